//
// Generated by NVIDIA NVVM Compiler
//
// Compiler Build ID: CL-36424714
// Cuda compilation tools, release 13.0, V13.0.88
// Based on NVVM 20.0.0
//

.version 9.0
.target sm_100
.address_size 64

	// .globl	_ZN3cub18CUB_300001_SM_10006detail11EmptyKernelIvEEvv
.func  (.param .align 16 .b8 func_retval0[16]) __internal_trig_reduction_slowpathd
(
	.param .b64 __internal_trig_reduction_slowpathd_param_0
)
;
.const .align 8 .f64 DEG_TO_RAD = 0d3F91DF46A2529D39;
.const .align 8 .f64 EARTH_RADIUS_IN_METERS = 0d41584F6F63E51090;
// _ZZN3cub18CUB_300001_SM_10006detail10merge_sort30DeviceMergeSortBlockSortKernelINS2_10policy_hubIN6thrust24THRUST_300001_SM_1000_NS6detail15normal_iteratorINS6_10device_ptrIdEEEEE9Policy600ESB_NS8_INS9_IiEEEESB_SF_jN4cuda3std3__44lessIiEEdiEEvbT0_T1_T2_T3_T4_PT6_PT7_T5_NS1_7vsmem_tEE19static_temp_storage has been demoted
// _ZZN3cub18CUB_300001_SM_10006detail10merge_sort26DeviceMergeSortMergeKernelINS2_10policy_hubIN6thrust24THRUST_300001_SM_1000_NS6detail15normal_iteratorINS6_10device_ptrIdEEEEE9Policy600ESB_NS8_INS9_IiEEEESB_SF_jN4cuda3std3__44lessIiEEdiEEvbT2_T3_T4_PT6_PT7_T5_PSN_SN_NS1_7vsmem_tEE19static_temp_storage has been demoted
// _ZZN3cub18CUB_300001_SM_10006detail10merge_sort30DeviceMergeSortBlockSortKernelINS2_10policy_hubIN6thrust24THRUST_300001_SM_1000_NS6detail15normal_iteratorINS6_10device_ptrIdEEEEE9Policy600ESB_NS8_INS9_IiEEEESB_SF_mN4cuda3std3__44lessIiEEdiEEvbT0_T1_T2_T3_T4_PT6_PT7_T5_NS1_7vsmem_tEE19static_temp_storage has been demoted
// _ZZN3cub18CUB_300001_SM_10006detail10merge_sort26DeviceMergeSortMergeKernelINS2_10policy_hubIN6thrust24THRUST_300001_SM_1000_NS6detail15normal_iteratorINS6_10device_ptrIdEEEEE9Policy600ESB_NS8_INS9_IiEEEESB_SF_mN4cuda3std3__44lessIiEEdiEEvbT2_T3_T4_PT6_PT7_T5_PSN_SN_NS1_7vsmem_tEE19static_temp_storage has been demoted
.global .align 1 .b8 _ZN34_INTERNAL_0be9c4ce_4_k_cu_483930384cuda3std3__45__cpo5beginE[1];
.global .align 1 .b8 _ZN34_INTERNAL_0be9c4ce_4_k_cu_483930384cuda3std3__45__cpo3endE[1];
.global .align 1 .b8 _ZN34_INTERNAL_0be9c4ce_4_k_cu_483930384cuda3std3__45__cpo6cbeginE[1];
.global .align 1 .b8 _ZN34_INTERNAL_0be9c4ce_4_k_cu_483930384cuda3std3__45__cpo4cendE[1];
.global .align 1 .b8 _ZN34_INTERNAL_0be9c4ce_4_k_cu_483930384cuda3std3__45__cpo6rbeginE[1];
.global .align 1 .b8 _ZN34_INTERNAL_0be9c4ce_4_k_cu_483930384cuda3std3__45__cpo4rendE[1];
.global .align 1 .b8 _ZN34_INTERNAL_0be9c4ce_4_k_cu_483930384cuda3std3__45__cpo7crbeginE[1];
.global .align 1 .b8 _ZN34_INTERNAL_0be9c4ce_4_k_cu_483930384cuda3std3__45__cpo5crendE[1];
.global .align 1 .b8 _ZN34_INTERNAL_0be9c4ce_4_k_cu_483930384cuda3std3__436_GLOBAL__N__0be9c4ce_4_k_cu_483930386ignoreE[1];
.global .align 1 .b8 _ZN34_INTERNAL_0be9c4ce_4_k_cu_483930384cuda3std3__419piecewise_constructE[1];
.global .align 1 .b8 _ZN34_INTERNAL_0be9c4ce_4_k_cu_483930384cuda3std3__48in_placeE[1];
.global .align 1 .b8 _ZN34_INTERNAL_0be9c4ce_4_k_cu_483930384cuda3std3__420unreachable_sentinelE[1];
.global .align 1 .b8 _ZN34_INTERNAL_0be9c4ce_4_k_cu_483930384cuda3std3__47nulloptE[1];
.global .align 1 .b8 _ZN34_INTERNAL_0be9c4ce_4_k_cu_483930384cuda3std3__48unexpectE[1];
.global .align 1 .b8 _ZN34_INTERNAL_0be9c4ce_4_k_cu_483930384cuda3std6ranges3__45__cpo4swapE[1];
.global .align 1 .b8 _ZN34_INTERNAL_0be9c4ce_4_k_cu_483930384cuda3std6ranges3__45__cpo9iter_moveE[1];
.global .align 1 .b8 _ZN34_INTERNAL_0be9c4ce_4_k_cu_483930384cuda3std6ranges3__45__cpo5beginE[1];
.global .align 1 .b8 _ZN34_INTERNAL_0be9c4ce_4_k_cu_483930384cuda3std6ranges3__45__cpo3endE[1];
.global .align 1 .b8 _ZN34_INTERNAL_0be9c4ce_4_k_cu_483930384cuda3std6ranges3__45__cpo6cbeginE[1];
.global .align 1 .b8 _ZN34_INTERNAL_0be9c4ce_4_k_cu_483930384cuda3std6ranges3__45__cpo4cendE[1];
.global .align 1 .b8 _ZN34_INTERNAL_0be9c4ce_4_k_cu_483930384cuda3std6ranges3__45__cpo7advanceE[1];
.global .align 1 .b8 _ZN34_INTERNAL_0be9c4ce_4_k_cu_483930384cuda3std6ranges3__45__cpo9iter_swapE[1];
.global .align 1 .b8 _ZN34_INTERNAL_0be9c4ce_4_k_cu_483930384cuda3std6ranges3__45__cpo4nextE[1];
.global .align 1 .b8 _ZN34_INTERNAL_0be9c4ce_4_k_cu_483930384cuda3std6ranges3__45__cpo4prevE[1];
.global .align 1 .b8 _ZN34_INTERNAL_0be9c4ce_4_k_cu_483930384cuda3std6ranges3__45__cpo4dataE[1];
.global .align 1 .b8 _ZN34_INTERNAL_0be9c4ce_4_k_cu_483930384cuda3std6ranges3__45__cpo5cdataE[1];
.global .align 1 .b8 _ZN34_INTERNAL_0be9c4ce_4_k_cu_483930384cuda3std6ranges3__45__cpo4sizeE[1];
.global .align 1 .b8 _ZN34_INTERNAL_0be9c4ce_4_k_cu_483930384cuda3std6ranges3__45__cpo5ssizeE[1];
.global .align 1 .b8 _ZN34_INTERNAL_0be9c4ce_4_k_cu_483930384cuda3std6ranges3__45__cpo8distanceE[1];
.global .align 1 .b8 _ZN34_INTERNAL_0be9c4ce_4_k_cu_483930386thrust24THRUST_300001_SM_1000_NS8cuda_cub3parE[1];
.global .align 1 .b8 _ZN34_INTERNAL_0be9c4ce_4_k_cu_483930386thrust24THRUST_300001_SM_1000_NS8cuda_cub10par_nosyncE[1];
.global .align 1 .b8 _ZN34_INTERNAL_0be9c4ce_4_k_cu_483930386thrust24THRUST_300001_SM_1000_NS6system6detail10sequential3seqE[1];
.global .align 1 .b8 _ZN34_INTERNAL_0be9c4ce_4_k_cu_483930386thrust24THRUST_300001_SM_1000_NS6system3cpp3parE[1];
.global .align 1 .b8 _ZN34_INTERNAL_0be9c4ce_4_k_cu_483930386thrust24THRUST_300001_SM_1000_NS12placeholders2_1E[1];
.global .align 1 .b8 _ZN34_INTERNAL_0be9c4ce_4_k_cu_483930386thrust24THRUST_300001_SM_1000_NS12placeholders2_2E[1];
.global .align 1 .b8 _ZN34_INTERNAL_0be9c4ce_4_k_cu_483930386thrust24THRUST_300001_SM_1000_NS12placeholders2_3E[1];
.global .align 1 .b8 _ZN34_INTERNAL_0be9c4ce_4_k_cu_483930386thrust24THRUST_300001_SM_1000_NS12placeholders2_4E[1];
.global .align 1 .b8 _ZN34_INTERNAL_0be9c4ce_4_k_cu_483930386thrust24THRUST_300001_SM_1000_NS12placeholders2_5E[1];
.global .align 1 .b8 _ZN34_INTERNAL_0be9c4ce_4_k_cu_483930386thrust24THRUST_300001_SM_1000_NS12placeholders2_6E[1];
.global .align 1 .b8 _ZN34_INTERNAL_0be9c4ce_4_k_cu_483930386thrust24THRUST_300001_SM_1000_NS12placeholders2_7E[1];
.global .align 1 .b8 _ZN34_INTERNAL_0be9c4ce_4_k_cu_483930386thrust24THRUST_300001_SM_1000_NS12placeholders2_8E[1];
.global .align 1 .b8 _ZN34_INTERNAL_0be9c4ce_4_k_cu_483930386thrust24THRUST_300001_SM_1000_NS12placeholders2_9E[1];
.global .align 1 .b8 _ZN34_INTERNAL_0be9c4ce_4_k_cu_483930386thrust24THRUST_300001_SM_1000_NS12placeholders3_10E[1];
.global .align 1 .b8 _ZN34_INTERNAL_0be9c4ce_4_k_cu_483930386thrust24THRUST_300001_SM_1000_NS3seqE[1];
.global .align 1 .b8 _ZN34_INTERNAL_0be9c4ce_4_k_cu_483930386thrust24THRUST_300001_SM_1000_NS6deviceE[1];
.global .align 8 .b8 __cudart_i2opi_d[144] = {8, 93, 141, 31, 177, 95, 251, 107, 234, 146, 82, 138, 247, 57, 7, 61, 123, 241, 229, 235, 199, 186, 39, 117, 45, 234, 95, 158, 102, 63, 70, 79, 183, 9, 203, 39, 207, 126, 54, 109, 31, 109, 10, 90, 139, 17, 47, 239, 15, 152, 5, 222, 255, 151, 248, 31, 59, 40, 249, 189, 139, 95, 132, 156, 244, 57, 83, 131, 57, 214, 145, 57, 65, 126, 95, 180, 38, 112, 156, 233, 132, 68, 187, 46, 245, 53, 130, 232, 62, 167, 41, 177, 28, 235, 29, 254, 28, 146, 209, 9, 234, 46, 73, 6, 224, 210, 77, 66, 58, 110, 36, 183, 97, 197, 187, 222, 171, 99, 81, 254, 65, 144, 67, 60, 153, 149, 98, 219, 192, 221, 52, 245, 209, 87, 39, 252, 41, 21, 68, 78, 110, 131, 249, 162};
.global .align 16 .b8 __cudart_sin_cos_coeffs[128] = {70, 210, 176, 44, 241, 229, 90, 190, 146, 227, 172, 105, 227, 29, 199, 62, 161, 98, 219, 25, 160, 1, 42, 191, 24, 8, 17, 17, 17, 17, 129, 63, 84, 85, 85, 85, 85, 85, 197, 191, 0, 0, 0, 0, 0, 0, 0, 0, 0, 0, 0, 0, 0, 0, 0, 0, 100, 129, 253, 32, 131, 255, 168, 189, 40, 133, 239, 193, 167, 238, 33, 62, 217, 230, 6, 142, 79, 126, 146, 190, 233, 188, 221, 25, 160, 1, 250, 62, 71, 93, 193, 22, 108, 193, 86, 191, 81, 85, 85, 85, 85, 85, 165, 63, 0, 0, 0, 0, 0, 0, 224, 191, 0, 0, 0, 0, 0, 0, 240, 63};

.visible .entry _ZN3cub18CUB_300001_SM_10006detail11EmptyKernelIvEEvv()
{


	ret;

}
	// .globl	_ZN3cub18CUB_300001_SM_10006detail8for_each13static_kernelINS2_12policy_hub_t12policy_500_tEmN6thrust24THRUST_300001_SM_1000_NS8cuda_cub20__uninitialized_fill7functorINS7_10device_ptrIdEEdEEEEvT0_T1_
.visible .entry _ZN3cub18CUB_300001_SM_10006detail8for_each13static_kernelINS2_12policy_hub_t12policy_500_tEmN6thrust24THRUST_300001_SM_1000_NS8cuda_cub20__uninitialized_fill7functorINS7_10device_ptrIdEEdEEEEvT0_T1_(
	.param .u64 _ZN3cub18CUB_300001_SM_10006detail8for_each13static_kernelINS2_12policy_hub_t12policy_500_tEmN6thrust24THRUST_300001_SM_1000_NS8cuda_cub20__uninitialized_fill7functorINS7_10device_ptrIdEEdEEEEvT0_T1__param_0,
	.param .align 8 .b8 _ZN3cub18CUB_300001_SM_10006detail8for_each13static_kernelINS2_12policy_hub_t12policy_500_tEmN6thrust24THRUST_300001_SM_1000_NS8cuda_cub20__uninitialized_fill7functorINS7_10device_ptrIdEEdEEEEvT0_T1__param_1[16]
)
.maxntid 256
{
	.reg .pred 	%p<4>;
	.reg .b32 	%r<5>;
	.reg .b64 	%rd<16>;
	.reg .b64 	%fd<3>;

	ld.param.f64 	%fd2, [_ZN3cub18CUB_300001_SM_10006detail8for_each13static_kernelINS2_12policy_hub_t12policy_500_tEmN6thrust24THRUST_300001_SM_1000_NS8cuda_cub20__uninitialized_fill7functorINS7_10device_ptrIdEEdEEEEvT0_T1__param_1+8];
	ld.param.u64 	%rd4, [_ZN3cub18CUB_300001_SM_10006detail8for_each13static_kernelINS2_12policy_hub_t12policy_500_tEmN6thrust24THRUST_300001_SM_1000_NS8cuda_cub20__uninitialized_fill7functorINS7_10device_ptrIdEEdEEEEvT0_T1__param_1];
	ld.param.u64 	%rd5, [_ZN3cub18CUB_300001_SM_10006detail8for_each13static_kernelINS2_12policy_hub_t12policy_500_tEmN6thrust24THRUST_300001_SM_1000_NS8cuda_cub20__uninitialized_fill7functorINS7_10device_ptrIdEEdEEEEvT0_T1__param_0];
	mov.u32 	%r2, %ctaid.x;
	mul.wide.u32 	%rd1, %r2, 512;
	sub.s64 	%rd2, %rd5, %rd1;
	setp.lt.u64 	%p1, %rd2, 512;
	@%p1 bra 	$L__BB1_2;
	mov.u32 	%r4, %tid.x;
	cvta.to.global.u64 	%rd11, %rd4;
	cvt.u64.u32 	%rd12, %r4;
	add.s64 	%rd13, %rd1, %rd12;
	shl.b64 	%rd14, %rd13, 3;
	add.s64 	%rd15, %rd11, %rd14;
	st.global.f64 	[%rd15], %fd2;
	st.global.f64 	[%rd15+2048], %fd2;
	bra.uni 	$L__BB1_6;
$L__BB1_2:
	cvta.to.global.u64 	%rd6, %rd4;
	mov.u32 	%r1, %tid.x;
	cvt.u64.u32 	%rd7, %r1;
	setp.le.u64 	%p2, %rd2, %rd7;
	add.s64 	%rd8, %rd1, %rd7;
	shl.b64 	%rd9, %rd8, 3;
	add.s64 	%rd3, %rd6, %rd9;
	@%p2 bra 	$L__BB1_4;
	st.global.f64 	[%rd3], %fd2;
$L__BB1_4:
	add.s32 	%r3, %r1, 256;
	cvt.u64.u32 	%rd10, %r3;
	setp.le.u64 	%p3, %rd2, %rd10;
	@%p3 bra 	$L__BB1_6;
	st.global.f64 	[%rd3+2048], %fd2;
$L__BB1_6:
	ret;

}
	// .globl	_ZN3cub18CUB_300001_SM_10006detail8for_each13static_kernelINS2_12policy_hub_t12policy_500_tEmN6thrust24THRUST_300001_SM_1000_NS8cuda_cub20__uninitialized_fill7functorINS7_10device_ptrIiEEiEEEEvT0_T1_
.visible .entry _ZN3cub18CUB_300001_SM_10006detail8for_each13static_kernelINS2_12policy_hub_t12policy_500_tEmN6thrust24THRUST_300001_SM_1000_NS8cuda_cub20__uninitialized_fill7functorINS7_10device_ptrIiEEiEEEEvT0_T1_(
	.param .u64 _ZN3cub18CUB_300001_SM_10006detail8for_each13static_kernelINS2_12policy_hub_t12policy_500_tEmN6thrust24THRUST_300001_SM_1000_NS8cuda_cub20__uninitialized_fill7functorINS7_10device_ptrIiEEiEEEEvT0_T1__param_0,
	.param .align 8 .b8 _ZN3cub18CUB_300001_SM_10006detail8for_each13static_kernelINS2_12policy_hub_t12policy_500_tEmN6thrust24THRUST_300001_SM_1000_NS8cuda_cub20__uninitialized_fill7functorINS7_10device_ptrIiEEiEEEEvT0_T1__param_1[16]
)
.maxntid 256
{
	.reg .pred 	%p<4>;
	.reg .b16 	%rs<5>;
	.reg .b32 	%r<12>;
	.reg .b64 	%rd<16>;

	ld.param.u32 	%r3, [_ZN3cub18CUB_300001_SM_10006detail8for_each13static_kernelINS2_12policy_hub_t12policy_500_tEmN6thrust24THRUST_300001_SM_1000_NS8cuda_cub20__uninitialized_fill7functorINS7_10device_ptrIiEEiEEEEvT0_T1__param_1+8];
	ld.param.u64 	%rd4, [_ZN3cub18CUB_300001_SM_10006detail8for_each13static_kernelINS2_12policy_hub_t12policy_500_tEmN6thrust24THRUST_300001_SM_1000_NS8cuda_cub20__uninitialized_fill7functorINS7_10device_ptrIiEEiEEEEvT0_T1__param_1];
	ld.param.u64 	%rd5, [_ZN3cub18CUB_300001_SM_10006detail8for_each13static_kernelINS2_12policy_hub_t12policy_500_tEmN6thrust24THRUST_300001_SM_1000_NS8cuda_cub20__uninitialized_fill7functorINS7_10device_ptrIiEEiEEEEvT0_T1__param_0];
	mov.u32 	%r9, %ctaid.x;
	mul.wide.u32 	%rd1, %r9, 512;
	sub.s64 	%rd2, %rd5, %rd1;
	setp.lt.u64 	%p1, %rd2, 512;
	@%p1 bra 	$L__BB2_2;
	mov.u32 	%r11, %tid.x;
	cvta.to.global.u64 	%rd11, %rd4;
	cvt.u64.u32 	%rd12, %r11;
	add.s64 	%rd13, %rd1, %rd12;
	shl.b64 	%rd14, %rd13, 2;
	add.s64 	%rd15, %rd11, %rd14;
	st.global.u32 	[%rd15], %r3;
	st.global.u32 	[%rd15+1024], %r3;
	bra.uni 	$L__BB2_6;
$L__BB2_2:
	cvta.to.global.u64 	%rd6, %rd4;
	mov.u32 	%r2, %tid.x;
	cvt.u64.u32 	%rd7, %r2;
	setp.le.u64 	%p2, %rd2, %rd7;
	add.s64 	%rd8, %rd1, %rd7;
	shl.b64 	%rd9, %rd8, 2;
	add.s64 	%rd3, %rd6, %rd9;
	@%p2 bra 	$L__BB2_4;
	st.global.u32 	[%rd3], %r3;
$L__BB2_4:
	add.s32 	%r10, %r2, 256;
	cvt.u64.u32 	%rd10, %r10;
	setp.le.u64 	%p3, %rd2, %rd10;
	@%p3 bra 	$L__BB2_6;
	st.global.u32 	[%rd3+1024], %r3;
$L__BB2_6:
	ret;

}
	// .globl	_ZN3cub18CUB_300001_SM_10006detail8for_each13static_kernelINS2_12policy_hub_t12policy_500_tElN6thrust24THRUST_300001_SM_1000_NS8cuda_cub10__tabulate7functorINS7_6detail15normal_iteratorINS7_10device_ptrIiEEEENS7_6system6detail7generic6detail22compute_sequence_valueIivEElEEEEvT0_T1_
.visible .entry _ZN3cub18CUB_300001_SM_10006detail8for_each13static_kernelINS2_12policy_hub_t12policy_500_tElN6thrust24THRUST_300001_SM_1000_NS8cuda_cub10__tabulate7functorINS7_6detail15normal_iteratorINS7_10device_ptrIiEEEENS7_6system6detail7generic6detail22compute_sequence_valueIivEElEEEEvT0_T1_(
	.param .u64 _ZN3cub18CUB_300001_SM_10006detail8for_each13static_kernelINS2_12policy_hub_t12policy_500_tElN6thrust24THRUST_300001_SM_1000_NS8cuda_cub10__tabulate7functorINS7_6detail15normal_iteratorINS7_10device_ptrIiEEEENS7_6system6detail7generic6detail22compute_sequence_valueIivEElEEEEvT0_T1__param_0,
	.param .align 8 .b8 _ZN3cub18CUB_300001_SM_10006detail8for_each13static_kernelINS2_12policy_hub_t12policy_500_tElN6thrust24THRUST_300001_SM_1000_NS8cuda_cub10__tabulate7functorINS7_6detail15normal_iteratorINS7_10device_ptrIiEEEENS7_6system6detail7generic6detail22compute_sequence_valueIivEElEEEEvT0_T1__param_1[16]
)
.maxntid 256
{
	.reg .pred 	%p<4>;
	.reg .b32 	%r<18>;
	.reg .b64 	%rd<20>;

	ld.param.u64 	%rd7, [_ZN3cub18CUB_300001_SM_10006detail8for_each13static_kernelINS2_12policy_hub_t12policy_500_tElN6thrust24THRUST_300001_SM_1000_NS8cuda_cub10__tabulate7functorINS7_6detail15normal_iteratorINS7_10device_ptrIiEEEENS7_6system6detail7generic6detail22compute_sequence_valueIivEElEEEEvT0_T1__param_1];
	ld.param.u64 	%rd8, [_ZN3cub18CUB_300001_SM_10006detail8for_each13static_kernelINS2_12policy_hub_t12policy_500_tElN6thrust24THRUST_300001_SM_1000_NS8cuda_cub10__tabulate7functorINS7_6detail15normal_iteratorINS7_10device_ptrIiEEEENS7_6system6detail7generic6detail22compute_sequence_valueIivEElEEEEvT0_T1__param_0];
	ld.param.v2.u32 	{%r3, %r4}, [_ZN3cub18CUB_300001_SM_10006detail8for_each13static_kernelINS2_12policy_hub_t12policy_500_tElN6thrust24THRUST_300001_SM_1000_NS8cuda_cub10__tabulate7functorINS7_6detail15normal_iteratorINS7_10device_ptrIiEEEENS7_6system6detail7generic6detail22compute_sequence_valueIivEElEEEEvT0_T1__param_1+8];
	mov.u32 	%r5, %ctaid.x;
	mul.wide.u32 	%rd1, %r5, 512;
	sub.s64 	%rd2, %rd8, %rd1;
	setp.lt.s64 	%p1, %rd2, 512;
	@%p1 bra 	$L__BB3_2;
	mov.u32 	%r13, %tid.x;
	cvta.to.global.u64 	%rd15, %rd7;
	cvt.u64.u32 	%rd16, %r13;
	add.s64 	%rd17, %rd1, %rd16;
	cvt.u32.u64 	%r14, %rd17;
	mad.lo.s32 	%r15, %r4, %r14, %r3;
	shl.b64 	%rd18, %rd17, 2;
	add.s64 	%rd19, %rd15, %rd18;
	st.global.u32 	[%rd19], %r15;
	add.s32 	%r16, %r14, 256;
	mad.lo.s32 	%r17, %r4, %r16, %r3;
	st.global.u32 	[%rd19+1024], %r17;
	bra.uni 	$L__BB3_6;
$L__BB3_2:
	cvta.to.global.u64 	%rd3, %rd7;
	mov.u32 	%r6, %tid.x;
	cvt.s64.s32 	%rd4, %rd2;
	cvt.u64.u32 	%rd5, %r6;
	setp.le.s64 	%p2, %rd4, %rd5;
	@%p2 bra 	$L__BB3_4;
	add.s64 	%rd9, %rd1, %rd5;
	cvt.u32.u64 	%r7, %rd9;
	mad.lo.s32 	%r8, %r4, %r7, %r3;
	shl.b64 	%rd10, %rd9, 2;
	add.s64 	%rd11, %rd3, %rd10;
	st.global.u32 	[%rd11], %r8;
$L__BB3_4:
	cvt.u32.u64 	%r9, %rd5;
	add.s32 	%r10, %r9, 256;
	cvt.u64.u32 	%rd6, %r10;
	setp.le.s64 	%p3, %rd4, %rd6;
	@%p3 bra 	$L__BB3_6;
	add.s64 	%rd12, %rd1, %rd6;
	shl.b64 	%rd13, %rd12, 2;
	cvt.u32.u64 	%r11, %rd12;
	mad.lo.s32 	%r12, %r4, %r11, %r3;
	add.s64 	%rd14, %rd13, %rd3;
	st.global.u32 	[%rd14], %r12;
$L__BB3_6:
	ret;

}
	// .globl	_ZN3cub18CUB_300001_SM_10006detail8for_each13static_kernelINS2_12policy_hub_t12policy_500_tElN6thrust24THRUST_300001_SM_1000_NS8cuda_cub20__uninitialized_copy7functorINS7_6detail15normal_iteratorINS7_10device_ptrIKiEEEENS7_7pointerIiNS8_3tagENS7_11use_defaultESJ_EEEEEEvT0_T1_
.visible .entry _ZN3cub18CUB_300001_SM_10006detail8for_each13static_kernelINS2_12policy_hub_t12policy_500_tElN6thrust24THRUST_300001_SM_1000_NS8cuda_cub20__uninitialized_copy7functorINS7_6detail15normal_iteratorINS7_10device_ptrIKiEEEENS7_7pointerIiNS8_3tagENS7_11use_defaultESJ_EEEEEEvT0_T1_(
	.param .u64 _ZN3cub18CUB_300001_SM_10006detail8for_each13static_kernelINS2_12policy_hub_t12policy_500_tElN6thrust24THRUST_300001_SM_1000_NS8cuda_cub20__uninitialized_copy7functorINS7_6detail15normal_iteratorINS7_10device_ptrIKiEEEENS7_7pointerIiNS8_3tagENS7_11use_defaultESJ_EEEEEEvT0_T1__param_0,
	.param .align 8 .b8 _ZN3cub18CUB_300001_SM_10006detail8for_each13static_kernelINS2_12policy_hub_t12policy_500_tElN6thrust24THRUST_300001_SM_1000_NS8cuda_cub20__uninitialized_copy7functorINS7_6detail15normal_iteratorINS7_10device_ptrIKiEEEENS7_7pointerIiNS8_3tagENS7_11use_defaultESJ_EEEEEEvT0_T1__param_1[16]
)
.maxntid 256
{
	.reg .pred 	%p<4>;
	.reg .b32 	%r<10>;
	.reg .b64 	%rd<26>;

	ld.param.u64 	%rd8, [_ZN3cub18CUB_300001_SM_10006detail8for_each13static_kernelINS2_12policy_hub_t12policy_500_tElN6thrust24THRUST_300001_SM_1000_NS8cuda_cub20__uninitialized_copy7functorINS7_6detail15normal_iteratorINS7_10device_ptrIKiEEEENS7_7pointerIiNS8_3tagENS7_11use_defaultESJ_EEEEEEvT0_T1__param_1+8];
	ld.param.u64 	%rd7, [_ZN3cub18CUB_300001_SM_10006detail8for_each13static_kernelINS2_12policy_hub_t12policy_500_tElN6thrust24THRUST_300001_SM_1000_NS8cuda_cub20__uninitialized_copy7functorINS7_6detail15normal_iteratorINS7_10device_ptrIKiEEEENS7_7pointerIiNS8_3tagENS7_11use_defaultESJ_EEEEEEvT0_T1__param_1];
	ld.param.u64 	%rd9, [_ZN3cub18CUB_300001_SM_10006detail8for_each13static_kernelINS2_12policy_hub_t12policy_500_tElN6thrust24THRUST_300001_SM_1000_NS8cuda_cub20__uninitialized_copy7functorINS7_6detail15normal_iteratorINS7_10device_ptrIKiEEEENS7_7pointerIiNS8_3tagENS7_11use_defaultESJ_EEEEEEvT0_T1__param_0];
	mov.u32 	%r1, %ctaid.x;
	mul.wide.u32 	%rd1, %r1, 512;
	sub.s64 	%rd2, %rd9, %rd1;
	setp.lt.s64 	%p1, %rd2, 512;
	@%p1 bra 	$L__BB4_2;
	mov.u32 	%r7, %tid.x;
	cvta.to.global.u64 	%rd19, %rd8;
	cvta.to.global.u64 	%rd20, %rd7;
	cvt.u64.u32 	%rd21, %r7;
	add.s64 	%rd22, %rd1, %rd21;
	shl.b64 	%rd23, %rd22, 2;
	add.s64 	%rd24, %rd20, %rd23;
	add.s64 	%rd25, %rd19, %rd23;
	ld.global.u32 	%r8, [%rd24];
	st.global.u32 	[%rd25], %r8;
	ld.global.u32 	%r9, [%rd24+1024];
	st.global.u32 	[%rd25+1024], %r9;
	bra.uni 	$L__BB4_6;
$L__BB4_2:
	cvta.to.global.u64 	%rd3, %rd7;
	cvta.to.global.u64 	%rd4, %rd8;
	mov.u32 	%r2, %tid.x;
	cvt.s64.s32 	%rd5, %rd2;
	cvt.u64.u32 	%rd6, %r2;
	setp.le.s64 	%p2, %rd5, %rd6;
	@%p2 bra 	$L__BB4_4;
	add.s64 	%rd10, %rd1, %rd6;
	shl.b64 	%rd11, %rd10, 2;
	add.s64 	%rd12, %rd3, %rd11;
	add.s64 	%rd13, %rd4, %rd11;
	ld.global.u32 	%r3, [%rd12];
	st.global.u32 	[%rd13], %r3;
$L__BB4_4:
	cvt.u32.u64 	%r4, %rd6;
	add.s32 	%r5, %r4, 256;
	cvt.u64.u32 	%rd14, %r5;
	setp.le.s64 	%p3, %rd5, %rd14;
	@%p3 bra 	$L__BB4_6;
	add.s64 	%rd15, %rd1, %rd6;
	shl.b64 	%rd16, %rd15, 2;
	add.s64 	%rd17, %rd3, %rd16;
	add.s64 	%rd18, %rd4, %rd16;
	ld.global.u32 	%r6, [%rd17+1024];
	st.global.u32 	[%rd18+1024], %r6;
$L__BB4_6:
	ret;

}
	// .globl	_ZN3cub18CUB_300001_SM_10006detail9transform16transform_kernelINS2_10policy_hubILb1EN4cuda3std3__45tupleIJN6thrust24THRUST_300001_SM_1000_NS6detail15normal_iteratorINSA_10device_ptrIdEEEESF_EEEE10policy1000Ei9haversineIdESF_JPdSL_EEEvT0_iT1_T2_DpNS2_10kernel_argIT3_EE
.visible .entry _ZN3cub18CUB_300001_SM_10006detail9transform16transform_kernelINS2_10policy_hubILb1EN4cuda3std3__45tupleIJN6thrust24THRUST_300001_SM_1000_NS6detail15normal_iteratorINSA_10device_ptrIdEEEESF_EEEE10policy1000Ei9haversineIdESF_JPdSL_EEEvT0_iT1_T2_DpNS2_10kernel_argIT3_EE(
	.param .u32 _ZN3cub18CUB_300001_SM_10006detail9transform16transform_kernelINS2_10policy_hubILb1EN4cuda3std3__45tupleIJN6thrust24THRUST_300001_SM_1000_NS6detail15normal_iteratorINSA_10device_ptrIdEEEESF_EEEE10policy1000Ei9haversineIdESF_JPdSL_EEEvT0_iT1_T2_DpNS2_10kernel_argIT3_EE_param_0,
	.param .u32 _ZN3cub18CUB_300001_SM_10006detail9transform16transform_kernelINS2_10policy_hubILb1EN4cuda3std3__45tupleIJN6thrust24THRUST_300001_SM_1000_NS6detail15normal_iteratorINSA_10device_ptrIdEEEESF_EEEE10policy1000Ei9haversineIdESF_JPdSL_EEEvT0_iT1_T2_DpNS2_10kernel_argIT3_EE_param_1,
	.param .align 8 .b8 _ZN3cub18CUB_300001_SM_10006detail9transform16transform_kernelINS2_10policy_hubILb1EN4cuda3std3__45tupleIJN6thrust24THRUST_300001_SM_1000_NS6detail15normal_iteratorINSA_10device_ptrIdEEEESF_EEEE10policy1000Ei9haversineIdESF_JPdSL_EEEvT0_iT1_T2_DpNS2_10kernel_argIT3_EE_param_2[16],
	.param .align 8 .b8 _ZN3cub18CUB_300001_SM_10006detail9transform16transform_kernelINS2_10policy_hubILb1EN4cuda3std3__45tupleIJN6thrust24THRUST_300001_SM_1000_NS6detail15normal_iteratorINSA_10device_ptrIdEEEESF_EEEE10policy1000Ei9haversineIdESF_JPdSL_EEEvT0_iT1_T2_DpNS2_10kernel_argIT3_EE_param_3[8],
	.param .align 8 .b8 _ZN3cub18CUB_300001_SM_10006detail9transform16transform_kernelINS2_10policy_hubILb1EN4cuda3std3__45tupleIJN6thrust24THRUST_300001_SM_1000_NS6detail15normal_iteratorINSA_10device_ptrIdEEEESF_EEEE10policy1000Ei9haversineIdESF_JPdSL_EEEvT0_iT1_T2_DpNS2_10kernel_argIT3_EE_param_4[16],
	.param .align 8 .b8 _ZN3cub18CUB_300001_SM_10006detail9transform16transform_kernelINS2_10policy_hubILb1EN4cuda3std3__45tupleIJN6thrust24THRUST_300001_SM_1000_NS6detail15normal_iteratorINSA_10device_ptrIdEEEESF_EEEE10policy1000Ei9haversineIdESF_JPdSL_EEEvT0_iT1_T2_DpNS2_10kernel_argIT3_EE_param_5[16]
)
.maxntid 128
{
	.reg .pred 	%p<48>;
	.reg .b32 	%r<125>;
	.reg .b32 	%f<5>;
	.reg .b64 	%rd<70>;
	.reg .b64 	%fd<406>;

	ld.param.f64 	%fd75, [_ZN3cub18CUB_300001_SM_10006detail9transform16transform_kernelINS2_10policy_hubILb1EN4cuda3std3__45tupleIJN6thrust24THRUST_300001_SM_1000_NS6detail15normal_iteratorINSA_10device_ptrIdEEEESF_EEEE10policy1000Ei9haversineIdESF_JPdSL_EEEvT0_iT1_T2_DpNS2_10kernel_argIT3_EE_param_2+8];
	ld.param.f64 	%fd74, [_ZN3cub18CUB_300001_SM_10006detail9transform16transform_kernelINS2_10policy_hubILb1EN4cuda3std3__45tupleIJN6thrust24THRUST_300001_SM_1000_NS6detail15normal_iteratorINSA_10device_ptrIdEEEESF_EEEE10policy1000Ei9haversineIdESF_JPdSL_EEEvT0_iT1_T2_DpNS2_10kernel_argIT3_EE_param_2];
	ld.param.u32 	%r55, [_ZN3cub18CUB_300001_SM_10006detail9transform16transform_kernelINS2_10policy_hubILb1EN4cuda3std3__45tupleIJN6thrust24THRUST_300001_SM_1000_NS6detail15normal_iteratorINSA_10device_ptrIdEEEESF_EEEE10policy1000Ei9haversineIdESF_JPdSL_EEEvT0_iT1_T2_DpNS2_10kernel_argIT3_EE_param_0];
	ld.param.u64 	%rd20, [_ZN3cub18CUB_300001_SM_10006detail9transform16transform_kernelINS2_10policy_hubILb1EN4cuda3std3__45tupleIJN6thrust24THRUST_300001_SM_1000_NS6detail15normal_iteratorINSA_10device_ptrIdEEEESF_EEEE10policy1000Ei9haversineIdESF_JPdSL_EEEvT0_iT1_T2_DpNS2_10kernel_argIT3_EE_param_5];
	ld.param.u64 	%rd21, [_ZN3cub18CUB_300001_SM_10006detail9transform16transform_kernelINS2_10policy_hubILb1EN4cuda3std3__45tupleIJN6thrust24THRUST_300001_SM_1000_NS6detail15normal_iteratorINSA_10device_ptrIdEEEESF_EEEE10policy1000Ei9haversineIdESF_JPdSL_EEEvT0_iT1_T2_DpNS2_10kernel_argIT3_EE_param_4];
	ld.param.u64 	%rd22, [_ZN3cub18CUB_300001_SM_10006detail9transform16transform_kernelINS2_10policy_hubILb1EN4cuda3std3__45tupleIJN6thrust24THRUST_300001_SM_1000_NS6detail15normal_iteratorINSA_10device_ptrIdEEEESF_EEEE10policy1000Ei9haversineIdESF_JPdSL_EEEvT0_iT1_T2_DpNS2_10kernel_argIT3_EE_param_3];
	ld.param.u32 	%r54, [_ZN3cub18CUB_300001_SM_10006detail9transform16transform_kernelINS2_10policy_hubILb1EN4cuda3std3__45tupleIJN6thrust24THRUST_300001_SM_1000_NS6detail15normal_iteratorINSA_10device_ptrIdEEEESF_EEEE10policy1000Ei9haversineIdESF_JPdSL_EEEvT0_iT1_T2_DpNS2_10kernel_argIT3_EE_param_1];
	cvta.to.global.u64 	%rd1, %rd22;
	cvta.to.global.u64 	%rd2, %rd21;
	cvta.to.global.u64 	%rd3, %rd20;
	shl.b32 	%r1, %r54, 7;
	mov.u32 	%r56, %ctaid.x;
	mul.lo.s32 	%r2, %r1, %r56;
	sub.s32 	%r3, %r55, %r2;
	min.s32 	%r4, %r1, %r3;
	shl.b32 	%r5, %r4, 3;
	mov.u32 	%r117, %tid.x;
	shl.b32 	%r108, %r117, 7;
	setp.ge.s32 	%p1, %r108, %r5;
	@%p1 bra 	$L__BB5_5;
	mul.wide.u32 	%rd4, %r117, 128;
	add.s64 	%rd23, %rd2, %rd4;
	mul.wide.s32 	%rd5, %r2, 8;
	add.s64 	%rd68, %rd23, %rd5;
	mov.u32 	%r107, %r108;
$L__BB5_2:
	.pragma "nounroll";
	// begin inline asm
	prefetch.global.L2 [%rd68];
	// end inline asm
	add.s32 	%r107, %r107, 16384;
	add.s64 	%rd68, %rd68, 16384;
	setp.lt.s32 	%p2, %r107, %r5;
	@%p2 bra 	$L__BB5_2;
	add.s64 	%rd25, %rd3, %rd4;
	add.s64 	%rd69, %rd25, %rd5;
$L__BB5_4:
	.pragma "nounroll";
	// begin inline asm
	prefetch.global.L2 [%rd69];
	// end inline asm
	add.s32 	%r108, %r108, 16384;
	add.s64 	%rd69, %rd69, 16384;
	setp.lt.s32 	%p3, %r108, %r5;
	@%p3 bra 	$L__BB5_4;
$L__BB5_5:
	setp.gt.s32 	%p4, %r1, %r3;
	@%p4 bra 	$L__BB5_10;
	setp.lt.s32 	%p5, %r54, 1;
	@%p5 bra 	$L__BB5_54;
	ld.const.f64 	%fd2, [DEG_TO_RAD];
	mul.f64 	%fd3, %fd74, %fd2;
	abs.f64 	%fd4, %fd3;
	mul.f64 	%fd76, %fd3, 0d3FE45F306DC9C883;
	cvt.rni.s32.f64 	%r12, %fd76;
	cvt.rn.f64.s32 	%fd77, %r12;
	fma.rn.f64 	%fd78, %fd77, 0dBFF921FB54442D18, %fd3;
	fma.rn.f64 	%fd79, %fd77, 0dBC91A62633145C00, %fd78;
	fma.rn.f64 	%fd5, %fd77, 0dB97B839A252049C0, %fd79;
	neg.s32 	%r110, %r54;
	mul.wide.s32 	%rd27, %r2, 8;
	add.s64 	%rd12, %rd1, %rd27;
	add.s64 	%rd13, %rd3, %rd27;
	add.s64 	%rd14, %rd2, %rd27;
	ld.const.f64 	%fd231, [EARTH_RADIUS_IN_METERS];
$L__BB5_8:
	mul.wide.s32 	%rd18, %r117, 8;
	add.s64 	%rd28, %rd13, %rd18;
	add.s64 	%rd29, %rd14, %rd18;
	ld.global.f64 	%fd10, [%rd29];
	ld.global.f64 	%fd80, [%rd28];
	sub.f64 	%fd81, %fd10, %fd74;
	mul.f64 	%fd82, %fd81, %fd2;
	sub.f64 	%fd11, %fd80, %fd75;
	mul.f64 	%fd12, %fd82, 0d3FE0000000000000;
	abs.f64 	%fd13, %fd12;
	setp.neu.f64 	%p6, %fd13, 0d7FF0000000000000;
	@%p6 bra 	$L__BB5_15;
	mov.f64 	%fd88, 0d0000000000000000;
	mul.rn.f64 	%fd392, %fd12, %fd88;
	mov.b32 	%r111, 0;
	bra.uni 	$L__BB5_17;
$L__BB5_10:
	setp.lt.s32 	%p26, %r54, 1;
	@%p26 bra 	$L__BB5_54;
	ld.const.f64 	%fd6, [DEG_TO_RAD];
	mul.f64 	%fd7, %fd74, %fd6;
	abs.f64 	%fd8, %fd7;
	mul.f64 	%fd234, %fd7, 0d3FE45F306DC9C883;
	cvt.rni.s32.f64 	%r14, %fd234;
	cvt.rn.f64.s32 	%fd235, %r14;
	fma.rn.f64 	%fd236, %fd235, 0dBFF921FB54442D18, %fd7;
	fma.rn.f64 	%fd237, %fd235, 0dBC91A62633145C00, %fd236;
	fma.rn.f64 	%fd9, %fd235, 0dB97B839A252049C0, %fd237;
	neg.s32 	%r118, %r54;
	mul.wide.s32 	%rd47, %r2, 8;
	add.s64 	%rd15, %rd1, %rd47;
	add.s64 	%rd16, %rd3, %rd47;
	add.s64 	%rd17, %rd2, %rd47;
$L__BB5_12:
	mul.wide.s32 	%rd19, %r117, 8;
	setp.ge.s32 	%p27, %r117, %r4;
	@%p27 bra 	$L__BB5_53;
	add.s64 	%rd48, %rd17, %rd19;
	ld.global.f64 	%fd42, [%rd48];
	add.s64 	%rd49, %rd16, %rd19;
	ld.global.f64 	%fd238, [%rd49];
	sub.f64 	%fd239, %fd42, %fd74;
	mul.f64 	%fd240, %fd239, %fd6;
	sub.f64 	%fd43, %fd238, %fd75;
	mul.f64 	%fd44, %fd240, 0d3FE0000000000000;
	abs.f64 	%fd45, %fd44;
	setp.neu.f64 	%p28, %fd45, 0d7FF0000000000000;
	@%p28 bra 	$L__BB5_34;
	mov.f64 	%fd246, 0d0000000000000000;
	mul.rn.f64 	%fd399, %fd44, %fd246;
	mov.b32 	%r119, 0;
	bra.uni 	$L__BB5_36;
$L__BB5_15:
	mul.f64 	%fd83, %fd12, 0d3FE45F306DC9C883;
	cvt.rni.s32.f64 	%r111, %fd83;
	cvt.rn.f64.s32 	%fd84, %r111;
	fma.rn.f64 	%fd85, %fd84, 0dBFF921FB54442D18, %fd12;
	fma.rn.f64 	%fd86, %fd84, 0dBC91A62633145C00, %fd85;
	fma.rn.f64 	%fd392, %fd84, 0dB97B839A252049C0, %fd86;
	setp.ltu.f64 	%p7, %fd13, 0d41E0000000000000;
	@%p7 bra 	$L__BB5_17;
	{ // callseq 0, 0
	.param .b64 param0;
	st.param.f64 	[param0], %fd12;
	.param .align 16 .b8 retval0[16];
	call.uni (retval0), 
	__internal_trig_reduction_slowpathd, 
	(
	param0
	);
	ld.param.f64 	%fd392, [retval0];
	ld.param.b32 	%r111, [retval0+8];
	} // callseq 0
$L__BB5_17:
	shl.b32 	%r59, %r111, 6;
	cvt.u64.u32 	%rd30, %r59;
	and.b64  	%rd31, %rd30, 64;
	mov.u64 	%rd32, __cudart_sin_cos_coeffs;
	add.s64 	%rd33, %rd32, %rd31;
	mul.rn.f64 	%fd89, %fd392, %fd392;
	and.b32  	%r60, %r111, 1;
	setp.eq.b32 	%p8, %r60, 1;
	selp.f64 	%fd90, 0dBDA8FF8320FD8164, 0d3DE5DB65F9785EBA, %p8;
	ld.global.nc.v2.f64 	{%fd91, %fd92}, [%rd33];
	fma.rn.f64 	%fd93, %fd90, %fd89, %fd91;
	fma.rn.f64 	%fd94, %fd93, %fd89, %fd92;
	ld.global.nc.v2.f64 	{%fd95, %fd96}, [%rd33+16];
	fma.rn.f64 	%fd97, %fd94, %fd89, %fd95;
	fma.rn.f64 	%fd98, %fd97, %fd89, %fd96;
	ld.global.nc.v2.f64 	{%fd99, %fd100}, [%rd33+32];
	fma.rn.f64 	%fd101, %fd98, %fd89, %fd99;
	fma.rn.f64 	%fd102, %fd101, %fd89, %fd100;
	fma.rn.f64 	%fd103, %fd102, %fd392, %fd392;
	fma.rn.f64 	%fd104, %fd102, %fd89, 0d3FF0000000000000;
	selp.f64 	%fd105, %fd104, %fd103, %p8;
	and.b32  	%r61, %r111, 2;
	setp.eq.s32 	%p9, %r61, 0;
	mov.f64 	%fd106, 0d0000000000000000;
	sub.f64 	%fd107, %fd106, %fd105;
	selp.f64 	%fd18, %fd105, %fd107, %p9;
	mul.f64 	%fd108, %fd11, %fd2;
	mul.f64 	%fd19, %fd108, 0d3FE0000000000000;
	abs.f64 	%fd20, %fd19;
	setp.neu.f64 	%p10, %fd20, 0d7FF0000000000000;
	@%p10 bra 	$L__BB5_19;
	mov.f64 	%fd114, 0d0000000000000000;
	mul.rn.f64 	%fd393, %fd19, %fd114;
	mov.b32 	%r112, 0;
	bra.uni 	$L__BB5_21;
$L__BB5_19:
	mul.f64 	%fd109, %fd19, 0d3FE45F306DC9C883;
	cvt.rni.s32.f64 	%r112, %fd109;
	cvt.rn.f64.s32 	%fd110, %r112;
	fma.rn.f64 	%fd111, %fd110, 0dBFF921FB54442D18, %fd19;
	fma.rn.f64 	%fd112, %fd110, 0dBC91A62633145C00, %fd111;
	fma.rn.f64 	%fd393, %fd110, 0dB97B839A252049C0, %fd112;
	setp.ltu.f64 	%p11, %fd20, 0d41E0000000000000;
	@%p11 bra 	$L__BB5_21;
	{ // callseq 1, 0
	.param .b64 param0;
	st.param.f64 	[param0], %fd19;
	.param .align 16 .b8 retval0[16];
	call.uni (retval0), 
	__internal_trig_reduction_slowpathd, 
	(
	param0
	);
	ld.param.f64 	%fd393, [retval0];
	ld.param.b32 	%r112, [retval0+8];
	} // callseq 1
$L__BB5_21:
	shl.b32 	%r64, %r112, 6;
	cvt.u64.u32 	%rd34, %r64;
	and.b64  	%rd35, %rd34, 64;
	mov.u64 	%rd36, __cudart_sin_cos_coeffs;
	add.s64 	%rd37, %rd36, %rd35;
	mul.rn.f64 	%fd115, %fd393, %fd393;
	and.b32  	%r65, %r112, 1;
	setp.eq.b32 	%p12, %r65, 1;
	selp.f64 	%fd116, 0dBDA8FF8320FD8164, 0d3DE5DB65F9785EBA, %p12;
	ld.global.nc.v2.f64 	{%fd117, %fd118}, [%rd37];
	fma.rn.f64 	%fd119, %fd116, %fd115, %fd117;
	fma.rn.f64 	%fd120, %fd119, %fd115, %fd118;
	ld.global.nc.v2.f64 	{%fd121, %fd122}, [%rd37+16];
	fma.rn.f64 	%fd123, %fd120, %fd115, %fd121;
	fma.rn.f64 	%fd124, %fd123, %fd115, %fd122;
	ld.global.nc.v2.f64 	{%fd125, %fd126}, [%rd37+32];
	fma.rn.f64 	%fd127, %fd124, %fd115, %fd125;
	fma.rn.f64 	%fd128, %fd127, %fd115, %fd126;
	fma.rn.f64 	%fd129, %fd128, %fd393, %fd393;
	fma.rn.f64 	%fd130, %fd128, %fd115, 0d3FF0000000000000;
	selp.f64 	%fd131, %fd130, %fd129, %p12;
	and.b32  	%r66, %r112, 2;
	setp.eq.s32 	%p13, %r66, 0;
	mov.f64 	%fd132, 0d0000000000000000;
	sub.f64 	%fd133, %fd132, %fd131;
	selp.f64 	%fd25, %fd131, %fd133, %p13;
	mul.f64 	%fd26, %fd10, %fd2;
	abs.f64 	%fd27, %fd26;
	setp.neu.f64 	%p14, %fd27, 0d7FF0000000000000;
	@%p14 bra 	$L__BB5_23;
	mov.f64 	%fd139, 0d0000000000000000;
	mul.rn.f64 	%fd395, %fd26, %fd139;
	mov.b32 	%r114, 1;
	bra.uni 	$L__BB5_26;
$L__BB5_23:
	mul.f64 	%fd134, %fd26, 0d3FE45F306DC9C883;
	cvt.rni.s32.f64 	%r113, %fd134;
	cvt.rn.f64.s32 	%fd135, %r113;
	fma.rn.f64 	%fd136, %fd135, 0dBFF921FB54442D18, %fd26;
	fma.rn.f64 	%fd137, %fd135, 0dBC91A62633145C00, %fd136;
	fma.rn.f64 	%fd395, %fd135, 0dB97B839A252049C0, %fd137;
	setp.ltu.f64 	%p15, %fd27, 0d41E0000000000000;
	@%p15 bra 	$L__BB5_25;
	{ // callseq 2, 0
	.param .b64 param0;
	st.param.f64 	[param0], %fd26;
	.param .align 16 .b8 retval0[16];
	call.uni (retval0), 
	__internal_trig_reduction_slowpathd, 
	(
	param0
	);
	ld.param.f64 	%fd395, [retval0];
	ld.param.b32 	%r113, [retval0+8];
	} // callseq 2
$L__BB5_25:
	add.s32 	%r114, %r113, 1;
$L__BB5_26:
	mov.f64 	%fd140, 0d0000000000000000;
	mul.rn.f64 	%fd397, %fd3, %fd140;
	setp.eq.f64 	%p16, %fd4, 0d7FF0000000000000;
	shl.b32 	%r70, %r114, 6;
	cvt.u64.u32 	%rd38, %r70;
	and.b64  	%rd39, %rd38, 64;
	mov.u64 	%rd40, __cudart_sin_cos_coeffs;
	add.s64 	%rd41, %rd40, %rd39;
	mul.rn.f64 	%fd141, %fd395, %fd395;
	and.b32  	%r71, %r114, 1;
	setp.eq.b32 	%p17, %r71, 1;
	selp.f64 	%fd142, 0dBDA8FF8320FD8164, 0d3DE5DB65F9785EBA, %p17;
	ld.global.nc.v2.f64 	{%fd143, %fd144}, [%rd41];
	fma.rn.f64 	%fd145, %fd142, %fd141, %fd143;
	fma.rn.f64 	%fd146, %fd145, %fd141, %fd144;
	ld.global.nc.v2.f64 	{%fd147, %fd148}, [%rd41+16];
	fma.rn.f64 	%fd149, %fd146, %fd141, %fd147;
	fma.rn.f64 	%fd150, %fd149, %fd141, %fd148;
	ld.global.nc.v2.f64 	{%fd151, %fd152}, [%rd41+32];
	fma.rn.f64 	%fd153, %fd150, %fd141, %fd151;
	fma.rn.f64 	%fd154, %fd153, %fd141, %fd152;
	fma.rn.f64 	%fd155, %fd154, %fd395, %fd395;
	fma.rn.f64 	%fd156, %fd154, %fd141, 0d3FF0000000000000;
	selp.f64 	%fd157, %fd156, %fd155, %p17;
	and.b32  	%r72, %r114, 2;
	setp.eq.s32 	%p18, %r72, 0;
	sub.f64 	%fd158, %fd140, %fd157;
	selp.f64 	%fd34, %fd157, %fd158, %p18;
	mov.b32 	%r116, 1;
	@%p16 bra 	$L__BB5_30;
	setp.ltu.f64 	%p19, %fd4, 0d41E0000000000000;
	mov.f64 	%fd397, %fd5;
	mov.u32 	%r115, %r12;
	@%p19 bra 	$L__BB5_29;
	{ // callseq 3, 0
	.param .b64 param0;
	st.param.f64 	[param0], %fd3;
	.param .align 16 .b8 retval0[16];
	call.uni (retval0), 
	__internal_trig_reduction_slowpathd, 
	(
	param0
	);
	ld.param.f64 	%fd397, [retval0];
	ld.param.b32 	%r115, [retval0+8];
	} // callseq 3
$L__BB5_29:
	add.s32 	%r116, %r115, 1;
$L__BB5_30:
	shl.b32 	%r74, %r116, 6;
	cvt.u64.u32 	%rd42, %r74;
	and.b64  	%rd43, %rd42, 64;
	mov.u64 	%rd44, __cudart_sin_cos_coeffs;
	add.s64 	%rd45, %rd44, %rd43;
	mul.rn.f64 	%fd160, %fd397, %fd397;
	and.b32  	%r75, %r116, 1;
	setp.eq.b32 	%p20, %r75, 1;
	selp.f64 	%fd161, 0dBDA8FF8320FD8164, 0d3DE5DB65F9785EBA, %p20;
	ld.global.nc.v2.f64 	{%fd162, %fd163}, [%rd45];
	fma.rn.f64 	%fd164, %fd161, %fd160, %fd162;
	fma.rn.f64 	%fd165, %fd164, %fd160, %fd163;
	ld.global.nc.v2.f64 	{%fd166, %fd167}, [%rd45+16];
	fma.rn.f64 	%fd168, %fd165, %fd160, %fd166;
	fma.rn.f64 	%fd169, %fd168, %fd160, %fd167;
	ld.global.nc.v2.f64 	{%fd170, %fd171}, [%rd45+32];
	fma.rn.f64 	%fd172, %fd169, %fd160, %fd170;
	fma.rn.f64 	%fd173, %fd172, %fd160, %fd171;
	fma.rn.f64 	%fd174, %fd173, %fd397, %fd397;
	fma.rn.f64 	%fd175, %fd173, %fd160, 0d3FF0000000000000;
	selp.f64 	%fd176, %fd175, %fd174, %p20;
	and.b32  	%r76, %r116, 2;
	setp.eq.s32 	%p21, %r76, 0;
	mov.f64 	%fd177, 0d0000000000000000;
	sub.f64 	%fd178, %fd177, %fd176;
	selp.f64 	%fd179, %fd176, %fd178, %p21;
	mul.f64 	%fd180, %fd34, %fd179;
	mul.f64 	%fd181, %fd25, %fd25;
	mul.f64 	%fd182, %fd181, %fd180;
	fma.rn.f64 	%fd183, %fd18, %fd18, %fd182;
	sqrt.rn.f64 	%fd38, %fd183;
	{
	.reg .b32 %temp; 
	mov.b64 	{%temp, %r77}, %fd38;
	}
	mov.b32 	%f1, %r77;
	abs.f32 	%f2, %f1;
	setp.geu.f32 	%p22, %f2, 0f3FE26666;
	@%p22 bra 	$L__BB5_32;
	mul.f64 	%fd217, %fd38, %fd38;
	fma.rn.f64 	%fd218, %fd217, 0d3FB0066BDC1895E9, 0dBFB3823B180754AF;
	fma.rn.f64 	%fd219, %fd218, %fd217, 0d3FB11E52CC2F79AE;
	fma.rn.f64 	%fd220, %fd219, %fd217, 0dBF924EAF3526861B;
	fma.rn.f64 	%fd221, %fd220, %fd217, 0d3F91DF02A31E6CB7;
	fma.rn.f64 	%fd222, %fd221, %fd217, 0d3F847D18B0EEC6CC;
	fma.rn.f64 	%fd223, %fd222, %fd217, 0d3F8D0AF961BA53B0;
	fma.rn.f64 	%fd224, %fd223, %fd217, 0d3F91BF7734CF1C48;
	fma.rn.f64 	%fd225, %fd224, %fd217, 0d3F96E91483144EF7;
	fma.rn.f64 	%fd226, %fd225, %fd217, 0d3F9F1C6E0A4F9F81;
	fma.rn.f64 	%fd227, %fd226, %fd217, 0d3FA6DB6DC27FA92B;
	fma.rn.f64 	%fd228, %fd227, %fd217, 0d3FB333333320F91B;
	fma.rn.f64 	%fd229, %fd228, %fd217, 0d3FC5555555555F4D;
	mul.f64 	%fd230, %fd217, %fd229;
	fma.rn.f64 	%fd398, %fd230, %fd38, %fd38;
	bra.uni 	$L__BB5_33;
$L__BB5_32:
	abs.f64 	%fd184, %fd38;
	fma.rn.f64 	%fd185, %fd184, 0dBFE0000000000000, 0d3FE0000000000000;
	rsqrt.approx.ftz.f64 	%fd186, %fd185;
	{
	.reg .b32 %temp; 
	mov.b64 	{%r78, %temp}, %fd186;
	}
	{
	.reg .b32 %temp; 
	mov.b64 	{%temp, %r79}, %fd186;
	}
	add.s32 	%r80, %r79, -1048576;
	mov.b64 	%fd187, {%r78, %r80};
	mul.f64 	%fd188, %fd185, %fd186;
	neg.f64 	%fd189, %fd188;
	fma.rn.f64 	%fd190, %fd188, %fd189, %fd185;
	fma.rn.f64 	%fd191, %fd190, %fd187, %fd188;
	neg.f64 	%fd192, %fd191;
	fma.rn.f64 	%fd193, %fd186, %fd192, 0d3FF0000000000000;
	fma.rn.f64 	%fd194, %fd193, %fd187, %fd187;
	fma.rn.f64 	%fd195, %fd191, %fd192, %fd185;
	fma.rn.f64 	%fd196, %fd195, %fd194, %fd191;
	{
	.reg .b32 %temp; 
	mov.b64 	{%temp, %r81}, %fd185;
	}
	setp.lt.s32 	%p23, %r81, 0;
	selp.f64 	%fd197, 0dFFF8000000000000, %fd196, %p23;
	setp.ne.f64 	%p24, %fd185, 0d0000000000000000;
	selp.f64 	%fd198, %fd197, %fd185, %p24;
	fma.rn.f64 	%fd199, %fd185, 0d3FB0066BDC1895E9, 0dBFB3823B180754AF;
	fma.rn.f64 	%fd200, %fd199, %fd185, 0d3FB11E52CC2F79AE;
	fma.rn.f64 	%fd201, %fd200, %fd185, 0dBF924EAF3526861B;
	fma.rn.f64 	%fd202, %fd201, %fd185, 0d3F91DF02A31E6CB7;
	fma.rn.f64 	%fd203, %fd202, %fd185, 0d3F847D18B0EEC6CC;
	fma.rn.f64 	%fd204, %fd203, %fd185, 0d3F8D0AF961BA53B0;
	fma.rn.f64 	%fd205, %fd204, %fd185, 0d3F91BF7734CF1C48;
	fma.rn.f64 	%fd206, %fd205, %fd185, 0d3F96E91483144EF7;
	fma.rn.f64 	%fd207, %fd206, %fd185, 0d3F9F1C6E0A4F9F81;
	fma.rn.f64 	%fd208, %fd207, %fd185, 0d3FA6DB6DC27FA92B;
	fma.rn.f64 	%fd209, %fd208, %fd185, 0d3FB333333320F91B;
	fma.rn.f64 	%fd210, %fd209, %fd185, 0d3FC5555555555F4D;
	mul.f64 	%fd211, %fd185, %fd210;
	mul.f64 	%fd212, %fd198, 0dC000000000000000;
	fma.rn.f64 	%fd213, %fd212, %fd211, 0d3C91A62633145C07;
	add.f64 	%fd214, %fd212, 0d3FE921FB54442D18;
	add.f64 	%fd215, %fd214, %fd213;
	add.f64 	%fd216, %fd215, 0d3FE921FB54442D18;
	copysign.f64 	%fd398, %fd38, %fd216;
$L__BB5_33:
	add.f64 	%fd232, %fd231, %fd231;
	mul.f64 	%fd233, %fd232, %fd398;
	add.s64 	%rd46, %rd12, %rd18;
	st.global.f64 	[%rd46], %fd233;
	add.s32 	%r110, %r110, 1;
	setp.eq.s32 	%p25, %r110, 0;
	add.s32 	%r117, %r117, 128;
	@%p25 bra 	$L__BB5_54;
	bra.uni 	$L__BB5_8;
$L__BB5_34:
	mul.f64 	%fd241, %fd44, 0d3FE45F306DC9C883;
	cvt.rni.s32.f64 	%r119, %fd241;
	cvt.rn.f64.s32 	%fd242, %r119;
	fma.rn.f64 	%fd243, %fd242, 0dBFF921FB54442D18, %fd44;
	fma.rn.f64 	%fd244, %fd242, 0dBC91A62633145C00, %fd243;
	fma.rn.f64 	%fd399, %fd242, 0dB97B839A252049C0, %fd244;
	setp.ltu.f64 	%p29, %fd45, 0d41E0000000000000;
	@%p29 bra 	$L__BB5_36;
	{ // callseq 4, 0
	.param .b64 param0;
	st.param.f64 	[param0], %fd44;
	.param .align 16 .b8 retval0[16];
	call.uni (retval0), 
	__internal_trig_reduction_slowpathd, 
	(
	param0
	);
	ld.param.f64 	%fd399, [retval0];
	ld.param.b32 	%r119, [retval0+8];
	} // callseq 4
$L__BB5_36:
	shl.b32 	%r84, %r119, 6;
	cvt.u64.u32 	%rd50, %r84;
	and.b64  	%rd51, %rd50, 64;
	mov.u64 	%rd52, __cudart_sin_cos_coeffs;
	add.s64 	%rd53, %rd52, %rd51;
	mul.rn.f64 	%fd247, %fd399, %fd399;
	and.b32  	%r85, %r119, 1;
	setp.eq.b32 	%p30, %r85, 1;
	selp.f64 	%fd248, 0dBDA8FF8320FD8164, 0d3DE5DB65F9785EBA, %p30;
	ld.global.nc.v2.f64 	{%fd249, %fd250}, [%rd53];
	fma.rn.f64 	%fd251, %fd248, %fd247, %fd249;
	fma.rn.f64 	%fd252, %fd251, %fd247, %fd250;
	ld.global.nc.v2.f64 	{%fd253, %fd254}, [%rd53+16];
	fma.rn.f64 	%fd255, %fd252, %fd247, %fd253;
	fma.rn.f64 	%fd256, %fd255, %fd247, %fd254;
	ld.global.nc.v2.f64 	{%fd257, %fd258}, [%rd53+32];
	fma.rn.f64 	%fd259, %fd256, %fd247, %fd257;
	fma.rn.f64 	%fd260, %fd259, %fd247, %fd258;
	fma.rn.f64 	%fd261, %fd260, %fd399, %fd399;
	fma.rn.f64 	%fd262, %fd260, %fd247, 0d3FF0000000000000;
	selp.f64 	%fd263, %fd262, %fd261, %p30;
	and.b32  	%r86, %r119, 2;
	setp.eq.s32 	%p31, %r86, 0;
	mov.f64 	%fd264, 0d0000000000000000;
	sub.f64 	%fd265, %fd264, %fd263;
	selp.f64 	%fd50, %fd263, %fd265, %p31;
	mul.f64 	%fd266, %fd43, %fd6;
	mul.f64 	%fd51, %fd266, 0d3FE0000000000000;
	abs.f64 	%fd52, %fd51;
	setp.neu.f64 	%p32, %fd52, 0d7FF0000000000000;
	@%p32 bra 	$L__BB5_38;
	mov.f64 	%fd272, 0d0000000000000000;
	mul.rn.f64 	%fd400, %fd51, %fd272;
	mov.b32 	%r120, 0;
	bra.uni 	$L__BB5_40;
$L__BB5_38:
	mul.f64 	%fd267, %fd51, 0d3FE45F306DC9C883;
	cvt.rni.s32.f64 	%r120, %fd267;
	cvt.rn.f64.s32 	%fd268, %r120;
	fma.rn.f64 	%fd269, %fd268, 0dBFF921FB54442D18, %fd51;
	fma.rn.f64 	%fd270, %fd268, 0dBC91A62633145C00, %fd269;
	fma.rn.f64 	%fd400, %fd268, 0dB97B839A252049C0, %fd270;
	setp.ltu.f64 	%p33, %fd52, 0d41E0000000000000;
	@%p33 bra 	$L__BB5_40;
	{ // callseq 5, 0
	.param .b64 param0;
	st.param.f64 	[param0], %fd51;
	.param .align 16 .b8 retval0[16];
	call.uni (retval0), 
	__internal_trig_reduction_slowpathd, 
	(
	param0
	);
	ld.param.f64 	%fd400, [retval0];
	ld.param.b32 	%r120, [retval0+8];
	} // callseq 5
$L__BB5_40:
	shl.b32 	%r89, %r120, 6;
	cvt.u64.u32 	%rd54, %r89;
	and.b64  	%rd55, %rd54, 64;
	mov.u64 	%rd56, __cudart_sin_cos_coeffs;
	add.s64 	%rd57, %rd56, %rd55;
	mul.rn.f64 	%fd273, %fd400, %fd400;
	and.b32  	%r90, %r120, 1;
	setp.eq.b32 	%p34, %r90, 1;
	selp.f64 	%fd274, 0dBDA8FF8320FD8164, 0d3DE5DB65F9785EBA, %p34;
	ld.global.nc.v2.f64 	{%fd275, %fd276}, [%rd57];
	fma.rn.f64 	%fd277, %fd274, %fd273, %fd275;
	fma.rn.f64 	%fd278, %fd277, %fd273, %fd276;
	ld.global.nc.v2.f64 	{%fd279, %fd280}, [%rd57+16];
	fma.rn.f64 	%fd281, %fd278, %fd273, %fd279;
	fma.rn.f64 	%fd282, %fd281, %fd273, %fd280;
	ld.global.nc.v2.f64 	{%fd283, %fd284}, [%rd57+32];
	fma.rn.f64 	%fd285, %fd282, %fd273, %fd283;
	fma.rn.f64 	%fd286, %fd285, %fd273, %fd284;
	fma.rn.f64 	%fd287, %fd286, %fd400, %fd400;
	fma.rn.f64 	%fd288, %fd286, %fd273, 0d3FF0000000000000;
	selp.f64 	%fd289, %fd288, %fd287, %p34;
	and.b32  	%r91, %r120, 2;
	setp.eq.s32 	%p35, %r91, 0;
	mov.f64 	%fd290, 0d0000000000000000;
	sub.f64 	%fd291, %fd290, %fd289;
	selp.f64 	%fd57, %fd289, %fd291, %p35;
	mul.f64 	%fd58, %fd42, %fd6;
	abs.f64 	%fd59, %fd58;
	setp.neu.f64 	%p36, %fd59, 0d7FF0000000000000;
	@%p36 bra 	$L__BB5_42;
	mov.f64 	%fd297, 0d0000000000000000;
	mul.rn.f64 	%fd402, %fd58, %fd297;
	mov.b32 	%r122, 1;
	bra.uni 	$L__BB5_45;
$L__BB5_42:
	mul.f64 	%fd292, %fd58, 0d3FE45F306DC9C883;
	cvt.rni.s32.f64 	%r121, %fd292;
	cvt.rn.f64.s32 	%fd293, %r121;
	fma.rn.f64 	%fd294, %fd293, 0dBFF921FB54442D18, %fd58;
	fma.rn.f64 	%fd295, %fd293, 0dBC91A62633145C00, %fd294;
	fma.rn.f64 	%fd402, %fd293, 0dB97B839A252049C0, %fd295;
	setp.ltu.f64 	%p37, %fd59, 0d41E0000000000000;
	@%p37 bra 	$L__BB5_44;
	{ // callseq 6, 0
	.param .b64 param0;
	st.param.f64 	[param0], %fd58;
	.param .align 16 .b8 retval0[16];
	call.uni (retval0), 
	__internal_trig_reduction_slowpathd, 
	(
	param0
	);
	ld.param.f64 	%fd402, [retval0];
	ld.param.b32 	%r121, [retval0+8];
	} // callseq 6
$L__BB5_44:
	add.s32 	%r122, %r121, 1;
$L__BB5_45:
	mov.f64 	%fd298, 0d0000000000000000;
	mul.rn.f64 	%fd404, %fd7, %fd298;
	setp.eq.f64 	%p38, %fd8, 0d7FF0000000000000;
	shl.b32 	%r95, %r122, 6;
	cvt.u64.u32 	%rd58, %r95;
	and.b64  	%rd59, %rd58, 64;
	mov.u64 	%rd60, __cudart_sin_cos_coeffs;
	add.s64 	%rd61, %rd60, %rd59;
	mul.rn.f64 	%fd299, %fd402, %fd402;
	and.b32  	%r96, %r122, 1;
	setp.eq.b32 	%p39, %r96, 1;
	selp.f64 	%fd300, 0dBDA8FF8320FD8164, 0d3DE5DB65F9785EBA, %p39;
	ld.global.nc.v2.f64 	{%fd301, %fd302}, [%rd61];
	fma.rn.f64 	%fd303, %fd300, %fd299, %fd301;
	fma.rn.f64 	%fd304, %fd303, %fd299, %fd302;
	ld.global.nc.v2.f64 	{%fd305, %fd306}, [%rd61+16];
	fma.rn.f64 	%fd307, %fd304, %fd299, %fd305;
	fma.rn.f64 	%fd308, %fd307, %fd299, %fd306;
	ld.global.nc.v2.f64 	{%fd309, %fd310}, [%rd61+32];
	fma.rn.f64 	%fd311, %fd308, %fd299, %fd309;
	fma.rn.f64 	%fd312, %fd311, %fd299, %fd310;
	fma.rn.f64 	%fd313, %fd312, %fd402, %fd402;
	fma.rn.f64 	%fd314, %fd312, %fd299, 0d3FF0000000000000;
	selp.f64 	%fd315, %fd314, %fd313, %p39;
	and.b32  	%r97, %r122, 2;
	setp.eq.s32 	%p40, %r97, 0;
	sub.f64 	%fd316, %fd298, %fd315;
	selp.f64 	%fd66, %fd315, %fd316, %p40;
	mov.b32 	%r124, 1;
	@%p38 bra 	$L__BB5_49;
	setp.ltu.f64 	%p41, %fd8, 0d41E0000000000000;
	mov.f64 	%fd404, %fd9;
	mov.u32 	%r123, %r14;
	@%p41 bra 	$L__BB5_48;
	{ // callseq 7, 0
	.param .b64 param0;
	st.param.f64 	[param0], %fd7;
	.param .align 16 .b8 retval0[16];
	call.uni (retval0), 
	__internal_trig_reduction_slowpathd, 
	(
	param0
	);
	ld.param.f64 	%fd404, [retval0];
	ld.param.b32 	%r123, [retval0+8];
	} // callseq 7
$L__BB5_48:
	add.s32 	%r124, %r123, 1;
$L__BB5_49:
	shl.b32 	%r99, %r124, 6;
	cvt.u64.u32 	%rd62, %r99;
	and.b64  	%rd63, %rd62, 64;
	mov.u64 	%rd64, __cudart_sin_cos_coeffs;
	add.s64 	%rd65, %rd64, %rd63;
	mul.rn.f64 	%fd318, %fd404, %fd404;
	and.b32  	%r100, %r124, 1;
	setp.eq.b32 	%p42, %r100, 1;
	selp.f64 	%fd319, 0dBDA8FF8320FD8164, 0d3DE5DB65F9785EBA, %p42;
	ld.global.nc.v2.f64 	{%fd320, %fd321}, [%rd65];
	fma.rn.f64 	%fd322, %fd319, %fd318, %fd320;
	fma.rn.f64 	%fd323, %fd322, %fd318, %fd321;
	ld.global.nc.v2.f64 	{%fd324, %fd325}, [%rd65+16];
	fma.rn.f64 	%fd326, %fd323, %fd318, %fd324;
	fma.rn.f64 	%fd327, %fd326, %fd318, %fd325;
	ld.global.nc.v2.f64 	{%fd328, %fd329}, [%rd65+32];
	fma.rn.f64 	%fd330, %fd327, %fd318, %fd328;
	fma.rn.f64 	%fd331, %fd330, %fd318, %fd329;
	fma.rn.f64 	%fd332, %fd331, %fd404, %fd404;
	fma.rn.f64 	%fd333, %fd331, %fd318, 0d3FF0000000000000;
	selp.f64 	%fd334, %fd333, %fd332, %p42;
	and.b32  	%r101, %r124, 2;
	setp.eq.s32 	%p43, %r101, 0;
	mov.f64 	%fd335, 0d0000000000000000;
	sub.f64 	%fd336, %fd335, %fd334;
	selp.f64 	%fd337, %fd334, %fd336, %p43;
	mul.f64 	%fd338, %fd66, %fd337;
	mul.f64 	%fd339, %fd57, %fd57;
	mul.f64 	%fd340, %fd339, %fd338;
	fma.rn.f64 	%fd341, %fd50, %fd50, %fd340;
	sqrt.rn.f64 	%fd70, %fd341;
	{
	.reg .b32 %temp; 
	mov.b64 	{%temp, %r102}, %fd70;
	}
	mov.b32 	%f3, %r102;
	abs.f32 	%f4, %f3;
	setp.geu.f32 	%p44, %f4, 0f3FE26666;
	@%p44 bra 	$L__BB5_51;
	mul.f64 	%fd375, %fd70, %fd70;
	fma.rn.f64 	%fd376, %fd375, 0d3FB0066BDC1895E9, 0dBFB3823B180754AF;
	fma.rn.f64 	%fd377, %fd376, %fd375, 0d3FB11E52CC2F79AE;
	fma.rn.f64 	%fd378, %fd377, %fd375, 0dBF924EAF3526861B;
	fma.rn.f64 	%fd379, %fd378, %fd375, 0d3F91DF02A31E6CB7;
	fma.rn.f64 	%fd380, %fd379, %fd375, 0d3F847D18B0EEC6CC;
	fma.rn.f64 	%fd381, %fd380, %fd375, 0d3F8D0AF961BA53B0;
	fma.rn.f64 	%fd382, %fd381, %fd375, 0d3F91BF7734CF1C48;
	fma.rn.f64 	%fd383, %fd382, %fd375, 0d3F96E91483144EF7;
	fma.rn.f64 	%fd384, %fd383, %fd375, 0d3F9F1C6E0A4F9F81;
	fma.rn.f64 	%fd385, %fd384, %fd375, 0d3FA6DB6DC27FA92B;
	fma.rn.f64 	%fd386, %fd385, %fd375, 0d3FB333333320F91B;
	fma.rn.f64 	%fd387, %fd386, %fd375, 0d3FC5555555555F4D;
	mul.f64 	%fd388, %fd375, %fd387;
	fma.rn.f64 	%fd405, %fd388, %fd70, %fd70;
	bra.uni 	$L__BB5_52;
$L__BB5_51:
	abs.f64 	%fd342, %fd70;
	fma.rn.f64 	%fd343, %fd342, 0dBFE0000000000000, 0d3FE0000000000000;
	rsqrt.approx.ftz.f64 	%fd344, %fd343;
	{
	.reg .b32 %temp; 
	mov.b64 	{%r103, %temp}, %fd344;
	}
	{
	.reg .b32 %temp; 
	mov.b64 	{%temp, %r104}, %fd344;
	}
	add.s32 	%r105, %r104, -1048576;
	mov.b64 	%fd345, {%r103, %r105};
	mul.f64 	%fd346, %fd343, %fd344;
	neg.f64 	%fd347, %fd346;
	fma.rn.f64 	%fd348, %fd346, %fd347, %fd343;
	fma.rn.f64 	%fd349, %fd348, %fd345, %fd346;
	neg.f64 	%fd350, %fd349;
	fma.rn.f64 	%fd351, %fd344, %fd350, 0d3FF0000000000000;
	fma.rn.f64 	%fd352, %fd351, %fd345, %fd345;
	fma.rn.f64 	%fd353, %fd349, %fd350, %fd343;
	fma.rn.f64 	%fd354, %fd353, %fd352, %fd349;
	{
	.reg .b32 %temp; 
	mov.b64 	{%temp, %r106}, %fd343;
	}
	setp.lt.s32 	%p45, %r106, 0;
	selp.f64 	%fd355, 0dFFF8000000000000, %fd354, %p45;
	setp.ne.f64 	%p46, %fd343, 0d0000000000000000;
	selp.f64 	%fd356, %fd355, %fd343, %p46;
	fma.rn.f64 	%fd357, %fd343, 0d3FB0066BDC1895E9, 0dBFB3823B180754AF;
	fma.rn.f64 	%fd358, %fd357, %fd343, 0d3FB11E52CC2F79AE;
	fma.rn.f64 	%fd359, %fd358, %fd343, 0dBF924EAF3526861B;
	fma.rn.f64 	%fd360, %fd359, %fd343, 0d3F91DF02A31E6CB7;
	fma.rn.f64 	%fd361, %fd360, %fd343, 0d3F847D18B0EEC6CC;
	fma.rn.f64 	%fd362, %fd361, %fd343, 0d3F8D0AF961BA53B0;
	fma.rn.f64 	%fd363, %fd362, %fd343, 0d3F91BF7734CF1C48;
	fma.rn.f64 	%fd364, %fd363, %fd343, 0d3F96E91483144EF7;
	fma.rn.f64 	%fd365, %fd364, %fd343, 0d3F9F1C6E0A4F9F81;
	fma.rn.f64 	%fd366, %fd365, %fd343, 0d3FA6DB6DC27FA92B;
	fma.rn.f64 	%fd367, %fd366, %fd343, 0d3FB333333320F91B;
	fma.rn.f64 	%fd368, %fd367, %fd343, 0d3FC5555555555F4D;
	mul.f64 	%fd369, %fd343, %fd368;
	mul.f64 	%fd370, %fd356, 0dC000000000000000;
	fma.rn.f64 	%fd371, %fd370, %fd369, 0d3C91A62633145C07;
	add.f64 	%fd372, %fd370, 0d3FE921FB54442D18;
	add.f64 	%fd373, %fd372, %fd371;
	add.f64 	%fd374, %fd373, 0d3FE921FB54442D18;
	copysign.f64 	%fd405, %fd70, %fd374;
$L__BB5_52:
	ld.const.f64 	%fd389, [EARTH_RADIUS_IN_METERS];
	add.f64 	%fd390, %fd389, %fd389;
	mul.f64 	%fd391, %fd390, %fd405;
	mul.wide.s32 	%rd66, %r117, 8;
	add.s64 	%rd67, %rd15, %rd66;
	st.global.f64 	[%rd67], %fd391;
$L__BB5_53:
	add.s32 	%r118, %r118, 1;
	setp.ne.s32 	%p47, %r118, 0;
	add.s32 	%r117, %r117, 128;
	@%p47 bra 	$L__BB5_12;
$L__BB5_54:
	ret;

}
	// .globl	_ZN3cub18CUB_300001_SM_10006detail9transform16transform_kernelINS2_10policy_hubILb1EN4cuda3std3__45tupleIJN6thrust24THRUST_300001_SM_1000_NS6detail15normal_iteratorINSA_10device_ptrIdEEEESF_EEEE10policy1000El9haversineIdESF_JPdSL_EEEvT0_iT1_T2_DpNS2_10kernel_argIT3_EE
.visible .entry _ZN3cub18CUB_300001_SM_10006detail9transform16transform_kernelINS2_10policy_hubILb1EN4cuda3std3__45tupleIJN6thrust24THRUST_300001_SM_1000_NS6detail15normal_iteratorINSA_10device_ptrIdEEEESF_EEEE10policy1000El9haversineIdESF_JPdSL_EEEvT0_iT1_T2_DpNS2_10kernel_argIT3_EE(
	.param .u64 _ZN3cub18CUB_300001_SM_10006detail9transform16transform_kernelINS2_10policy_hubILb1EN4cuda3std3__45tupleIJN6thrust24THRUST_300001_SM_1000_NS6detail15normal_iteratorINSA_10device_ptrIdEEEESF_EEEE10policy1000El9haversineIdESF_JPdSL_EEEvT0_iT1_T2_DpNS2_10kernel_argIT3_EE_param_0,
	.param .u32 _ZN3cub18CUB_300001_SM_10006detail9transform16transform_kernelINS2_10policy_hubILb1EN4cuda3std3__45tupleIJN6thrust24THRUST_300001_SM_1000_NS6detail15normal_iteratorINSA_10device_ptrIdEEEESF_EEEE10policy1000El9haversineIdESF_JPdSL_EEEvT0_iT1_T2_DpNS2_10kernel_argIT3_EE_param_1,
	.param .align 8 .b8 _ZN3cub18CUB_300001_SM_10006detail9transform16transform_kernelINS2_10policy_hubILb1EN4cuda3std3__45tupleIJN6thrust24THRUST_300001_SM_1000_NS6detail15normal_iteratorINSA_10device_ptrIdEEEESF_EEEE10policy1000El9haversineIdESF_JPdSL_EEEvT0_iT1_T2_DpNS2_10kernel_argIT3_EE_param_2[16],
	.param .align 8 .b8 _ZN3cub18CUB_300001_SM_10006detail9transform16transform_kernelINS2_10policy_hubILb1EN4cuda3std3__45tupleIJN6thrust24THRUST_300001_SM_1000_NS6detail15normal_iteratorINSA_10device_ptrIdEEEESF_EEEE10policy1000El9haversineIdESF_JPdSL_EEEvT0_iT1_T2_DpNS2_10kernel_argIT3_EE_param_3[8],
	.param .align 8 .b8 _ZN3cub18CUB_300001_SM_10006detail9transform16transform_kernelINS2_10policy_hubILb1EN4cuda3std3__45tupleIJN6thrust24THRUST_300001_SM_1000_NS6detail15normal_iteratorINSA_10device_ptrIdEEEESF_EEEE10policy1000El9haversineIdESF_JPdSL_EEEvT0_iT1_T2_DpNS2_10kernel_argIT3_EE_param_4[16],
	.param .align 8 .b8 _ZN3cub18CUB_300001_SM_10006detail9transform16transform_kernelINS2_10policy_hubILb1EN4cuda3std3__45tupleIJN6thrust24THRUST_300001_SM_1000_NS6detail15normal_iteratorINSA_10device_ptrIdEEEESF_EEEE10policy1000El9haversineIdESF_JPdSL_EEEvT0_iT1_T2_DpNS2_10kernel_argIT3_EE_param_5[16]
)
.maxntid 128
{
	.reg .pred 	%p<48>;
	.reg .b32 	%r<122>;
	.reg .b32 	%f<5>;
	.reg .b64 	%rd<76>;
	.reg .b64 	%fd<406>;

	ld.param.f64 	%fd75, [_ZN3cub18CUB_300001_SM_10006detail9transform16transform_kernelINS2_10policy_hubILb1EN4cuda3std3__45tupleIJN6thrust24THRUST_300001_SM_1000_NS6detail15normal_iteratorINSA_10device_ptrIdEEEESF_EEEE10policy1000El9haversineIdESF_JPdSL_EEEvT0_iT1_T2_DpNS2_10kernel_argIT3_EE_param_2+8];
	ld.param.f64 	%fd74, [_ZN3cub18CUB_300001_SM_10006detail9transform16transform_kernelINS2_10policy_hubILb1EN4cuda3std3__45tupleIJN6thrust24THRUST_300001_SM_1000_NS6detail15normal_iteratorINSA_10device_ptrIdEEEESF_EEEE10policy1000El9haversineIdESF_JPdSL_EEEvT0_iT1_T2_DpNS2_10kernel_argIT3_EE_param_2];
	ld.param.u64 	%rd21, [_ZN3cub18CUB_300001_SM_10006detail9transform16transform_kernelINS2_10policy_hubILb1EN4cuda3std3__45tupleIJN6thrust24THRUST_300001_SM_1000_NS6detail15normal_iteratorINSA_10device_ptrIdEEEESF_EEEE10policy1000El9haversineIdESF_JPdSL_EEEvT0_iT1_T2_DpNS2_10kernel_argIT3_EE_param_0];
	ld.param.u64 	%rd22, [_ZN3cub18CUB_300001_SM_10006detail9transform16transform_kernelINS2_10policy_hubILb1EN4cuda3std3__45tupleIJN6thrust24THRUST_300001_SM_1000_NS6detail15normal_iteratorINSA_10device_ptrIdEEEESF_EEEE10policy1000El9haversineIdESF_JPdSL_EEEvT0_iT1_T2_DpNS2_10kernel_argIT3_EE_param_5];
	ld.param.u64 	%rd23, [_ZN3cub18CUB_300001_SM_10006detail9transform16transform_kernelINS2_10policy_hubILb1EN4cuda3std3__45tupleIJN6thrust24THRUST_300001_SM_1000_NS6detail15normal_iteratorINSA_10device_ptrIdEEEESF_EEEE10policy1000El9haversineIdESF_JPdSL_EEEvT0_iT1_T2_DpNS2_10kernel_argIT3_EE_param_4];
	ld.param.u64 	%rd24, [_ZN3cub18CUB_300001_SM_10006detail9transform16transform_kernelINS2_10policy_hubILb1EN4cuda3std3__45tupleIJN6thrust24THRUST_300001_SM_1000_NS6detail15normal_iteratorINSA_10device_ptrIdEEEESF_EEEE10policy1000El9haversineIdESF_JPdSL_EEEvT0_iT1_T2_DpNS2_10kernel_argIT3_EE_param_3];
	ld.param.u32 	%r52, [_ZN3cub18CUB_300001_SM_10006detail9transform16transform_kernelINS2_10policy_hubILb1EN4cuda3std3__45tupleIJN6thrust24THRUST_300001_SM_1000_NS6detail15normal_iteratorINSA_10device_ptrIdEEEESF_EEEE10policy1000El9haversineIdESF_JPdSL_EEEvT0_iT1_T2_DpNS2_10kernel_argIT3_EE_param_1];
	cvta.to.global.u64 	%rd1, %rd24;
	cvta.to.global.u64 	%rd2, %rd23;
	cvta.to.global.u64 	%rd3, %rd22;
	shl.b32 	%r1, %r52, 7;
	mov.u32 	%r53, %ctaid.x;
	cvt.u64.u32 	%rd25, %r53;
	cvt.s64.s32 	%rd26, %r1;
	mul.lo.s64 	%rd4, %rd26, %rd25;
	sub.s64 	%rd27, %rd21, %rd4;
	min.s64 	%rd28, %rd27, %rd26;
	cvt.u32.u64 	%r2, %rd28;
	shl.b32 	%r3, %r2, 3;
	mov.u32 	%r106, %tid.x;
	shl.b32 	%r105, %r106, 7;
	setp.ge.s32 	%p1, %r105, %r3;
	@%p1 bra 	$L__BB6_5;
	shl.b64 	%rd5, %rd4, 3;
	add.s64 	%rd29, %rd2, %rd5;
	mul.wide.u32 	%rd6, %r106, 128;
	add.s64 	%rd74, %rd29, %rd6;
	mov.u32 	%r104, %r105;
$L__BB6_2:
	.pragma "nounroll";
	// begin inline asm
	prefetch.global.L2 [%rd74];
	// end inline asm
	add.s32 	%r104, %r104, 16384;
	add.s64 	%rd74, %rd74, 16384;
	setp.lt.s32 	%p2, %r104, %r3;
	@%p2 bra 	$L__BB6_2;
	add.s64 	%rd31, %rd3, %rd5;
	add.s64 	%rd75, %rd31, %rd6;
$L__BB6_4:
	.pragma "nounroll";
	// begin inline asm
	prefetch.global.L2 [%rd75];
	// end inline asm
	add.s32 	%r105, %r105, 16384;
	add.s64 	%rd75, %rd75, 16384;
	setp.lt.s32 	%p3, %r105, %r3;
	@%p3 bra 	$L__BB6_4;
$L__BB6_5:
	setp.eq.s32 	%p4, %r1, %r2;
	@%p4 bra 	$L__BB6_11;
	setp.lt.s32 	%p5, %r52, 1;
	@%p5 bra 	$L__BB6_54;
	ld.const.f64 	%fd2, [DEG_TO_RAD];
	mul.f64 	%fd3, %fd74, %fd2;
	abs.f64 	%fd4, %fd3;
	mul.f64 	%fd76, %fd3, 0d3FE45F306DC9C883;
	cvt.rni.s32.f64 	%r10, %fd76;
	cvt.rn.f64.s32 	%fd77, %r10;
	fma.rn.f64 	%fd78, %fd77, 0dBFF921FB54442D18, %fd3;
	fma.rn.f64 	%fd79, %fd77, 0dBC91A62633145C00, %fd78;
	fma.rn.f64 	%fd5, %fd77, 0dB97B839A252049C0, %fd79;
	neg.s32 	%r115, %r52;
	shl.b64 	%rd33, %rd4, 3;
	add.s64 	%rd13, %rd1, %rd33;
	add.s64 	%rd14, %rd3, %rd33;
	add.s64 	%rd15, %rd2, %rd33;
$L__BB6_8:
	mul.wide.s32 	%rd20, %r106, 8;
	setp.ge.s32 	%p6, %r106, %r2;
	@%p6 bra 	$L__BB6_53;
	add.s64 	%rd34, %rd15, %rd20;
	ld.global.f64 	%fd42, [%rd34];
	add.s64 	%rd35, %rd14, %rd20;
	ld.global.f64 	%fd80, [%rd35];
	sub.f64 	%fd81, %fd42, %fd74;
	mul.f64 	%fd82, %fd81, %fd2;
	sub.f64 	%fd43, %fd80, %fd75;
	mul.f64 	%fd44, %fd82, 0d3FE0000000000000;
	abs.f64 	%fd45, %fd44;
	setp.neu.f64 	%p7, %fd45, 0d7FF0000000000000;
	@%p7 bra 	$L__BB6_34;
	mov.f64 	%fd88, 0d0000000000000000;
	mul.rn.f64 	%fd399, %fd44, %fd88;
	mov.b32 	%r116, 0;
	bra.uni 	$L__BB6_36;
$L__BB6_11:
	setp.lt.s32 	%p27, %r52, 1;
	@%p27 bra 	$L__BB6_54;
	ld.const.f64 	%fd6, [DEG_TO_RAD];
	mul.f64 	%fd7, %fd74, %fd6;
	abs.f64 	%fd8, %fd7;
	mul.f64 	%fd234, %fd7, 0d3FE45F306DC9C883;
	cvt.rni.s32.f64 	%r12, %fd234;
	cvt.rn.f64.s32 	%fd235, %r12;
	fma.rn.f64 	%fd236, %fd235, 0dBFF921FB54442D18, %fd7;
	fma.rn.f64 	%fd237, %fd235, 0dBC91A62633145C00, %fd236;
	fma.rn.f64 	%fd9, %fd235, 0dB97B839A252049C0, %fd237;
	neg.s32 	%r107, %r52;
	shl.b64 	%rd54, %rd4, 3;
	add.s64 	%rd16, %rd1, %rd54;
	add.s64 	%rd17, %rd3, %rd54;
	add.s64 	%rd18, %rd2, %rd54;
	ld.const.f64 	%fd389, [EARTH_RADIUS_IN_METERS];
$L__BB6_13:
	mul.wide.s32 	%rd19, %r106, 8;
	add.s64 	%rd55, %rd17, %rd19;
	add.s64 	%rd56, %rd18, %rd19;
	ld.global.f64 	%fd10, [%rd56];
	ld.global.f64 	%fd238, [%rd55];
	sub.f64 	%fd239, %fd10, %fd74;
	mul.f64 	%fd240, %fd239, %fd6;
	sub.f64 	%fd11, %fd238, %fd75;
	mul.f64 	%fd12, %fd240, 0d3FE0000000000000;
	abs.f64 	%fd13, %fd12;
	setp.neu.f64 	%p28, %fd13, 0d7FF0000000000000;
	@%p28 bra 	$L__BB6_15;
	mov.f64 	%fd246, 0d0000000000000000;
	mul.rn.f64 	%fd392, %fd12, %fd246;
	mov.b32 	%r108, 0;
	bra.uni 	$L__BB6_17;
$L__BB6_15:
	mul.f64 	%fd241, %fd12, 0d3FE45F306DC9C883;
	cvt.rni.s32.f64 	%r108, %fd241;
	cvt.rn.f64.s32 	%fd242, %r108;
	fma.rn.f64 	%fd243, %fd242, 0dBFF921FB54442D18, %fd12;
	fma.rn.f64 	%fd244, %fd242, 0dBC91A62633145C00, %fd243;
	fma.rn.f64 	%fd392, %fd242, 0dB97B839A252049C0, %fd244;
	setp.ltu.f64 	%p29, %fd13, 0d41E0000000000000;
	@%p29 bra 	$L__BB6_17;
	{ // callseq 12, 0
	.param .b64 param0;
	st.param.f64 	[param0], %fd12;
	.param .align 16 .b8 retval0[16];
	call.uni (retval0), 
	__internal_trig_reduction_slowpathd, 
	(
	param0
	);
	ld.param.f64 	%fd392, [retval0];
	ld.param.b32 	%r108, [retval0+8];
	} // callseq 12
$L__BB6_17:
	shl.b32 	%r81, %r108, 6;
	cvt.u64.u32 	%rd57, %r81;
	and.b64  	%rd58, %rd57, 64;
	mov.u64 	%rd59, __cudart_sin_cos_coeffs;
	add.s64 	%rd60, %rd59, %rd58;
	mul.rn.f64 	%fd247, %fd392, %fd392;
	and.b32  	%r82, %r108, 1;
	setp.eq.b32 	%p30, %r82, 1;
	selp.f64 	%fd248, 0dBDA8FF8320FD8164, 0d3DE5DB65F9785EBA, %p30;
	ld.global.nc.v2.f64 	{%fd249, %fd250}, [%rd60];
	fma.rn.f64 	%fd251, %fd248, %fd247, %fd249;
	fma.rn.f64 	%fd252, %fd251, %fd247, %fd250;
	ld.global.nc.v2.f64 	{%fd253, %fd254}, [%rd60+16];
	fma.rn.f64 	%fd255, %fd252, %fd247, %fd253;
	fma.rn.f64 	%fd256, %fd255, %fd247, %fd254;
	ld.global.nc.v2.f64 	{%fd257, %fd258}, [%rd60+32];
	fma.rn.f64 	%fd259, %fd256, %fd247, %fd257;
	fma.rn.f64 	%fd260, %fd259, %fd247, %fd258;
	fma.rn.f64 	%fd261, %fd260, %fd392, %fd392;
	fma.rn.f64 	%fd262, %fd260, %fd247, 0d3FF0000000000000;
	selp.f64 	%fd263, %fd262, %fd261, %p30;
	and.b32  	%r83, %r108, 2;
	setp.eq.s32 	%p31, %r83, 0;
	mov.f64 	%fd264, 0d0000000000000000;
	sub.f64 	%fd265, %fd264, %fd263;
	selp.f64 	%fd18, %fd263, %fd265, %p31;
	mul.f64 	%fd266, %fd11, %fd6;
	mul.f64 	%fd19, %fd266, 0d3FE0000000000000;
	abs.f64 	%fd20, %fd19;
	setp.neu.f64 	%p32, %fd20, 0d7FF0000000000000;
	@%p32 bra 	$L__BB6_19;
	mov.f64 	%fd272, 0d0000000000000000;
	mul.rn.f64 	%fd393, %fd19, %fd272;
	mov.b32 	%r109, 0;
	bra.uni 	$L__BB6_21;
$L__BB6_19:
	mul.f64 	%fd267, %fd19, 0d3FE45F306DC9C883;
	cvt.rni.s32.f64 	%r109, %fd267;
	cvt.rn.f64.s32 	%fd268, %r109;
	fma.rn.f64 	%fd269, %fd268, 0dBFF921FB54442D18, %fd19;
	fma.rn.f64 	%fd270, %fd268, 0dBC91A62633145C00, %fd269;
	fma.rn.f64 	%fd393, %fd268, 0dB97B839A252049C0, %fd270;
	setp.ltu.f64 	%p33, %fd20, 0d41E0000000000000;
	@%p33 bra 	$L__BB6_21;
	{ // callseq 13, 0
	.param .b64 param0;
	st.param.f64 	[param0], %fd19;
	.param .align 16 .b8 retval0[16];
	call.uni (retval0), 
	__internal_trig_reduction_slowpathd, 
	(
	param0
	);
	ld.param.f64 	%fd393, [retval0];
	ld.param.b32 	%r109, [retval0+8];
	} // callseq 13
$L__BB6_21:
	shl.b32 	%r86, %r109, 6;
	cvt.u64.u32 	%rd61, %r86;
	and.b64  	%rd62, %rd61, 64;
	mov.u64 	%rd63, __cudart_sin_cos_coeffs;
	add.s64 	%rd64, %rd63, %rd62;
	mul.rn.f64 	%fd273, %fd393, %fd393;
	and.b32  	%r87, %r109, 1;
	setp.eq.b32 	%p34, %r87, 1;
	selp.f64 	%fd274, 0dBDA8FF8320FD8164, 0d3DE5DB65F9785EBA, %p34;
	ld.global.nc.v2.f64 	{%fd275, %fd276}, [%rd64];
	fma.rn.f64 	%fd277, %fd274, %fd273, %fd275;
	fma.rn.f64 	%fd278, %fd277, %fd273, %fd276;
	ld.global.nc.v2.f64 	{%fd279, %fd280}, [%rd64+16];
	fma.rn.f64 	%fd281, %fd278, %fd273, %fd279;
	fma.rn.f64 	%fd282, %fd281, %fd273, %fd280;
	ld.global.nc.v2.f64 	{%fd283, %fd284}, [%rd64+32];
	fma.rn.f64 	%fd285, %fd282, %fd273, %fd283;
	fma.rn.f64 	%fd286, %fd285, %fd273, %fd284;
	fma.rn.f64 	%fd287, %fd286, %fd393, %fd393;
	fma.rn.f64 	%fd288, %fd286, %fd273, 0d3FF0000000000000;
	selp.f64 	%fd289, %fd288, %fd287, %p34;
	and.b32  	%r88, %r109, 2;
	setp.eq.s32 	%p35, %r88, 0;
	mov.f64 	%fd290, 0d0000000000000000;
	sub.f64 	%fd291, %fd290, %fd289;
	selp.f64 	%fd25, %fd289, %fd291, %p35;
	mul.f64 	%fd26, %fd10, %fd6;
	abs.f64 	%fd27, %fd26;
	setp.neu.f64 	%p36, %fd27, 0d7FF0000000000000;
	@%p36 bra 	$L__BB6_23;
	mov.f64 	%fd297, 0d0000000000000000;
	mul.rn.f64 	%fd395, %fd26, %fd297;
	mov.b32 	%r111, 1;
	bra.uni 	$L__BB6_26;
$L__BB6_23:
	mul.f64 	%fd292, %fd26, 0d3FE45F306DC9C883;
	cvt.rni.s32.f64 	%r110, %fd292;
	cvt.rn.f64.s32 	%fd293, %r110;
	fma.rn.f64 	%fd294, %fd293, 0dBFF921FB54442D18, %fd26;
	fma.rn.f64 	%fd295, %fd293, 0dBC91A62633145C00, %fd294;
	fma.rn.f64 	%fd395, %fd293, 0dB97B839A252049C0, %fd295;
	setp.ltu.f64 	%p37, %fd27, 0d41E0000000000000;
	@%p37 bra 	$L__BB6_25;
	{ // callseq 14, 0
	.param .b64 param0;
	st.param.f64 	[param0], %fd26;
	.param .align 16 .b8 retval0[16];
	call.uni (retval0), 
	__internal_trig_reduction_slowpathd, 
	(
	param0
	);
	ld.param.f64 	%fd395, [retval0];
	ld.param.b32 	%r110, [retval0+8];
	} // callseq 14
$L__BB6_25:
	add.s32 	%r111, %r110, 1;
$L__BB6_26:
	mov.f64 	%fd298, 0d0000000000000000;
	mul.rn.f64 	%fd397, %fd7, %fd298;
	setp.eq.f64 	%p38, %fd8, 0d7FF0000000000000;
	shl.b32 	%r92, %r111, 6;
	cvt.u64.u32 	%rd65, %r92;
	and.b64  	%rd66, %rd65, 64;
	mov.u64 	%rd67, __cudart_sin_cos_coeffs;
	add.s64 	%rd68, %rd67, %rd66;
	mul.rn.f64 	%fd299, %fd395, %fd395;
	and.b32  	%r93, %r111, 1;
	setp.eq.b32 	%p39, %r93, 1;
	selp.f64 	%fd300, 0dBDA8FF8320FD8164, 0d3DE5DB65F9785EBA, %p39;
	ld.global.nc.v2.f64 	{%fd301, %fd302}, [%rd68];
	fma.rn.f64 	%fd303, %fd300, %fd299, %fd301;
	fma.rn.f64 	%fd304, %fd303, %fd299, %fd302;
	ld.global.nc.v2.f64 	{%fd305, %fd306}, [%rd68+16];
	fma.rn.f64 	%fd307, %fd304, %fd299, %fd305;
	fma.rn.f64 	%fd308, %fd307, %fd299, %fd306;
	ld.global.nc.v2.f64 	{%fd309, %fd310}, [%rd68+32];
	fma.rn.f64 	%fd311, %fd308, %fd299, %fd309;
	fma.rn.f64 	%fd312, %fd311, %fd299, %fd310;
	fma.rn.f64 	%fd313, %fd312, %fd395, %fd395;
	fma.rn.f64 	%fd314, %fd312, %fd299, 0d3FF0000000000000;
	selp.f64 	%fd315, %fd314, %fd313, %p39;
	and.b32  	%r94, %r111, 2;
	setp.eq.s32 	%p40, %r94, 0;
	sub.f64 	%fd316, %fd298, %fd315;
	selp.f64 	%fd34, %fd315, %fd316, %p40;
	mov.b32 	%r113, 1;
	@%p38 bra 	$L__BB6_30;
	setp.ltu.f64 	%p41, %fd8, 0d41E0000000000000;
	mov.f64 	%fd397, %fd9;
	mov.u32 	%r112, %r12;
	@%p41 bra 	$L__BB6_29;
	{ // callseq 15, 0
	.param .b64 param0;
	st.param.f64 	[param0], %fd7;
	.param .align 16 .b8 retval0[16];
	call.uni (retval0), 
	__internal_trig_reduction_slowpathd, 
	(
	param0
	);
	ld.param.f64 	%fd397, [retval0];
	ld.param.b32 	%r112, [retval0+8];
	} // callseq 15
$L__BB6_29:
	add.s32 	%r113, %r112, 1;
$L__BB6_30:
	shl.b32 	%r96, %r113, 6;
	cvt.u64.u32 	%rd69, %r96;
	and.b64  	%rd70, %rd69, 64;
	mov.u64 	%rd71, __cudart_sin_cos_coeffs;
	add.s64 	%rd72, %rd71, %rd70;
	mul.rn.f64 	%fd318, %fd397, %fd397;
	and.b32  	%r97, %r113, 1;
	setp.eq.b32 	%p42, %r97, 1;
	selp.f64 	%fd319, 0dBDA8FF8320FD8164, 0d3DE5DB65F9785EBA, %p42;
	ld.global.nc.v2.f64 	{%fd320, %fd321}, [%rd72];
	fma.rn.f64 	%fd322, %fd319, %fd318, %fd320;
	fma.rn.f64 	%fd323, %fd322, %fd318, %fd321;
	ld.global.nc.v2.f64 	{%fd324, %fd325}, [%rd72+16];
	fma.rn.f64 	%fd326, %fd323, %fd318, %fd324;
	fma.rn.f64 	%fd327, %fd326, %fd318, %fd325;
	ld.global.nc.v2.f64 	{%fd328, %fd329}, [%rd72+32];
	fma.rn.f64 	%fd330, %fd327, %fd318, %fd328;
	fma.rn.f64 	%fd331, %fd330, %fd318, %fd329;
	fma.rn.f64 	%fd332, %fd331, %fd397, %fd397;
	fma.rn.f64 	%fd333, %fd331, %fd318, 0d3FF0000000000000;
	selp.f64 	%fd334, %fd333, %fd332, %p42;
	and.b32  	%r98, %r113, 2;
	setp.eq.s32 	%p43, %r98, 0;
	mov.f64 	%fd335, 0d0000000000000000;
	sub.f64 	%fd336, %fd335, %fd334;
	selp.f64 	%fd337, %fd334, %fd336, %p43;
	mul.f64 	%fd338, %fd34, %fd337;
	mul.f64 	%fd339, %fd25, %fd25;
	mul.f64 	%fd340, %fd339, %fd338;
	fma.rn.f64 	%fd341, %fd18, %fd18, %fd340;
	sqrt.rn.f64 	%fd38, %fd341;
	{
	.reg .b32 %temp; 
	mov.b64 	{%temp, %r99}, %fd38;
	}
	mov.b32 	%f3, %r99;
	abs.f32 	%f4, %f3;
	setp.geu.f32 	%p44, %f4, 0f3FE26666;
	@%p44 bra 	$L__BB6_32;
	mul.f64 	%fd375, %fd38, %fd38;
	fma.rn.f64 	%fd376, %fd375, 0d3FB0066BDC1895E9, 0dBFB3823B180754AF;
	fma.rn.f64 	%fd377, %fd376, %fd375, 0d3FB11E52CC2F79AE;
	fma.rn.f64 	%fd378, %fd377, %fd375, 0dBF924EAF3526861B;
	fma.rn.f64 	%fd379, %fd378, %fd375, 0d3F91DF02A31E6CB7;
	fma.rn.f64 	%fd380, %fd379, %fd375, 0d3F847D18B0EEC6CC;
	fma.rn.f64 	%fd381, %fd380, %fd375, 0d3F8D0AF961BA53B0;
	fma.rn.f64 	%fd382, %fd381, %fd375, 0d3F91BF7734CF1C48;
	fma.rn.f64 	%fd383, %fd382, %fd375, 0d3F96E91483144EF7;
	fma.rn.f64 	%fd384, %fd383, %fd375, 0d3F9F1C6E0A4F9F81;
	fma.rn.f64 	%fd385, %fd384, %fd375, 0d3FA6DB6DC27FA92B;
	fma.rn.f64 	%fd386, %fd385, %fd375, 0d3FB333333320F91B;
	fma.rn.f64 	%fd387, %fd386, %fd375, 0d3FC5555555555F4D;
	mul.f64 	%fd388, %fd375, %fd387;
	fma.rn.f64 	%fd398, %fd388, %fd38, %fd38;
	bra.uni 	$L__BB6_33;
$L__BB6_32:
	abs.f64 	%fd342, %fd38;
	fma.rn.f64 	%fd343, %fd342, 0dBFE0000000000000, 0d3FE0000000000000;
	rsqrt.approx.ftz.f64 	%fd344, %fd343;
	{
	.reg .b32 %temp; 
	mov.b64 	{%r100, %temp}, %fd344;
	}
	{
	.reg .b32 %temp; 
	mov.b64 	{%temp, %r101}, %fd344;
	}
	add.s32 	%r102, %r101, -1048576;
	mov.b64 	%fd345, {%r100, %r102};
	mul.f64 	%fd346, %fd343, %fd344;
	neg.f64 	%fd347, %fd346;
	fma.rn.f64 	%fd348, %fd346, %fd347, %fd343;
	fma.rn.f64 	%fd349, %fd348, %fd345, %fd346;
	neg.f64 	%fd350, %fd349;
	fma.rn.f64 	%fd351, %fd344, %fd350, 0d3FF0000000000000;
	fma.rn.f64 	%fd352, %fd351, %fd345, %fd345;
	fma.rn.f64 	%fd353, %fd349, %fd350, %fd343;
	fma.rn.f64 	%fd354, %fd353, %fd352, %fd349;
	{
	.reg .b32 %temp; 
	mov.b64 	{%temp, %r103}, %fd343;
	}
	setp.lt.s32 	%p45, %r103, 0;
	selp.f64 	%fd355, 0dFFF8000000000000, %fd354, %p45;
	setp.ne.f64 	%p46, %fd343, 0d0000000000000000;
	selp.f64 	%fd356, %fd355, %fd343, %p46;
	fma.rn.f64 	%fd357, %fd343, 0d3FB0066BDC1895E9, 0dBFB3823B180754AF;
	fma.rn.f64 	%fd358, %fd357, %fd343, 0d3FB11E52CC2F79AE;
	fma.rn.f64 	%fd359, %fd358, %fd343, 0dBF924EAF3526861B;
	fma.rn.f64 	%fd360, %fd359, %fd343, 0d3F91DF02A31E6CB7;
	fma.rn.f64 	%fd361, %fd360, %fd343, 0d3F847D18B0EEC6CC;
	fma.rn.f64 	%fd362, %fd361, %fd343, 0d3F8D0AF961BA53B0;
	fma.rn.f64 	%fd363, %fd362, %fd343, 0d3F91BF7734CF1C48;
	fma.rn.f64 	%fd364, %fd363, %fd343, 0d3F96E91483144EF7;
	fma.rn.f64 	%fd365, %fd364, %fd343, 0d3F9F1C6E0A4F9F81;
	fma.rn.f64 	%fd366, %fd365, %fd343, 0d3FA6DB6DC27FA92B;
	fma.rn.f64 	%fd367, %fd366, %fd343, 0d3FB333333320F91B;
	fma.rn.f64 	%fd368, %fd367, %fd343, 0d3FC5555555555F4D;
	mul.f64 	%fd369, %fd343, %fd368;
	mul.f64 	%fd370, %fd356, 0dC000000000000000;
	fma.rn.f64 	%fd371, %fd370, %fd369, 0d3C91A62633145C07;
	add.f64 	%fd372, %fd370, 0d3FE921FB54442D18;
	add.f64 	%fd373, %fd372, %fd371;
	add.f64 	%fd374, %fd373, 0d3FE921FB54442D18;
	copysign.f64 	%fd398, %fd38, %fd374;
$L__BB6_33:
	add.f64 	%fd390, %fd389, %fd389;
	mul.f64 	%fd391, %fd390, %fd398;
	add.s64 	%rd73, %rd16, %rd19;
	st.global.f64 	[%rd73], %fd391;
	add.s32 	%r107, %r107, 1;
	setp.eq.s32 	%p47, %r107, 0;
	add.s32 	%r106, %r106, 128;
	@%p47 bra 	$L__BB6_54;
	bra.uni 	$L__BB6_13;
$L__BB6_34:
	mul.f64 	%fd83, %fd44, 0d3FE45F306DC9C883;
	cvt.rni.s32.f64 	%r116, %fd83;
	cvt.rn.f64.s32 	%fd84, %r116;
	fma.rn.f64 	%fd85, %fd84, 0dBFF921FB54442D18, %fd44;
	fma.rn.f64 	%fd86, %fd84, 0dBC91A62633145C00, %fd85;
	fma.rn.f64 	%fd399, %fd84, 0dB97B839A252049C0, %fd86;
	setp.ltu.f64 	%p8, %fd45, 0d41E0000000000000;
	@%p8 bra 	$L__BB6_36;
	{ // callseq 8, 0
	.param .b64 param0;
	st.param.f64 	[param0], %fd44;
	.param .align 16 .b8 retval0[16];
	call.uni (retval0), 
	__internal_trig_reduction_slowpathd, 
	(
	param0
	);
	ld.param.f64 	%fd399, [retval0];
	ld.param.b32 	%r116, [retval0+8];
	} // callseq 8
$L__BB6_36:
	shl.b32 	%r56, %r116, 6;
	cvt.u64.u32 	%rd36, %r56;
	and.b64  	%rd37, %rd36, 64;
	mov.u64 	%rd38, __cudart_sin_cos_coeffs;
	add.s64 	%rd39, %rd38, %rd37;
	mul.rn.f64 	%fd89, %fd399, %fd399;
	and.b32  	%r57, %r116, 1;
	setp.eq.b32 	%p9, %r57, 1;
	selp.f64 	%fd90, 0dBDA8FF8320FD8164, 0d3DE5DB65F9785EBA, %p9;
	ld.global.nc.v2.f64 	{%fd91, %fd92}, [%rd39];
	fma.rn.f64 	%fd93, %fd90, %fd89, %fd91;
	fma.rn.f64 	%fd94, %fd93, %fd89, %fd92;
	ld.global.nc.v2.f64 	{%fd95, %fd96}, [%rd39+16];
	fma.rn.f64 	%fd97, %fd94, %fd89, %fd95;
	fma.rn.f64 	%fd98, %fd97, %fd89, %fd96;
	ld.global.nc.v2.f64 	{%fd99, %fd100}, [%rd39+32];
	fma.rn.f64 	%fd101, %fd98, %fd89, %fd99;
	fma.rn.f64 	%fd102, %fd101, %fd89, %fd100;
	fma.rn.f64 	%fd103, %fd102, %fd399, %fd399;
	fma.rn.f64 	%fd104, %fd102, %fd89, 0d3FF0000000000000;
	selp.f64 	%fd105, %fd104, %fd103, %p9;
	and.b32  	%r58, %r116, 2;
	setp.eq.s32 	%p10, %r58, 0;
	mov.f64 	%fd106, 0d0000000000000000;
	sub.f64 	%fd107, %fd106, %fd105;
	selp.f64 	%fd50, %fd105, %fd107, %p10;
	mul.f64 	%fd108, %fd43, %fd2;
	mul.f64 	%fd51, %fd108, 0d3FE0000000000000;
	abs.f64 	%fd52, %fd51;
	setp.neu.f64 	%p11, %fd52, 0d7FF0000000000000;
	@%p11 bra 	$L__BB6_38;
	mov.f64 	%fd114, 0d0000000000000000;
	mul.rn.f64 	%fd400, %fd51, %fd114;
	mov.b32 	%r117, 0;
	bra.uni 	$L__BB6_40;
$L__BB6_38:
	mul.f64 	%fd109, %fd51, 0d3FE45F306DC9C883;
	cvt.rni.s32.f64 	%r117, %fd109;
	cvt.rn.f64.s32 	%fd110, %r117;
	fma.rn.f64 	%fd111, %fd110, 0dBFF921FB54442D18, %fd51;
	fma.rn.f64 	%fd112, %fd110, 0dBC91A62633145C00, %fd111;
	fma.rn.f64 	%fd400, %fd110, 0dB97B839A252049C0, %fd112;
	setp.ltu.f64 	%p12, %fd52, 0d41E0000000000000;
	@%p12 bra 	$L__BB6_40;
	{ // callseq 9, 0
	.param .b64 param0;
	st.param.f64 	[param0], %fd51;
	.param .align 16 .b8 retval0[16];
	call.uni (retval0), 
	__internal_trig_reduction_slowpathd, 
	(
	param0
	);
	ld.param.f64 	%fd400, [retval0];
	ld.param.b32 	%r117, [retval0+8];
	} // callseq 9
$L__BB6_40:
	shl.b32 	%r61, %r117, 6;
	cvt.u64.u32 	%rd40, %r61;
	and.b64  	%rd41, %rd40, 64;
	mov.u64 	%rd42, __cudart_sin_cos_coeffs;
	add.s64 	%rd43, %rd42, %rd41;
	mul.rn.f64 	%fd115, %fd400, %fd400;
	and.b32  	%r62, %r117, 1;
	setp.eq.b32 	%p13, %r62, 1;
	selp.f64 	%fd116, 0dBDA8FF8320FD8164, 0d3DE5DB65F9785EBA, %p13;
	ld.global.nc.v2.f64 	{%fd117, %fd118}, [%rd43];
	fma.rn.f64 	%fd119, %fd116, %fd115, %fd117;
	fma.rn.f64 	%fd120, %fd119, %fd115, %fd118;
	ld.global.nc.v2.f64 	{%fd121, %fd122}, [%rd43+16];
	fma.rn.f64 	%fd123, %fd120, %fd115, %fd121;
	fma.rn.f64 	%fd124, %fd123, %fd115, %fd122;
	ld.global.nc.v2.f64 	{%fd125, %fd126}, [%rd43+32];
	fma.rn.f64 	%fd127, %fd124, %fd115, %fd125;
	fma.rn.f64 	%fd128, %fd127, %fd115, %fd126;
	fma.rn.f64 	%fd129, %fd128, %fd400, %fd400;
	fma.rn.f64 	%fd130, %fd128, %fd115, 0d3FF0000000000000;
	selp.f64 	%fd131, %fd130, %fd129, %p13;
	and.b32  	%r63, %r117, 2;
	setp.eq.s32 	%p14, %r63, 0;
	mov.f64 	%fd132, 0d0000000000000000;
	sub.f64 	%fd133, %fd132, %fd131;
	selp.f64 	%fd57, %fd131, %fd133, %p14;
	mul.f64 	%fd58, %fd42, %fd2;
	abs.f64 	%fd59, %fd58;
	setp.neu.f64 	%p15, %fd59, 0d7FF0000000000000;
	@%p15 bra 	$L__BB6_42;
	mov.f64 	%fd139, 0d0000000000000000;
	mul.rn.f64 	%fd402, %fd58, %fd139;
	mov.b32 	%r119, 1;
	bra.uni 	$L__BB6_45;
$L__BB6_42:
	mul.f64 	%fd134, %fd58, 0d3FE45F306DC9C883;
	cvt.rni.s32.f64 	%r118, %fd134;
	cvt.rn.f64.s32 	%fd135, %r118;
	fma.rn.f64 	%fd136, %fd135, 0dBFF921FB54442D18, %fd58;
	fma.rn.f64 	%fd137, %fd135, 0dBC91A62633145C00, %fd136;
	fma.rn.f64 	%fd402, %fd135, 0dB97B839A252049C0, %fd137;
	setp.ltu.f64 	%p16, %fd59, 0d41E0000000000000;
	@%p16 bra 	$L__BB6_44;
	{ // callseq 10, 0
	.param .b64 param0;
	st.param.f64 	[param0], %fd58;
	.param .align 16 .b8 retval0[16];
	call.uni (retval0), 
	__internal_trig_reduction_slowpathd, 
	(
	param0
	);
	ld.param.f64 	%fd402, [retval0];
	ld.param.b32 	%r118, [retval0+8];
	} // callseq 10
$L__BB6_44:
	add.s32 	%r119, %r118, 1;
$L__BB6_45:
	mov.f64 	%fd140, 0d0000000000000000;
	mul.rn.f64 	%fd404, %fd3, %fd140;
	setp.eq.f64 	%p17, %fd4, 0d7FF0000000000000;
	shl.b32 	%r67, %r119, 6;
	cvt.u64.u32 	%rd44, %r67;
	and.b64  	%rd45, %rd44, 64;
	mov.u64 	%rd46, __cudart_sin_cos_coeffs;
	add.s64 	%rd47, %rd46, %rd45;
	mul.rn.f64 	%fd141, %fd402, %fd402;
	and.b32  	%r68, %r119, 1;
	setp.eq.b32 	%p18, %r68, 1;
	selp.f64 	%fd142, 0dBDA8FF8320FD8164, 0d3DE5DB65F9785EBA, %p18;
	ld.global.nc.v2.f64 	{%fd143, %fd144}, [%rd47];
	fma.rn.f64 	%fd145, %fd142, %fd141, %fd143;
	fma.rn.f64 	%fd146, %fd145, %fd141, %fd144;
	ld.global.nc.v2.f64 	{%fd147, %fd148}, [%rd47+16];
	fma.rn.f64 	%fd149, %fd146, %fd141, %fd147;
	fma.rn.f64 	%fd150, %fd149, %fd141, %fd148;
	ld.global.nc.v2.f64 	{%fd151, %fd152}, [%rd47+32];
	fma.rn.f64 	%fd153, %fd150, %fd141, %fd151;
	fma.rn.f64 	%fd154, %fd153, %fd141, %fd152;
	fma.rn.f64 	%fd155, %fd154, %fd402, %fd402;
	fma.rn.f64 	%fd156, %fd154, %fd141, 0d3FF0000000000000;
	selp.f64 	%fd157, %fd156, %fd155, %p18;
	and.b32  	%r69, %r119, 2;
	setp.eq.s32 	%p19, %r69, 0;
	sub.f64 	%fd158, %fd140, %fd157;
	selp.f64 	%fd66, %fd157, %fd158, %p19;
	mov.b32 	%r121, 1;
	@%p17 bra 	$L__BB6_49;
	setp.ltu.f64 	%p20, %fd4, 0d41E0000000000000;
	mov.f64 	%fd404, %fd5;
	mov.u32 	%r120, %r10;
	@%p20 bra 	$L__BB6_48;
	{ // callseq 11, 0
	.param .b64 param0;
	st.param.f64 	[param0], %fd3;
	.param .align 16 .b8 retval0[16];
	call.uni (retval0), 
	__internal_trig_reduction_slowpathd, 
	(
	param0
	);
	ld.param.f64 	%fd404, [retval0];
	ld.param.b32 	%r120, [retval0+8];
	} // callseq 11
$L__BB6_48:
	add.s32 	%r121, %r120, 1;
$L__BB6_49:
	shl.b32 	%r71, %r121, 6;
	cvt.u64.u32 	%rd48, %r71;
	and.b64  	%rd49, %rd48, 64;
	mov.u64 	%rd50, __cudart_sin_cos_coeffs;
	add.s64 	%rd51, %rd50, %rd49;
	mul.rn.f64 	%fd160, %fd404, %fd404;
	and.b32  	%r72, %r121, 1;
	setp.eq.b32 	%p21, %r72, 1;
	selp.f64 	%fd161, 0dBDA8FF8320FD8164, 0d3DE5DB65F9785EBA, %p21;
	ld.global.nc.v2.f64 	{%fd162, %fd163}, [%rd51];
	fma.rn.f64 	%fd164, %fd161, %fd160, %fd162;
	fma.rn.f64 	%fd165, %fd164, %fd160, %fd163;
	ld.global.nc.v2.f64 	{%fd166, %fd167}, [%rd51+16];
	fma.rn.f64 	%fd168, %fd165, %fd160, %fd166;
	fma.rn.f64 	%fd169, %fd168, %fd160, %fd167;
	ld.global.nc.v2.f64 	{%fd170, %fd171}, [%rd51+32];
	fma.rn.f64 	%fd172, %fd169, %fd160, %fd170;
	fma.rn.f64 	%fd173, %fd172, %fd160, %fd171;
	fma.rn.f64 	%fd174, %fd173, %fd404, %fd404;
	fma.rn.f64 	%fd175, %fd173, %fd160, 0d3FF0000000000000;
	selp.f64 	%fd176, %fd175, %fd174, %p21;
	and.b32  	%r73, %r121, 2;
	setp.eq.s32 	%p22, %r73, 0;
	mov.f64 	%fd177, 0d0000000000000000;
	sub.f64 	%fd178, %fd177, %fd176;
	selp.f64 	%fd179, %fd176, %fd178, %p22;
	mul.f64 	%fd180, %fd66, %fd179;
	mul.f64 	%fd181, %fd57, %fd57;
	mul.f64 	%fd182, %fd181, %fd180;
	fma.rn.f64 	%fd183, %fd50, %fd50, %fd182;
	sqrt.rn.f64 	%fd70, %fd183;
	{
	.reg .b32 %temp; 
	mov.b64 	{%temp, %r74}, %fd70;
	}
	mov.b32 	%f1, %r74;
	abs.f32 	%f2, %f1;
	setp.geu.f32 	%p23, %f2, 0f3FE26666;
	@%p23 bra 	$L__BB6_51;
	mul.f64 	%fd217, %fd70, %fd70;
	fma.rn.f64 	%fd218, %fd217, 0d3FB0066BDC1895E9, 0dBFB3823B180754AF;
	fma.rn.f64 	%fd219, %fd218, %fd217, 0d3FB11E52CC2F79AE;
	fma.rn.f64 	%fd220, %fd219, %fd217, 0dBF924EAF3526861B;
	fma.rn.f64 	%fd221, %fd220, %fd217, 0d3F91DF02A31E6CB7;
	fma.rn.f64 	%fd222, %fd221, %fd217, 0d3F847D18B0EEC6CC;
	fma.rn.f64 	%fd223, %fd222, %fd217, 0d3F8D0AF961BA53B0;
	fma.rn.f64 	%fd224, %fd223, %fd217, 0d3F91BF7734CF1C48;
	fma.rn.f64 	%fd225, %fd224, %fd217, 0d3F96E91483144EF7;
	fma.rn.f64 	%fd226, %fd225, %fd217, 0d3F9F1C6E0A4F9F81;
	fma.rn.f64 	%fd227, %fd226, %fd217, 0d3FA6DB6DC27FA92B;
	fma.rn.f64 	%fd228, %fd227, %fd217, 0d3FB333333320F91B;
	fma.rn.f64 	%fd229, %fd228, %fd217, 0d3FC5555555555F4D;
	mul.f64 	%fd230, %fd217, %fd229;
	fma.rn.f64 	%fd405, %fd230, %fd70, %fd70;
	bra.uni 	$L__BB6_52;
$L__BB6_51:
	abs.f64 	%fd184, %fd70;
	fma.rn.f64 	%fd185, %fd184, 0dBFE0000000000000, 0d3FE0000000000000;
	rsqrt.approx.ftz.f64 	%fd186, %fd185;
	{
	.reg .b32 %temp; 
	mov.b64 	{%r75, %temp}, %fd186;
	}
	{
	.reg .b32 %temp; 
	mov.b64 	{%temp, %r76}, %fd186;
	}
	add.s32 	%r77, %r76, -1048576;
	mov.b64 	%fd187, {%r75, %r77};
	mul.f64 	%fd188, %fd185, %fd186;
	neg.f64 	%fd189, %fd188;
	fma.rn.f64 	%fd190, %fd188, %fd189, %fd185;
	fma.rn.f64 	%fd191, %fd190, %fd187, %fd188;
	neg.f64 	%fd192, %fd191;
	fma.rn.f64 	%fd193, %fd186, %fd192, 0d3FF0000000000000;
	fma.rn.f64 	%fd194, %fd193, %fd187, %fd187;
	fma.rn.f64 	%fd195, %fd191, %fd192, %fd185;
	fma.rn.f64 	%fd196, %fd195, %fd194, %fd191;
	{
	.reg .b32 %temp; 
	mov.b64 	{%temp, %r78}, %fd185;
	}
	setp.lt.s32 	%p24, %r78, 0;
	selp.f64 	%fd197, 0dFFF8000000000000, %fd196, %p24;
	setp.ne.f64 	%p25, %fd185, 0d0000000000000000;
	selp.f64 	%fd198, %fd197, %fd185, %p25;
	fma.rn.f64 	%fd199, %fd185, 0d3FB0066BDC1895E9, 0dBFB3823B180754AF;
	fma.rn.f64 	%fd200, %fd199, %fd185, 0d3FB11E52CC2F79AE;
	fma.rn.f64 	%fd201, %fd200, %fd185, 0dBF924EAF3526861B;
	fma.rn.f64 	%fd202, %fd201, %fd185, 0d3F91DF02A31E6CB7;
	fma.rn.f64 	%fd203, %fd202, %fd185, 0d3F847D18B0EEC6CC;
	fma.rn.f64 	%fd204, %fd203, %fd185, 0d3F8D0AF961BA53B0;
	fma.rn.f64 	%fd205, %fd204, %fd185, 0d3F91BF7734CF1C48;
	fma.rn.f64 	%fd206, %fd205, %fd185, 0d3F96E91483144EF7;
	fma.rn.f64 	%fd207, %fd206, %fd185, 0d3F9F1C6E0A4F9F81;
	fma.rn.f64 	%fd208, %fd207, %fd185, 0d3FA6DB6DC27FA92B;
	fma.rn.f64 	%fd209, %fd208, %fd185, 0d3FB333333320F91B;
	fma.rn.f64 	%fd210, %fd209, %fd185, 0d3FC5555555555F4D;
	mul.f64 	%fd211, %fd185, %fd210;
	mul.f64 	%fd212, %fd198, 0dC000000000000000;
	fma.rn.f64 	%fd213, %fd212, %fd211, 0d3C91A62633145C07;
	add.f64 	%fd214, %fd212, 0d3FE921FB54442D18;
	add.f64 	%fd215, %fd214, %fd213;
	add.f64 	%fd216, %fd215, 0d3FE921FB54442D18;
	copysign.f64 	%fd405, %fd70, %fd216;
$L__BB6_52:
	ld.const.f64 	%fd231, [EARTH_RADIUS_IN_METERS];
	add.f64 	%fd232, %fd231, %fd231;
	mul.f64 	%fd233, %fd232, %fd405;
	mul.wide.s32 	%rd52, %r106, 8;
	add.s64 	%rd53, %rd13, %rd52;
	st.global.f64 	[%rd53], %fd233;
$L__BB6_53:
	add.s32 	%r115, %r115, 1;
	setp.ne.s32 	%p26, %r115, 0;
	add.s32 	%r106, %r106, 128;
	@%p26 bra 	$L__BB6_8;
$L__BB6_54:
	ret;

}
	// .globl	_ZN3cub18CUB_300001_SM_10006detail10merge_sort30DeviceMergeSortBlockSortKernelINS2_10policy_hubIN6thrust24THRUST_300001_SM_1000_NS6detail15normal_iteratorINS6_10device_ptrIdEEEEE9Policy600ESB_NS8_INS9_IiEEEESB_SF_jN4cuda3std3__44lessIiEEdiEEvbT0_T1_T2_T3_T4_PT6_PT7_T5_NS1_7vsmem_tE
.visible .entry _ZN3cub18CUB_300001_SM_10006detail10merge_sort30DeviceMergeSortBlockSortKernelINS2_10policy_hubIN6thrust24THRUST_300001_SM_1000_NS6detail15normal_iteratorINS6_10device_ptrIdEEEEE9Policy600ESB_NS8_INS9_IiEEEESB_SF_jN4cuda3std3__44lessIiEEdiEEvbT0_T1_T2_T3_T4_PT6_PT7_T5_NS1_7vsmem_tE(
	.param .u8 _ZN3cub18CUB_300001_SM_10006detail10merge_sort30DeviceMergeSortBlockSortKernelINS2_10policy_hubIN6thrust24THRUST_300001_SM_1000_NS6detail15normal_iteratorINS6_10device_ptrIdEEEEE9Policy600ESB_NS8_INS9_IiEEEESB_SF_jN4cuda3std3__44lessIiEEdiEEvbT0_T1_T2_T3_T4_PT6_PT7_T5_NS1_7vsmem_tE_param_0,
	.param .align 8 .b8 _ZN3cub18CUB_300001_SM_10006detail10merge_sort30DeviceMergeSortBlockSortKernelINS2_10policy_hubIN6thrust24THRUST_300001_SM_1000_NS6detail15normal_iteratorINS6_10device_ptrIdEEEEE9Policy600ESB_NS8_INS9_IiEEEESB_SF_jN4cuda3std3__44lessIiEEdiEEvbT0_T1_T2_T3_T4_PT6_PT7_T5_NS1_7vsmem_tE_param_1[8],
	.param .align 8 .b8 _ZN3cub18CUB_300001_SM_10006detail10merge_sort30DeviceMergeSortBlockSortKernelINS2_10policy_hubIN6thrust24THRUST_300001_SM_1000_NS6detail15normal_iteratorINS6_10device_ptrIdEEEEE9Policy600ESB_NS8_INS9_IiEEEESB_SF_jN4cuda3std3__44lessIiEEdiEEvbT0_T1_T2_T3_T4_PT6_PT7_T5_NS1_7vsmem_tE_param_2[8],
	.param .align 8 .b8 _ZN3cub18CUB_300001_SM_10006detail10merge_sort30DeviceMergeSortBlockSortKernelINS2_10policy_hubIN6thrust24THRUST_300001_SM_1000_NS6detail15normal_iteratorINS6_10device_ptrIdEEEEE9Policy600ESB_NS8_INS9_IiEEEESB_SF_jN4cuda3std3__44lessIiEEdiEEvbT0_T1_T2_T3_T4_PT6_PT7_T5_NS1_7vsmem_tE_param_3[8],
	.param .align 8 .b8 _ZN3cub18CUB_300001_SM_10006detail10merge_sort30DeviceMergeSortBlockSortKernelINS2_10policy_hubIN6thrust24THRUST_300001_SM_1000_NS6detail15normal_iteratorINS6_10device_ptrIdEEEEE9Policy600ESB_NS8_INS9_IiEEEESB_SF_jN4cuda3std3__44lessIiEEdiEEvbT0_T1_T2_T3_T4_PT6_PT7_T5_NS1_7vsmem_tE_param_4[8],
	.param .u32 _ZN3cub18CUB_300001_SM_10006detail10merge_sort30DeviceMergeSortBlockSortKernelINS2_10policy_hubIN6thrust24THRUST_300001_SM_1000_NS6detail15normal_iteratorINS6_10device_ptrIdEEEEE9Policy600ESB_NS8_INS9_IiEEEESB_SF_jN4cuda3std3__44lessIiEEdiEEvbT0_T1_T2_T3_T4_PT6_PT7_T5_NS1_7vsmem_tE_param_5,
	.param .u64 .ptr .align 1 _ZN3cub18CUB_300001_SM_10006detail10merge_sort30DeviceMergeSortBlockSortKernelINS2_10policy_hubIN6thrust24THRUST_300001_SM_1000_NS6detail15normal_iteratorINS6_10device_ptrIdEEEEE9Policy600ESB_NS8_INS9_IiEEEESB_SF_jN4cuda3std3__44lessIiEEdiEEvbT0_T1_T2_T3_T4_PT6_PT7_T5_NS1_7vsmem_tE_param_6,
	.param .u64 .ptr .align 1 _ZN3cub18CUB_300001_SM_10006detail10merge_sort30DeviceMergeSortBlockSortKernelINS2_10policy_hubIN6thrust24THRUST_300001_SM_1000_NS6detail15normal_iteratorINS6_10device_ptrIdEEEEE9Policy600ESB_NS8_INS9_IiEEEESB_SF_jN4cuda3std3__44lessIiEEdiEEvbT0_T1_T2_T3_T4_PT6_PT7_T5_NS1_7vsmem_tE_param_7,
	.param .align 1 .b8 _ZN3cub18CUB_300001_SM_10006detail10merge_sort30DeviceMergeSortBlockSortKernelINS2_10policy_hubIN6thrust24THRUST_300001_SM_1000_NS6detail15normal_iteratorINS6_10device_ptrIdEEEEE9Policy600ESB_NS8_INS9_IiEEEESB_SF_jN4cuda3std3__44lessIiEEdiEEvbT0_T1_T2_T3_T4_PT6_PT7_T5_NS1_7vsmem_tE_param_8[1],
	.param .align 8 .b8 _ZN3cub18CUB_300001_SM_10006detail10merge_sort30DeviceMergeSortBlockSortKernelINS2_10policy_hubIN6thrust24THRUST_300001_SM_1000_NS6detail15normal_iteratorINS6_10device_ptrIdEEEEE9Policy600ESB_NS8_INS9_IiEEEESB_SF_jN4cuda3std3__44lessIiEEdiEEvbT0_T1_T2_T3_T4_PT6_PT7_T5_NS1_7vsmem_tE_param_9[8]
)
.maxntid 256
{
	.reg .pred 	%p<262>;
	.reg .b16 	%rs<4>;
	.reg .b32 	%r<1000>;
	.reg .b64 	%rd<60>;
	.reg .b64 	%fd<369>;
	// demoted variable
	.shared .align 16 .b8 _ZZN3cub18CUB_300001_SM_10006detail10merge_sort30DeviceMergeSortBlockSortKernelINS2_10policy_hubIN6thrust24THRUST_300001_SM_1000_NS6detail15normal_iteratorINS6_10device_ptrIdEEEEE9Policy600ESB_NS8_INS9_IiEEEESB_SF_jN4cuda3std3__44lessIiEEdiEEvbT0_T1_T2_T3_T4_PT6_PT7_T5_NS1_7vsmem_tEE19static_temp_storage[16912];
	ld.param.u64 	%rd17, [_ZN3cub18CUB_300001_SM_10006detail10merge_sort30DeviceMergeSortBlockSortKernelINS2_10policy_hubIN6thrust24THRUST_300001_SM_1000_NS6detail15normal_iteratorINS6_10device_ptrIdEEEEE9Policy600ESB_NS8_INS9_IiEEEESB_SF_jN4cuda3std3__44lessIiEEdiEEvbT0_T1_T2_T3_T4_PT6_PT7_T5_NS1_7vsmem_tE_param_4];
	ld.param.u64 	%rd18, [_ZN3cub18CUB_300001_SM_10006detail10merge_sort30DeviceMergeSortBlockSortKernelINS2_10policy_hubIN6thrust24THRUST_300001_SM_1000_NS6detail15normal_iteratorINS6_10device_ptrIdEEEEE9Policy600ESB_NS8_INS9_IiEEEESB_SF_jN4cuda3std3__44lessIiEEdiEEvbT0_T1_T2_T3_T4_PT6_PT7_T5_NS1_7vsmem_tE_param_3];
	ld.param.u64 	%rd19, [_ZN3cub18CUB_300001_SM_10006detail10merge_sort30DeviceMergeSortBlockSortKernelINS2_10policy_hubIN6thrust24THRUST_300001_SM_1000_NS6detail15normal_iteratorINS6_10device_ptrIdEEEEE9Policy600ESB_NS8_INS9_IiEEEESB_SF_jN4cuda3std3__44lessIiEEdiEEvbT0_T1_T2_T3_T4_PT6_PT7_T5_NS1_7vsmem_tE_param_2];
	ld.param.u64 	%rd20, [_ZN3cub18CUB_300001_SM_10006detail10merge_sort30DeviceMergeSortBlockSortKernelINS2_10policy_hubIN6thrust24THRUST_300001_SM_1000_NS6detail15normal_iteratorINS6_10device_ptrIdEEEEE9Policy600ESB_NS8_INS9_IiEEEESB_SF_jN4cuda3std3__44lessIiEEdiEEvbT0_T1_T2_T3_T4_PT6_PT7_T5_NS1_7vsmem_tE_param_1];
	ld.param.u32 	%r279, [_ZN3cub18CUB_300001_SM_10006detail10merge_sort30DeviceMergeSortBlockSortKernelINS2_10policy_hubIN6thrust24THRUST_300001_SM_1000_NS6detail15normal_iteratorINS6_10device_ptrIdEEEEE9Policy600ESB_NS8_INS9_IiEEEESB_SF_jN4cuda3std3__44lessIiEEdiEEvbT0_T1_T2_T3_T4_PT6_PT7_T5_NS1_7vsmem_tE_param_5];
	cvta.to.global.u64 	%rd1, %rd20;
	cvta.to.global.u64 	%rd2, %rd19;
	cvta.to.global.u64 	%rd3, %rd18;
	cvta.to.global.u64 	%rd4, %rd17;
	mov.u32 	%r280, %ctaid.x;
	mov.u32 	%r281, %nctaid.x;
	shl.b32 	%r1, %r280, 11;
	add.s32 	%r282, %r281, -1;
	setp.ge.u32 	%p33, %r280, %r282;
	@%p33 bra 	$L__BB7_54;
	// begin inline asm
	griddepcontrol.wait;
	// end inline asm
	cvt.u64.u32 	%rd37, %r1;
	mov.u32 	%r622, %tid.x;
	and.b32  	%r623, %r622, 31;
	shl.b32 	%r624, %r622, 3;
	and.b32  	%r625, %r624, 7936;
	or.b32  	%r626, %r625, %r623;
	cvt.u64.u32 	%rd38, %r626;
	add.s64 	%rd5, %rd38, %rd37;
	shl.b64 	%rd39, %rd5, 2;
	add.s64 	%rd40, %rd2, %rd39;
	ld.global.u32 	%r627, [%rd40];
	ld.global.u32 	%r628, [%rd40+128];
	ld.global.u32 	%r629, [%rd40+256];
	ld.global.u32 	%r630, [%rd40+384];
	ld.global.u32 	%r631, [%rd40+512];
	ld.global.u32 	%r632, [%rd40+640];
	ld.global.u32 	%r633, [%rd40+768];
	ld.global.u32 	%r634, [%rd40+896];
	// begin inline asm
	mov.u32 %r620, %laneid;
	// end inline asm
	add.s32 	%r635, %r620, %r625;
	shr.s32 	%r636, %r635, 5;
	add.s32 	%r637, %r636, %r635;
	shl.b32 	%r638, %r637, 2;
	mov.u32 	%r639, _ZZN3cub18CUB_300001_SM_10006detail10merge_sort30DeviceMergeSortBlockSortKernelINS2_10policy_hubIN6thrust24THRUST_300001_SM_1000_NS6detail15normal_iteratorINS6_10device_ptrIdEEEEE9Policy600ESB_NS8_INS9_IiEEEESB_SF_jN4cuda3std3__44lessIiEEdiEEvbT0_T1_T2_T3_T4_PT6_PT7_T5_NS1_7vsmem_tEE19static_temp_storage;
	add.s32 	%r2, %r639, %r638;
	st.shared.u32 	[%r2], %r627;
	add.s32 	%r640, %r635, 32;
	shr.s32 	%r641, %r640, 5;
	add.s32 	%r642, %r641, %r635;
	shl.b32 	%r643, %r642, 2;
	add.s32 	%r3, %r639, %r643;
	st.shared.u32 	[%r3+128], %r628;
	add.s32 	%r644, %r635, 64;
	shr.s32 	%r645, %r644, 5;
	add.s32 	%r646, %r645, %r635;
	shl.b32 	%r647, %r646, 2;
	add.s32 	%r4, %r639, %r647;
	st.shared.u32 	[%r4+256], %r629;
	add.s32 	%r648, %r635, 96;
	shr.s32 	%r649, %r648, 5;
	add.s32 	%r650, %r649, %r635;
	shl.b32 	%r651, %r650, 2;
	add.s32 	%r5, %r639, %r651;
	st.shared.u32 	[%r5+384], %r630;
	add.s32 	%r652, %r635, 128;
	shr.s32 	%r653, %r652, 5;
	add.s32 	%r654, %r653, %r635;
	shl.b32 	%r655, %r654, 2;
	add.s32 	%r6, %r639, %r655;
	st.shared.u32 	[%r6+512], %r631;
	add.s32 	%r656, %r635, 160;
	shr.s32 	%r657, %r656, 5;
	add.s32 	%r658, %r657, %r635;
	shl.b32 	%r659, %r658, 2;
	add.s32 	%r7, %r639, %r659;
	st.shared.u32 	[%r7+640], %r632;
	add.s32 	%r660, %r635, 192;
	shr.s32 	%r661, %r660, 5;
	add.s32 	%r662, %r661, %r635;
	shl.b32 	%r663, %r662, 2;
	add.s32 	%r8, %r639, %r663;
	st.shared.u32 	[%r8+768], %r633;
	add.s32 	%r664, %r635, 224;
	shr.s32 	%r665, %r664, 5;
	add.s32 	%r666, %r665, %r635;
	shl.b32 	%r667, %r666, 2;
	add.s32 	%r9, %r639, %r667;
	st.shared.u32 	[%r9+896], %r634;
	bar.warp.sync 	-1;
	mad.lo.s32 	%r668, %r620, 7, %r635;
	shr.s32 	%r669, %r668, 5;
	add.s32 	%r670, %r669, %r668;
	shl.b32 	%r671, %r670, 2;
	add.s32 	%r10, %r639, %r671;
	ld.shared.u32 	%r672, [%r10];
	add.s32 	%r673, %r668, 1;
	shr.s32 	%r674, %r673, 5;
	add.s32 	%r675, %r674, %r668;
	shl.b32 	%r676, %r675, 2;
	add.s32 	%r11, %r639, %r676;
	ld.shared.u32 	%r677, [%r11+4];
	add.s32 	%r678, %r668, 2;
	shr.s32 	%r679, %r678, 5;
	add.s32 	%r680, %r679, %r668;
	shl.b32 	%r681, %r680, 2;
	add.s32 	%r12, %r639, %r681;
	ld.shared.u32 	%r682, [%r12+8];
	add.s32 	%r683, %r668, 3;
	shr.s32 	%r684, %r683, 5;
	add.s32 	%r685, %r684, %r668;
	shl.b32 	%r686, %r685, 2;
	add.s32 	%r13, %r639, %r686;
	ld.shared.u32 	%r687, [%r13+12];
	add.s32 	%r688, %r668, 4;
	shr.s32 	%r689, %r688, 5;
	add.s32 	%r690, %r689, %r668;
	shl.b32 	%r691, %r690, 2;
	add.s32 	%r14, %r639, %r691;
	ld.shared.u32 	%r692, [%r14+16];
	add.s32 	%r693, %r668, 5;
	shr.s32 	%r694, %r693, 5;
	add.s32 	%r695, %r694, %r668;
	shl.b32 	%r696, %r695, 2;
	add.s32 	%r15, %r639, %r696;
	ld.shared.u32 	%r697, [%r15+20];
	add.s32 	%r698, %r668, 6;
	shr.s32 	%r699, %r698, 5;
	add.s32 	%r700, %r699, %r668;
	shl.b32 	%r701, %r700, 2;
	add.s32 	%r16, %r639, %r701;
	ld.shared.u32 	%r702, [%r16+24];
	add.s32 	%r703, %r668, 7;
	shr.s32 	%r704, %r703, 5;
	add.s32 	%r705, %r704, %r668;
	shl.b32 	%r706, %r705, 2;
	add.s32 	%r17, %r639, %r706;
	ld.shared.u32 	%r707, [%r17+28];
	bar.sync 	0;
	shl.b64 	%rd41, %rd5, 3;
	add.s64 	%rd42, %rd1, %rd41;
	ld.global.f64 	%fd227, [%rd42];
	ld.global.f64 	%fd228, [%rd42+256];
	ld.global.f64 	%fd229, [%rd42+512];
	ld.global.f64 	%fd230, [%rd42+768];
	ld.global.f64 	%fd231, [%rd42+1024];
	ld.global.f64 	%fd232, [%rd42+1280];
	ld.global.f64 	%fd233, [%rd42+1536];
	ld.global.f64 	%fd234, [%rd42+1792];
	add.s32 	%r18, %r2, %r638;
	st.shared.f64 	[%r18], %fd227;
	add.s32 	%r19, %r3, %r643;
	st.shared.f64 	[%r19+256], %fd228;
	add.s32 	%r20, %r4, %r647;
	st.shared.f64 	[%r20+512], %fd229;
	add.s32 	%r21, %r5, %r651;
	st.shared.f64 	[%r21+768], %fd230;
	add.s32 	%r22, %r6, %r655;
	st.shared.f64 	[%r22+1024], %fd231;
	add.s32 	%r23, %r7, %r659;
	st.shared.f64 	[%r23+1280], %fd232;
	add.s32 	%r24, %r8, %r663;
	st.shared.f64 	[%r24+1536], %fd233;
	add.s32 	%r25, %r9, %r667;
	st.shared.f64 	[%r25+1792], %fd234;
	bar.warp.sync 	-1;
	add.s32 	%r26, %r10, %r671;
	ld.shared.f64 	%fd235, [%r26];
	add.s32 	%r27, %r11, %r676;
	ld.shared.f64 	%fd236, [%r27+8];
	add.s32 	%r28, %r12, %r681;
	ld.shared.f64 	%fd237, [%r28+16];
	add.s32 	%r29, %r13, %r686;
	ld.shared.f64 	%fd238, [%r29+24];
	add.s32 	%r30, %r14, %r691;
	ld.shared.f64 	%fd239, [%r30+32];
	add.s32 	%r31, %r15, %r696;
	ld.shared.f64 	%fd240, [%r31+40];
	add.s32 	%r32, %r16, %r701;
	ld.shared.f64 	%fd241, [%r32+48];
	add.s32 	%r33, %r17, %r706;
	ld.shared.f64 	%fd242, [%r33+56];
	bar.sync 	0;
	// begin inline asm
	griddepcontrol.launch_dependents;
	// end inline asm
	cvt.rzi.s32.f64 	%r708, %fd236;
	cvt.rzi.s32.f64 	%r709, %fd235;
	setp.lt.s32 	%p173, %r708, %r709;
	selp.b32 	%r710, %r672, %r677, %p173;
	selp.b32 	%r711, %r677, %r672, %p173;
	selp.f64 	%fd243, %fd235, %fd236, %p173;
	selp.f64 	%fd244, %fd236, %fd235, %p173;
	cvt.rzi.s32.f64 	%r712, %fd238;
	cvt.rzi.s32.f64 	%r713, %fd237;
	setp.lt.s32 	%p174, %r712, %r713;
	selp.b32 	%r714, %r682, %r687, %p174;
	selp.b32 	%r715, %r687, %r682, %p174;
	selp.f64 	%fd245, %fd237, %fd238, %p174;
	selp.f64 	%fd246, %fd238, %fd237, %p174;
	cvt.rzi.s32.f64 	%r716, %fd240;
	cvt.rzi.s32.f64 	%r717, %fd239;
	setp.lt.s32 	%p175, %r716, %r717;
	selp.b32 	%r718, %r692, %r697, %p175;
	selp.b32 	%r719, %r697, %r692, %p175;
	selp.f64 	%fd247, %fd239, %fd240, %p175;
	selp.f64 	%fd248, %fd240, %fd239, %p175;
	cvt.rzi.s32.f64 	%r720, %fd242;
	cvt.rzi.s32.f64 	%r721, %fd241;
	setp.lt.s32 	%p176, %r720, %r721;
	selp.b32 	%r722, %r702, %r707, %p176;
	selp.b32 	%r723, %r707, %r702, %p176;
	selp.f64 	%fd249, %fd241, %fd242, %p176;
	selp.f64 	%fd250, %fd242, %fd241, %p176;
	cvt.rzi.s32.f64 	%r724, %fd246;
	cvt.rzi.s32.f64 	%r725, %fd243;
	setp.lt.s32 	%p177, %r724, %r725;
	selp.b32 	%r726, %r710, %r715, %p177;
	selp.b32 	%r727, %r715, %r710, %p177;
	selp.f64 	%fd251, %fd243, %fd246, %p177;
	selp.f64 	%fd252, %fd246, %fd243, %p177;
	cvt.rzi.s32.f64 	%r728, %fd248;
	cvt.rzi.s32.f64 	%r729, %fd245;
	setp.lt.s32 	%p178, %r728, %r729;
	selp.b32 	%r730, %r714, %r719, %p178;
	selp.b32 	%r731, %r719, %r714, %p178;
	selp.f64 	%fd253, %fd245, %fd248, %p178;
	selp.f64 	%fd254, %fd248, %fd245, %p178;
	cvt.rzi.s32.f64 	%r732, %fd250;
	cvt.rzi.s32.f64 	%r733, %fd247;
	setp.lt.s32 	%p179, %r732, %r733;
	selp.b32 	%r734, %r718, %r723, %p179;
	selp.b32 	%r735, %r723, %r718, %p179;
	selp.f64 	%fd255, %fd247, %fd250, %p179;
	selp.f64 	%fd256, %fd250, %fd247, %p179;
	cvt.rzi.s32.f64 	%r736, %fd252;
	cvt.rzi.s32.f64 	%r737, %fd244;
	setp.lt.s32 	%p180, %r736, %r737;
	selp.b32 	%r738, %r711, %r727, %p180;
	selp.b32 	%r739, %r727, %r711, %p180;
	selp.f64 	%fd257, %fd244, %fd252, %p180;
	selp.f64 	%fd258, %fd252, %fd244, %p180;
	cvt.rzi.s32.f64 	%r740, %fd254;
	cvt.rzi.s32.f64 	%r741, %fd251;
	setp.lt.s32 	%p181, %r740, %r741;
	selp.b32 	%r742, %r726, %r731, %p181;
	selp.b32 	%r743, %r731, %r726, %p181;
	selp.f64 	%fd259, %fd251, %fd254, %p181;
	selp.f64 	%fd260, %fd254, %fd251, %p181;
	cvt.rzi.s32.f64 	%r744, %fd256;
	cvt.rzi.s32.f64 	%r745, %fd253;
	setp.lt.s32 	%p182, %r744, %r745;
	selp.b32 	%r746, %r730, %r735, %p182;
	selp.b32 	%r747, %r735, %r730, %p182;
	selp.f64 	%fd261, %fd253, %fd256, %p182;
	selp.f64 	%fd262, %fd256, %fd253, %p182;
	cvt.rzi.s32.f64 	%r748, %fd249;
	cvt.rzi.s32.f64 	%r749, %fd255;
	setp.lt.s32 	%p183, %r748, %r749;
	selp.b32 	%r750, %r734, %r722, %p183;
	selp.b32 	%r751, %r722, %r734, %p183;
	selp.f64 	%fd263, %fd255, %fd249, %p183;
	selp.f64 	%fd264, %fd249, %fd255, %p183;
	cvt.rzi.s32.f64 	%r752, %fd260;
	cvt.rzi.s32.f64 	%r753, %fd257;
	setp.lt.s32 	%p184, %r752, %r753;
	selp.b32 	%r754, %r738, %r743, %p184;
	selp.b32 	%r755, %r743, %r738, %p184;
	selp.f64 	%fd265, %fd257, %fd260, %p184;
	selp.f64 	%fd266, %fd260, %fd257, %p184;
	cvt.rzi.s32.f64 	%r756, %fd262;
	cvt.rzi.s32.f64 	%r757, %fd259;
	setp.lt.s32 	%p185, %r756, %r757;
	selp.b32 	%r758, %r742, %r747, %p185;
	selp.b32 	%r759, %r747, %r742, %p185;
	selp.f64 	%fd267, %fd259, %fd262, %p185;
	selp.f64 	%fd268, %fd262, %fd259, %p185;
	cvt.rzi.s32.f64 	%r760, %fd264;
	cvt.rzi.s32.f64 	%r761, %fd261;
	setp.lt.s32 	%p186, %r760, %r761;
	selp.b32 	%r762, %r746, %r751, %p186;
	selp.b32 	%r763, %r751, %r746, %p186;
	selp.f64 	%fd269, %fd261, %fd264, %p186;
	selp.f64 	%fd270, %fd264, %fd261, %p186;
	cvt.rzi.s32.f64 	%r764, %fd266;
	cvt.rzi.s32.f64 	%r765, %fd258;
	setp.lt.s32 	%p187, %r764, %r765;
	selp.b32 	%r766, %r739, %r755, %p187;
	selp.b32 	%r767, %r755, %r739, %p187;
	selp.f64 	%fd271, %fd258, %fd266, %p187;
	selp.f64 	%fd272, %fd266, %fd258, %p187;
	cvt.rzi.s32.f64 	%r768, %fd268;
	cvt.rzi.s32.f64 	%r769, %fd265;
	setp.lt.s32 	%p188, %r768, %r769;
	selp.b32 	%r770, %r754, %r759, %p188;
	selp.b32 	%r771, %r759, %r754, %p188;
	selp.f64 	%fd273, %fd265, %fd268, %p188;
	selp.f64 	%fd274, %fd268, %fd265, %p188;
	cvt.rzi.s32.f64 	%r772, %fd270;
	cvt.rzi.s32.f64 	%r773, %fd267;
	setp.lt.s32 	%p189, %r772, %r773;
	selp.b32 	%r774, %r758, %r763, %p189;
	selp.b32 	%r775, %r763, %r758, %p189;
	selp.f64 	%fd275, %fd267, %fd270, %p189;
	selp.f64 	%fd276, %fd270, %fd267, %p189;
	cvt.rzi.s32.f64 	%r776, %fd263;
	cvt.rzi.s32.f64 	%r777, %fd269;
	setp.lt.s32 	%p190, %r776, %r777;
	selp.b32 	%r778, %r762, %r750, %p190;
	selp.b32 	%r779, %r750, %r762, %p190;
	selp.f64 	%fd277, %fd269, %fd263, %p190;
	selp.f64 	%fd278, %fd263, %fd269, %p190;
	cvt.rzi.s32.f64 	%r780, %fd274;
	cvt.rzi.s32.f64 	%r781, %fd271;
	setp.lt.s32 	%p191, %r780, %r781;
	selp.b32 	%r782, %r766, %r771, %p191;
	selp.b32 	%r783, %r771, %r766, %p191;
	selp.f64 	%fd279, %fd271, %fd274, %p191;
	selp.f64 	%fd280, %fd274, %fd271, %p191;
	cvt.rzi.s32.f64 	%r784, %fd276;
	cvt.rzi.s32.f64 	%r785, %fd273;
	setp.lt.s32 	%p192, %r784, %r785;
	selp.b32 	%r786, %r770, %r775, %p192;
	selp.b32 	%r787, %r775, %r770, %p192;
	selp.f64 	%fd281, %fd273, %fd276, %p192;
	selp.f64 	%fd282, %fd276, %fd273, %p192;
	cvt.rzi.s32.f64 	%r788, %fd278;
	cvt.rzi.s32.f64 	%r789, %fd275;
	setp.lt.s32 	%p193, %r788, %r789;
	selp.b32 	%r790, %r774, %r779, %p193;
	selp.b32 	%r791, %r779, %r774, %p193;
	selp.f64 	%fd283, %fd275, %fd278, %p193;
	selp.f64 	%fd284, %fd278, %fd275, %p193;
	cvt.rzi.s32.f64 	%r792, %fd280;
	cvt.rzi.s32.f64 	%r793, %fd272;
	setp.lt.s32 	%p194, %r792, %r793;
	selp.b32 	%r794, %r767, %r783, %p194;
	selp.b32 	%r967, %r783, %r767, %p194;
	selp.f64 	%fd285, %fd272, %fd280, %p194;
	selp.f64 	%fd316, %fd280, %fd272, %p194;
	cvt.rzi.s32.f64 	%r795, %fd282;
	cvt.rzi.s32.f64 	%r796, %fd279;
	setp.lt.s32 	%p195, %r795, %r796;
	selp.b32 	%r797, %r782, %r787, %p195;
	selp.b32 	%r798, %r787, %r782, %p195;
	selp.f64 	%fd286, %fd279, %fd282, %p195;
	selp.f64 	%fd287, %fd282, %fd279, %p195;
	cvt.rzi.s32.f64 	%r799, %fd284;
	cvt.rzi.s32.f64 	%r800, %fd281;
	setp.lt.s32 	%p196, %r799, %r800;
	selp.b32 	%r801, %r786, %r791, %p196;
	selp.b32 	%r802, %r791, %r786, %p196;
	selp.f64 	%fd288, %fd281, %fd284, %p196;
	selp.f64 	%fd289, %fd284, %fd281, %p196;
	cvt.rzi.s32.f64 	%r803, %fd277;
	cvt.rzi.s32.f64 	%r804, %fd283;
	setp.lt.s32 	%p197, %r803, %r804;
	selp.b32 	%r960, %r790, %r778, %p197;
	selp.b32 	%r805, %r778, %r790, %p197;
	selp.f64 	%fd309, %fd283, %fd277, %p197;
	selp.f64 	%fd290, %fd277, %fd283, %p197;
	cvt.rzi.s32.f64 	%r806, %fd287;
	cvt.rzi.s32.f64 	%r807, %fd285;
	setp.lt.s32 	%p198, %r806, %r807;
	selp.b32 	%r965, %r794, %r798, %p198;
	selp.b32 	%r966, %r798, %r794, %p198;
	selp.f64 	%fd314, %fd285, %fd287, %p198;
	selp.f64 	%fd315, %fd287, %fd285, %p198;
	cvt.rzi.s32.f64 	%r808, %fd289;
	cvt.rzi.s32.f64 	%r809, %fd286;
	setp.lt.s32 	%p199, %r808, %r809;
	selp.b32 	%r963, %r797, %r802, %p199;
	selp.b32 	%r964, %r802, %r797, %p199;
	selp.f64 	%fd312, %fd286, %fd289, %p199;
	selp.f64 	%fd313, %fd289, %fd286, %p199;
	cvt.rzi.s32.f64 	%r810, %fd290;
	cvt.rzi.s32.f64 	%r811, %fd288;
	setp.lt.s32 	%p200, %r810, %r811;
	selp.b32 	%r961, %r801, %r805, %p200;
	selp.b32 	%r962, %r805, %r801, %p200;
	selp.f64 	%fd310, %fd288, %fd290, %p200;
	selp.f64 	%fd311, %fd290, %fd288, %p200;
	mov.b32 	%r968, 2;
$L__BB7_2:
	mov.u32 	%r50, %r968;
	bar.sync 	0;
	add.s32 	%r812, %r50, -1;
	mov.u32 	%r813, %tid.x;
	shl.b32 	%r814, %r813, 6;
	mov.u32 	%r815, _ZZN3cub18CUB_300001_SM_10006detail10merge_sort30DeviceMergeSortBlockSortKernelINS2_10policy_hubIN6thrust24THRUST_300001_SM_1000_NS6detail15normal_iteratorINS6_10device_ptrIdEEEEE9Policy600ESB_NS8_INS9_IiEEEESB_SF_jN4cuda3std3__44lessIiEEdiEEvbT0_T1_T2_T3_T4_PT6_PT7_T5_NS1_7vsmem_tEE19static_temp_storage;
	add.s32 	%r816, %r815, %r814;
	st.shared.v2.f64 	[%r816], {%fd316, %fd315};
	st.shared.v2.f64 	[%r816+16], {%fd314, %fd313};
	st.shared.v2.f64 	[%r816+32], {%fd312, %fd311};
	st.shared.v2.f64 	[%r816+48], {%fd310, %fd309};
	bar.sync 	0;
	neg.s32 	%r817, %r50;
	and.b32  	%r818, %r813, %r817;
	shl.b32 	%r819, %r818, 3;
	shl.b32 	%r820, %r50, 2;
	and.b32  	%r821, %r812, %r813;
	shl.b32 	%r822, %r821, 3;
	min.u32 	%r51, %r822, 2048;
	min.u32 	%r52, %r819, 2048;
	add.s32 	%r823, %r52, %r820;
	min.u32 	%r53, %r823, 2048;
	add.s32 	%r824, %r53, %r820;
	min.u32 	%r54, %r824, 2048;
	sub.s32 	%r825, %r53, %r52;
	sub.s32 	%r826, %r54, %r53;
	setp.lt.s32 	%p201, %r51, %r826;
	sub.s32 	%r827, %r51, %r826;
	selp.b32 	%r971, 0, %r827, %p201;
	min.s32 	%r969, %r825, %r51;
	setp.ge.s32 	%p202, %r971, %r969;
	@%p202 bra 	$L__BB7_5;
	add.s32 	%r57, %r53, %r51;
$L__BB7_4:
	sub.s32 	%r828, %r969, %r971;
	shr.u32 	%r829, %r828, 31;
	add.s32 	%r830, %r828, %r829;
	shr.s32 	%r831, %r830, 1;
	add.s32 	%r832, %r831, %r971;
	add.s32 	%r833, %r832, %r52;
	shl.b32 	%r834, %r833, 3;
	add.s32 	%r836, %r815, %r834;
	ld.shared.f64 	%fd291, [%r836];
	not.b32 	%r837, %r832;
	add.s32 	%r838, %r57, %r837;
	shl.b32 	%r839, %r838, 3;
	add.s32 	%r840, %r815, %r839;
	ld.shared.f64 	%fd292, [%r840];
	cvt.rzi.s32.f64 	%r841, %fd292;
	cvt.rzi.s32.f64 	%r842, %fd291;
	setp.lt.s32 	%p203, %r841, %r842;
	add.s32 	%r843, %r832, 1;
	selp.b32 	%r971, %r971, %r843, %p203;
	selp.b32 	%r969, %r832, %r969, %p203;
	setp.lt.s32 	%p204, %r971, %r969;
	@%p204 bra 	$L__BB7_4;
$L__BB7_5:
	add.s32 	%r63, %r971, %r52;
	add.s32 	%r844, %r53, %r51;
	sub.s32 	%r64, %r844, %r971;
	shl.b32 	%r845, %r63, 3;
	add.s32 	%r65, %r815, %r845;
	ld.shared.f64 	%fd319, [%r65];
	shl.b32 	%r847, %r64, 3;
	add.s32 	%r66, %r815, %r847;
	ld.shared.f64 	%fd318, [%r66];
	setp.ge.s32 	%p206, %r64, %r54;
	mov.pred 	%p246, 0;
	@%p206 bra 	$L__BB7_8;
	setp.ge.s32 	%p208, %r63, %r53;
	mov.pred 	%p246, -1;
	@%p208 bra 	$L__BB7_8;
	cvt.rzi.s32.f64 	%r848, %fd318;
	cvt.rzi.s32.f64 	%r849, %fd319;
	setp.lt.s32 	%p246, %r848, %r849;
$L__BB7_8:
	selp.f64 	%fd316, %fd318, %fd319, %p246;
	selp.u32 	%r850, 1, 0, %p246;
	add.s32 	%r67, %r64, %r850;
	not.pred 	%p209, %p246;
	selp.u32 	%r851, 1, 0, %p209;
	add.s32 	%r68, %r63, %r851;
	selp.b32 	%r69, %r64, %r63, %p246;
	@%p209 bra 	$L__BB7_10;
	ld.shared.f64 	%fd318, [%r66+8];
	bra.uni 	$L__BB7_11;
$L__BB7_10:
	ld.shared.f64 	%fd319, [%r65+8];
$L__BB7_11:
	setp.ge.s32 	%p211, %r67, %r54;
	mov.pred 	%p247, 0;
	@%p211 bra 	$L__BB7_14;
	setp.ge.s32 	%p213, %r68, %r53;
	mov.pred 	%p247, -1;
	@%p213 bra 	$L__BB7_14;
	cvt.rzi.s32.f64 	%r852, %fd318;
	cvt.rzi.s32.f64 	%r853, %fd319;
	setp.lt.s32 	%p247, %r852, %r853;
$L__BB7_14:
	selp.f64 	%fd315, %fd318, %fd319, %p247;
	selp.u32 	%r854, 1, 0, %p247;
	add.s32 	%r70, %r67, %r854;
	not.pred 	%p214, %p247;
	selp.u32 	%r855, 1, 0, %p214;
	add.s32 	%r71, %r68, %r855;
	selp.b32 	%r72, %r67, %r68, %p247;
	@%p247 bra 	$L__BB7_16;
	shl.b32 	%r856, %r71, 3;
	add.s32 	%r858, %r815, %r856;
	ld.shared.f64 	%fd319, [%r858];
	bra.uni 	$L__BB7_17;
$L__BB7_16:
	shl.b32 	%r859, %r70, 3;
	add.s32 	%r861, %r815, %r859;
	ld.shared.f64 	%fd318, [%r861];
$L__BB7_17:
	setp.ge.s32 	%p216, %r70, %r54;
	mov.pred 	%p248, 0;
	@%p216 bra 	$L__BB7_20;
	setp.ge.s32 	%p218, %r71, %r53;
	mov.pred 	%p248, -1;
	@%p218 bra 	$L__BB7_20;
	cvt.rzi.s32.f64 	%r862, %fd318;
	cvt.rzi.s32.f64 	%r863, %fd319;
	setp.lt.s32 	%p248, %r862, %r863;
$L__BB7_20:
	selp.f64 	%fd314, %fd318, %fd319, %p248;
	selp.u32 	%r864, 1, 0, %p248;
	add.s32 	%r73, %r70, %r864;
	not.pred 	%p219, %p248;
	selp.u32 	%r865, 1, 0, %p219;
	add.s32 	%r74, %r71, %r865;
	selp.b32 	%r75, %r70, %r71, %p248;
	@%p248 bra 	$L__BB7_22;
	shl.b32 	%r866, %r74, 3;
	mov.u32 	%r867, _ZZN3cub18CUB_300001_SM_10006detail10merge_sort30DeviceMergeSortBlockSortKernelINS2_10policy_hubIN6thrust24THRUST_300001_SM_1000_NS6detail15normal_iteratorINS6_10device_ptrIdEEEEE9Policy600ESB_NS8_INS9_IiEEEESB_SF_jN4cuda3std3__44lessIiEEdiEEvbT0_T1_T2_T3_T4_PT6_PT7_T5_NS1_7vsmem_tEE19static_temp_storage;
	add.s32 	%r868, %r867, %r866;
	ld.shared.f64 	%fd319, [%r868];
	bra.uni 	$L__BB7_23;
$L__BB7_22:
	shl.b32 	%r869, %r73, 3;
	mov.u32 	%r870, _ZZN3cub18CUB_300001_SM_10006detail10merge_sort30DeviceMergeSortBlockSortKernelINS2_10policy_hubIN6thrust24THRUST_300001_SM_1000_NS6detail15normal_iteratorINS6_10device_ptrIdEEEEE9Policy600ESB_NS8_INS9_IiEEEESB_SF_jN4cuda3std3__44lessIiEEdiEEvbT0_T1_T2_T3_T4_PT6_PT7_T5_NS1_7vsmem_tEE19static_temp_storage;
	add.s32 	%r871, %r870, %r869;
	ld.shared.f64 	%fd318, [%r871];
$L__BB7_23:
	setp.ge.s32 	%p221, %r73, %r54;
	mov.pred 	%p249, 0;
	@%p221 bra 	$L__BB7_26;
	setp.ge.s32 	%p223, %r74, %r53;
	mov.pred 	%p249, -1;
	@%p223 bra 	$L__BB7_26;
	cvt.rzi.s32.f64 	%r872, %fd318;
	cvt.rzi.s32.f64 	%r873, %fd319;
	setp.lt.s32 	%p249, %r872, %r873;
$L__BB7_26:
	selp.f64 	%fd313, %fd318, %fd319, %p249;
	selp.u32 	%r874, 1, 0, %p249;
	add.s32 	%r76, %r73, %r874;
	not.pred 	%p224, %p249;
	selp.u32 	%r875, 1, 0, %p224;
	add.s32 	%r77, %r74, %r875;
	selp.b32 	%r78, %r73, %r74, %p249;
	@%p249 bra 	$L__BB7_28;
	shl.b32 	%r876, %r77, 3;
	mov.u32 	%r877, _ZZN3cub18CUB_300001_SM_10006detail10merge_sort30DeviceMergeSortBlockSortKernelINS2_10policy_hubIN6thrust24THRUST_300001_SM_1000_NS6detail15normal_iteratorINS6_10device_ptrIdEEEEE9Policy600ESB_NS8_INS9_IiEEEESB_SF_jN4cuda3std3__44lessIiEEdiEEvbT0_T1_T2_T3_T4_PT6_PT7_T5_NS1_7vsmem_tEE19static_temp_storage;
	add.s32 	%r878, %r877, %r876;
	ld.shared.f64 	%fd319, [%r878];
	bra.uni 	$L__BB7_29;
$L__BB7_28:
	shl.b32 	%r879, %r76, 3;
	mov.u32 	%r880, _ZZN3cub18CUB_300001_SM_10006detail10merge_sort30DeviceMergeSortBlockSortKernelINS2_10policy_hubIN6thrust24THRUST_300001_SM_1000_NS6detail15normal_iteratorINS6_10device_ptrIdEEEEE9Policy600ESB_NS8_INS9_IiEEEESB_SF_jN4cuda3std3__44lessIiEEdiEEvbT0_T1_T2_T3_T4_PT6_PT7_T5_NS1_7vsmem_tEE19static_temp_storage;
	add.s32 	%r881, %r880, %r879;
	ld.shared.f64 	%fd318, [%r881];
$L__BB7_29:
	setp.ge.s32 	%p226, %r76, %r54;
	mov.pred 	%p250, 0;
	@%p226 bra 	$L__BB7_32;
	setp.ge.s32 	%p228, %r77, %r53;
	mov.pred 	%p250, -1;
	@%p228 bra 	$L__BB7_32;
	cvt.rzi.s32.f64 	%r882, %fd318;
	cvt.rzi.s32.f64 	%r883, %fd319;
	setp.lt.s32 	%p250, %r882, %r883;
$L__BB7_32:
	selp.f64 	%fd312, %fd318, %fd319, %p250;
	selp.u32 	%r884, 1, 0, %p250;
	add.s32 	%r79, %r76, %r884;
	not.pred 	%p229, %p250;
	selp.u32 	%r885, 1, 0, %p229;
	add.s32 	%r80, %r77, %r885;
	selp.b32 	%r81, %r76, %r77, %p250;
	@%p250 bra 	$L__BB7_34;
	shl.b32 	%r886, %r80, 3;
	mov.u32 	%r887, _ZZN3cub18CUB_300001_SM_10006detail10merge_sort30DeviceMergeSortBlockSortKernelINS2_10policy_hubIN6thrust24THRUST_300001_SM_1000_NS6detail15normal_iteratorINS6_10device_ptrIdEEEEE9Policy600ESB_NS8_INS9_IiEEEESB_SF_jN4cuda3std3__44lessIiEEdiEEvbT0_T1_T2_T3_T4_PT6_PT7_T5_NS1_7vsmem_tEE19static_temp_storage;
	add.s32 	%r888, %r887, %r886;
	ld.shared.f64 	%fd319, [%r888];
	bra.uni 	$L__BB7_35;
$L__BB7_34:
	shl.b32 	%r889, %r79, 3;
	mov.u32 	%r890, _ZZN3cub18CUB_300001_SM_10006detail10merge_sort30DeviceMergeSortBlockSortKernelINS2_10policy_hubIN6thrust24THRUST_300001_SM_1000_NS6detail15normal_iteratorINS6_10device_ptrIdEEEEE9Policy600ESB_NS8_INS9_IiEEEESB_SF_jN4cuda3std3__44lessIiEEdiEEvbT0_T1_T2_T3_T4_PT6_PT7_T5_NS1_7vsmem_tEE19static_temp_storage;
	add.s32 	%r891, %r890, %r889;
	ld.shared.f64 	%fd318, [%r891];
$L__BB7_35:
	setp.ge.s32 	%p231, %r79, %r54;
	mov.pred 	%p251, 0;
	@%p231 bra 	$L__BB7_38;
	setp.ge.s32 	%p233, %r80, %r53;
	mov.pred 	%p251, -1;
	@%p233 bra 	$L__BB7_38;
	cvt.rzi.s32.f64 	%r892, %fd318;
	cvt.rzi.s32.f64 	%r893, %fd319;
	setp.lt.s32 	%p251, %r892, %r893;
$L__BB7_38:
	selp.f64 	%fd311, %fd318, %fd319, %p251;
	selp.u32 	%r894, 1, 0, %p251;
	add.s32 	%r82, %r79, %r894;
	not.pred 	%p234, %p251;
	selp.u32 	%r895, 1, 0, %p234;
	add.s32 	%r83, %r80, %r895;
	selp.b32 	%r84, %r79, %r80, %p251;
	@%p251 bra 	$L__BB7_40;
	shl.b32 	%r896, %r83, 3;
	mov.u32 	%r897, _ZZN3cub18CUB_300001_SM_10006detail10merge_sort30DeviceMergeSortBlockSortKernelINS2_10policy_hubIN6thrust24THRUST_300001_SM_1000_NS6detail15normal_iteratorINS6_10device_ptrIdEEEEE9Policy600ESB_NS8_INS9_IiEEEESB_SF_jN4cuda3std3__44lessIiEEdiEEvbT0_T1_T2_T3_T4_PT6_PT7_T5_NS1_7vsmem_tEE19static_temp_storage;
	add.s32 	%r898, %r897, %r896;
	ld.shared.f64 	%fd319, [%r898];
	bra.uni 	$L__BB7_41;
$L__BB7_40:
	shl.b32 	%r899, %r82, 3;
	mov.u32 	%r900, _ZZN3cub18CUB_300001_SM_10006detail10merge_sort30DeviceMergeSortBlockSortKernelINS2_10policy_hubIN6thrust24THRUST_300001_SM_1000_NS6detail15normal_iteratorINS6_10device_ptrIdEEEEE9Policy600ESB_NS8_INS9_IiEEEESB_SF_jN4cuda3std3__44lessIiEEdiEEvbT0_T1_T2_T3_T4_PT6_PT7_T5_NS1_7vsmem_tEE19static_temp_storage;
	add.s32 	%r901, %r900, %r899;
	ld.shared.f64 	%fd318, [%r901];
$L__BB7_41:
	setp.ge.s32 	%p236, %r82, %r54;
	mov.pred 	%p252, 0;
	@%p236 bra 	$L__BB7_44;
	setp.ge.s32 	%p238, %r83, %r53;
	mov.pred 	%p252, -1;
	@%p238 bra 	$L__BB7_44;
	cvt.rzi.s32.f64 	%r902, %fd318;
	cvt.rzi.s32.f64 	%r903, %fd319;
	setp.lt.s32 	%p252, %r902, %r903;
$L__BB7_44:
	selp.f64 	%fd310, %fd318, %fd319, %p252;
	selp.u32 	%r904, 1, 0, %p252;
	add.s32 	%r85, %r82, %r904;
	not.pred 	%p239, %p252;
	selp.u32 	%r905, 1, 0, %p239;
	add.s32 	%r86, %r83, %r905;
	selp.b32 	%r87, %r82, %r83, %p252;
	@%p252 bra 	$L__BB7_46;
	shl.b32 	%r906, %r86, 3;
	mov.u32 	%r907, _ZZN3cub18CUB_300001_SM_10006detail10merge_sort30DeviceMergeSortBlockSortKernelINS2_10policy_hubIN6thrust24THRUST_300001_SM_1000_NS6detail15normal_iteratorINS6_10device_ptrIdEEEEE9Policy600ESB_NS8_INS9_IiEEEESB_SF_jN4cuda3std3__44lessIiEEdiEEvbT0_T1_T2_T3_T4_PT6_PT7_T5_NS1_7vsmem_tEE19static_temp_storage;
	add.s32 	%r908, %r907, %r906;
	ld.shared.f64 	%fd319, [%r908];
	bra.uni 	$L__BB7_47;
$L__BB7_46:
	shl.b32 	%r909, %r85, 3;
	mov.u32 	%r910, _ZZN3cub18CUB_300001_SM_10006detail10merge_sort30DeviceMergeSortBlockSortKernelINS2_10policy_hubIN6thrust24THRUST_300001_SM_1000_NS6detail15normal_iteratorINS6_10device_ptrIdEEEEE9Policy600ESB_NS8_INS9_IiEEEESB_SF_jN4cuda3std3__44lessIiEEdiEEvbT0_T1_T2_T3_T4_PT6_PT7_T5_NS1_7vsmem_tEE19static_temp_storage;
	add.s32 	%r911, %r910, %r909;
	ld.shared.f64 	%fd318, [%r911];
$L__BB7_47:
	setp.ge.s32 	%p241, %r85, %r54;
	mov.pred 	%p253, 0;
	@%p241 bra 	$L__BB7_50;
	setp.ge.s32 	%p243, %r86, %r53;
	mov.pred 	%p253, -1;
	@%p243 bra 	$L__BB7_50;
	cvt.rzi.s32.f64 	%r912, %fd318;
	cvt.rzi.s32.f64 	%r913, %fd319;
	setp.lt.s32 	%p253, %r912, %r913;
$L__BB7_50:
	selp.f64 	%fd309, %fd318, %fd319, %p253;
	selp.b32 	%r914, %r85, %r86, %p253;
	bar.sync 	0;
	mov.u32 	%r915, %tid.x;
	shl.b32 	%r916, %r915, 6;
	mov.u32 	%r917, _ZZN3cub18CUB_300001_SM_10006detail10merge_sort30DeviceMergeSortBlockSortKernelINS2_10policy_hubIN6thrust24THRUST_300001_SM_1000_NS6detail15normal_iteratorINS6_10device_ptrIdEEEEE9Policy600ESB_NS8_INS9_IiEEEESB_SF_jN4cuda3std3__44lessIiEEdiEEvbT0_T1_T2_T3_T4_PT6_PT7_T5_NS1_7vsmem_tEE19static_temp_storage;
	add.s32 	%r918, %r917, %r916;
	shl.b32 	%r919, %r915, 5;
	sub.s32 	%r920, %r918, %r919;
	st.shared.v4.u32 	[%r920], {%r967, %r966, %r965, %r964};
	st.shared.v4.u32 	[%r920+16], {%r963, %r962, %r961, %r960};
	bar.sync 	0;
	shl.b32 	%r921, %r69, 2;
	add.s32 	%r922, %r917, %r921;
	ld.shared.u32 	%r967, [%r922];
	shl.b32 	%r923, %r72, 2;
	add.s32 	%r924, %r917, %r923;
	ld.shared.u32 	%r966, [%r924];
	shl.b32 	%r925, %r75, 2;
	add.s32 	%r926, %r917, %r925;
	ld.shared.u32 	%r965, [%r926];
	shl.b32 	%r927, %r78, 2;
	add.s32 	%r928, %r917, %r927;
	ld.shared.u32 	%r964, [%r928];
	shl.b32 	%r929, %r81, 2;
	add.s32 	%r930, %r917, %r929;
	ld.shared.u32 	%r963, [%r930];
	shl.b32 	%r931, %r84, 2;
	add.s32 	%r932, %r917, %r931;
	ld.shared.u32 	%r962, [%r932];
	shl.b32 	%r933, %r87, 2;
	add.s32 	%r934, %r917, %r933;
	ld.shared.u32 	%r961, [%r934];
	shl.b32 	%r935, %r914, 2;
	add.s32 	%r936, %r917, %r935;
	ld.shared.u32 	%r960, [%r936];
	shl.b32 	%r968, %r50, 1;
	setp.lt.u32 	%p244, %r50, 129;
	@%p244 bra 	$L__BB7_2;
	ld.param.s8 	%rs3, [_ZN3cub18CUB_300001_SM_10006detail10merge_sort30DeviceMergeSortBlockSortKernelINS2_10policy_hubIN6thrust24THRUST_300001_SM_1000_NS6detail15normal_iteratorINS6_10device_ptrIdEEEEE9Policy600ESB_NS8_INS9_IiEEEESB_SF_jN4cuda3std3__44lessIiEEdiEEvbT0_T1_T2_T3_T4_PT6_PT7_T5_NS1_7vsmem_tE_param_0];
	bar.sync 	0;
	setp.eq.s16 	%p245, %rs3, 0;
	@%p245 bra 	$L__BB7_53;
	st.shared.f64 	[%r26], %fd316;
	st.shared.f64 	[%r27+8], %fd315;
	st.shared.f64 	[%r28+16], %fd314;
	st.shared.f64 	[%r29+24], %fd313;
	st.shared.f64 	[%r30+32], %fd312;
	st.shared.f64 	[%r31+40], %fd311;
	st.shared.f64 	[%r32+48], %fd310;
	st.shared.f64 	[%r33+56], %fd309;
	bar.warp.sync 	-1;
	ld.shared.f64 	%fd293, [%r18];
	ld.shared.f64 	%fd294, [%r19+256];
	ld.shared.f64 	%fd295, [%r20+512];
	ld.shared.f64 	%fd296, [%r21+768];
	ld.shared.f64 	%fd297, [%r22+1024];
	ld.shared.f64 	%fd298, [%r23+1280];
	ld.shared.f64 	%fd299, [%r24+1536];
	ld.shared.f64 	%fd300, [%r25+1792];
	shl.b32 	%r938, %r915, 3;
	and.b32  	%r939, %r938, 7936;
	cvt.u64.u32 	%rd43, %r939;
	mov.u32 	%r940, %ctaid.x;
	shl.b32 	%r941, %r940, 11;
	and.b32  	%r942, %r915, 31;
	or.b32  	%r943, %r942, %r941;
	cvt.u64.u32 	%rd44, %r943;
	add.s64 	%rd45, %rd44, %rd43;
	shl.b64 	%rd46, %rd45, 3;
	add.s64 	%rd47, %rd3, %rd46;
	st.global.f64 	[%rd47], %fd293;
	st.global.f64 	[%rd47+256], %fd294;
	st.global.f64 	[%rd47+512], %fd295;
	st.global.f64 	[%rd47+768], %fd296;
	st.global.f64 	[%rd47+1024], %fd297;
	st.global.f64 	[%rd47+1280], %fd298;
	st.global.f64 	[%rd47+1536], %fd299;
	st.global.f64 	[%rd47+1792], %fd300;
	bar.sync 	0;
	st.shared.u32 	[%r10], %r967;
	st.shared.u32 	[%r11+4], %r966;
	st.shared.u32 	[%r12+8], %r965;
	st.shared.u32 	[%r13+12], %r964;
	st.shared.u32 	[%r14+16], %r963;
	st.shared.u32 	[%r15+20], %r962;
	st.shared.u32 	[%r16+24], %r961;
	st.shared.u32 	[%r17+28], %r960;
	bar.warp.sync 	-1;
	ld.shared.u32 	%r944, [%r2];
	ld.shared.u32 	%r945, [%r3+128];
	ld.shared.u32 	%r946, [%r4+256];
	ld.shared.u32 	%r947, [%r5+384];
	ld.shared.u32 	%r948, [%r6+512];
	ld.shared.u32 	%r949, [%r7+640];
	ld.shared.u32 	%r950, [%r8+768];
	ld.shared.u32 	%r951, [%r9+896];
	shl.b64 	%rd48, %rd45, 2;
	add.s64 	%rd49, %rd4, %rd48;
	st.global.u32 	[%rd49], %r944;
	st.global.u32 	[%rd49+128], %r945;
	st.global.u32 	[%rd49+256], %r946;
	st.global.u32 	[%rd49+384], %r947;
	st.global.u32 	[%rd49+512], %r948;
	st.global.u32 	[%rd49+640], %r949;
	st.global.u32 	[%rd49+768], %r950;
	st.global.u32 	[%rd49+896], %r951;
	bra.uni 	$L__BB7_211;
$L__BB7_53:
	ld.param.u64 	%rd59, [_ZN3cub18CUB_300001_SM_10006detail10merge_sort30DeviceMergeSortBlockSortKernelINS2_10policy_hubIN6thrust24THRUST_300001_SM_1000_NS6detail15normal_iteratorINS6_10device_ptrIdEEEEE9Policy600ESB_NS8_INS9_IiEEEESB_SF_jN4cuda3std3__44lessIiEEdiEEvbT0_T1_T2_T3_T4_PT6_PT7_T5_NS1_7vsmem_tE_param_7];
	ld.param.u64 	%rd57, [_ZN3cub18CUB_300001_SM_10006detail10merge_sort30DeviceMergeSortBlockSortKernelINS2_10policy_hubIN6thrust24THRUST_300001_SM_1000_NS6detail15normal_iteratorINS6_10device_ptrIdEEEEE9Policy600ESB_NS8_INS9_IiEEEESB_SF_jN4cuda3std3__44lessIiEEdiEEvbT0_T1_T2_T3_T4_PT6_PT7_T5_NS1_7vsmem_tE_param_6];
	st.shared.f64 	[%r26], %fd316;
	st.shared.f64 	[%r27+8], %fd315;
	st.shared.f64 	[%r28+16], %fd314;
	st.shared.f64 	[%r29+24], %fd313;
	st.shared.f64 	[%r30+32], %fd312;
	st.shared.f64 	[%r31+40], %fd311;
	st.shared.f64 	[%r32+48], %fd310;
	st.shared.f64 	[%r33+56], %fd309;
	bar.warp.sync 	-1;
	ld.shared.f64 	%fd301, [%r18];
	ld.shared.f64 	%fd302, [%r19+256];
	ld.shared.f64 	%fd303, [%r20+512];
	ld.shared.f64 	%fd304, [%r21+768];
	ld.shared.f64 	%fd305, [%r22+1024];
	ld.shared.f64 	%fd306, [%r23+1280];
	ld.shared.f64 	%fd307, [%r24+1536];
	ld.shared.f64 	%fd308, [%r25+1792];
	cvta.to.global.u64 	%rd50, %rd57;
	shl.b64 	%rd51, %rd5, 3;
	add.s64 	%rd52, %rd50, %rd51;
	st.global.f64 	[%rd52], %fd301;
	st.global.f64 	[%rd52+256], %fd302;
	st.global.f64 	[%rd52+512], %fd303;
	st.global.f64 	[%rd52+768], %fd304;
	st.global.f64 	[%rd52+1024], %fd305;
	st.global.f64 	[%rd52+1280], %fd306;
	st.global.f64 	[%rd52+1536], %fd307;
	st.global.f64 	[%rd52+1792], %fd308;
	bar.sync 	0;
	st.shared.u32 	[%r10], %r967;
	st.shared.u32 	[%r11+4], %r966;
	st.shared.u32 	[%r12+8], %r965;
	st.shared.u32 	[%r13+12], %r964;
	st.shared.u32 	[%r14+16], %r963;
	st.shared.u32 	[%r15+20], %r962;
	st.shared.u32 	[%r16+24], %r961;
	st.shared.u32 	[%r17+28], %r960;
	bar.warp.sync 	-1;
	ld.shared.u32 	%r952, [%r2];
	ld.shared.u32 	%r953, [%r3+128];
	ld.shared.u32 	%r954, [%r4+256];
	ld.shared.u32 	%r955, [%r5+384];
	ld.shared.u32 	%r956, [%r6+512];
	ld.shared.u32 	%r957, [%r7+640];
	ld.shared.u32 	%r958, [%r8+768];
	ld.shared.u32 	%r959, [%r9+896];
	cvta.to.global.u64 	%rd53, %rd59;
	shl.b64 	%rd54, %rd5, 2;
	add.s64 	%rd55, %rd53, %rd54;
	st.global.u32 	[%rd55], %r952;
	st.global.u32 	[%rd55+128], %r953;
	st.global.u32 	[%rd55+256], %r954;
	st.global.u32 	[%rd55+384], %r955;
	st.global.u32 	[%rd55+512], %r956;
	st.global.u32 	[%rd55+640], %r957;
	st.global.u32 	[%rd55+768], %r958;
	st.global.u32 	[%rd55+896], %r959;
	bra.uni 	$L__BB7_211;
$L__BB7_54:
	sub.s32 	%r283, %r279, %r1;
	min.s32 	%r97, %r283, 2048;
	// begin inline asm
	griddepcontrol.wait;
	// end inline asm
	cvt.u64.u32 	%rd6, %r1;
	mul.wide.u32 	%rd21, %r1, 4;
	add.s64 	%rd22, %rd2, %rd21;
	mov.u32 	%r98, %tid.x;
	ld.global.u32 	%r979, [%rd22];
	and.b32  	%r284, %r98, 31;
	shl.b32 	%r285, %r98, 3;
	and.b32  	%r100, %r285, 7936;
	or.b32  	%r101, %r100, %r284;
	setp.ge.s32 	%p34, %r101, %r97;
	shl.b32 	%r286, %r101, 2;
	cvt.u64.u32 	%rd23, %r286;
	add.s64 	%rd7, %rd22, %rd23;
	mov.u32 	%r972, %r979;
	@%p34 bra 	$L__BB7_56;
	ld.global.u32 	%r972, [%rd7];
$L__BB7_56:
	add.s32 	%r104, %r101, 32;
	setp.ge.s32 	%p35, %r104, %r97;
	mov.u32 	%r973, %r979;
	@%p35 bra 	$L__BB7_58;
	ld.global.u32 	%r973, [%rd7+128];
$L__BB7_58:
	add.s32 	%r107, %r101, 64;
	setp.ge.s32 	%p36, %r107, %r97;
	mov.u32 	%r974, %r979;
	@%p36 bra 	$L__BB7_60;
	ld.global.u32 	%r974, [%rd7+256];
$L__BB7_60:
	add.s32 	%r110, %r101, 96;
	setp.ge.s32 	%p37, %r110, %r97;
	mov.u32 	%r975, %r979;
	@%p37 bra 	$L__BB7_62;
	ld.global.u32 	%r975, [%rd7+384];
$L__BB7_62:
	add.s32 	%r113, %r101, 128;
	setp.ge.s32 	%p38, %r113, %r97;
	mov.u32 	%r976, %r979;
	@%p38 bra 	$L__BB7_64;
	ld.global.u32 	%r976, [%rd7+512];
$L__BB7_64:
	add.s32 	%r116, %r101, 160;
	setp.ge.s32 	%p39, %r116, %r97;
	mov.u32 	%r977, %r979;
	@%p39 bra 	$L__BB7_66;
	ld.global.u32 	%r977, [%rd7+640];
$L__BB7_66:
	add.s32 	%r119, %r101, 192;
	setp.ge.s32 	%p40, %r119, %r97;
	mov.u32 	%r978, %r979;
	@%p40 bra 	$L__BB7_68;
	ld.global.u32 	%r978, [%rd7+768];
$L__BB7_68:
	add.s32 	%r122, %r101, 224;
	setp.ge.s32 	%p41, %r122, %r97;
	@%p41 bra 	$L__BB7_70;
	ld.global.u32 	%r979, [%rd7+896];
$L__BB7_70:
	setp.ge.s32 	%p42, %r101, %r97;
	// begin inline asm
	mov.u32 %r287, %laneid;
	// end inline asm
	add.s32 	%r288, %r287, %r100;
	shr.s32 	%r289, %r288, 5;
	add.s32 	%r125, %r289, %r288;
	shl.b32 	%r290, %r125, 2;
	mov.u32 	%r291, _ZZN3cub18CUB_300001_SM_10006detail10merge_sort30DeviceMergeSortBlockSortKernelINS2_10policy_hubIN6thrust24THRUST_300001_SM_1000_NS6detail15normal_iteratorINS6_10device_ptrIdEEEEE9Policy600ESB_NS8_INS9_IiEEEESB_SF_jN4cuda3std3__44lessIiEEdiEEvbT0_T1_T2_T3_T4_PT6_PT7_T5_NS1_7vsmem_tEE19static_temp_storage;
	add.s32 	%r126, %r291, %r290;
	st.shared.u32 	[%r126], %r972;
	add.s32 	%r292, %r288, 32;
	shr.s32 	%r293, %r292, 5;
	add.s32 	%r127, %r293, %r288;
	shl.b32 	%r294, %r127, 2;
	add.s32 	%r128, %r291, %r294;
	st.shared.u32 	[%r128+128], %r973;
	add.s32 	%r295, %r288, 64;
	shr.s32 	%r296, %r295, 5;
	add.s32 	%r129, %r296, %r288;
	shl.b32 	%r297, %r129, 2;
	add.s32 	%r130, %r291, %r297;
	st.shared.u32 	[%r130+256], %r974;
	add.s32 	%r298, %r288, 96;
	shr.s32 	%r299, %r298, 5;
	add.s32 	%r131, %r299, %r288;
	shl.b32 	%r300, %r131, 2;
	add.s32 	%r132, %r291, %r300;
	st.shared.u32 	[%r132+384], %r975;
	add.s32 	%r301, %r288, 128;
	shr.s32 	%r302, %r301, 5;
	add.s32 	%r133, %r302, %r288;
	shl.b32 	%r303, %r133, 2;
	add.s32 	%r134, %r291, %r303;
	st.shared.u32 	[%r134+512], %r976;
	add.s32 	%r304, %r288, 160;
	shr.s32 	%r305, %r304, 5;
	add.s32 	%r135, %r305, %r288;
	shl.b32 	%r306, %r135, 2;
	add.s32 	%r136, %r291, %r306;
	st.shared.u32 	[%r136+640], %r977;
	add.s32 	%r307, %r288, 192;
	shr.s32 	%r308, %r307, 5;
	add.s32 	%r137, %r308, %r288;
	shl.b32 	%r309, %r137, 2;
	add.s32 	%r138, %r291, %r309;
	st.shared.u32 	[%r138+768], %r978;
	add.s32 	%r310, %r288, 224;
	shr.s32 	%r311, %r310, 5;
	add.s32 	%r139, %r311, %r288;
	shl.b32 	%r312, %r139, 2;
	add.s32 	%r140, %r291, %r312;
	st.shared.u32 	[%r140+896], %r979;
	bar.warp.sync 	-1;
	mad.lo.s32 	%r313, %r287, 7, %r288;
	shr.s32 	%r314, %r313, 5;
	add.s32 	%r141, %r314, %r313;
	shl.b32 	%r315, %r141, 2;
	add.s32 	%r142, %r291, %r315;
	ld.shared.u32 	%r988, [%r142];
	add.s32 	%r316, %r313, 1;
	shr.s32 	%r317, %r316, 5;
	add.s32 	%r144, %r317, %r313;
	shl.b32 	%r318, %r144, 2;
	add.s32 	%r145, %r291, %r318;
	ld.shared.u32 	%r989, [%r145+4];
	add.s32 	%r319, %r313, 2;
	shr.s32 	%r320, %r319, 5;
	add.s32 	%r147, %r320, %r313;
	shl.b32 	%r321, %r147, 2;
	add.s32 	%r148, %r291, %r321;
	ld.shared.u32 	%r990, [%r148+8];
	add.s32 	%r322, %r313, 3;
	shr.s32 	%r323, %r322, 5;
	add.s32 	%r150, %r323, %r313;
	shl.b32 	%r324, %r150, 2;
	add.s32 	%r151, %r291, %r324;
	ld.shared.u32 	%r991, [%r151+12];
	add.s32 	%r325, %r313, 4;
	shr.s32 	%r326, %r325, 5;
	add.s32 	%r153, %r326, %r313;
	shl.b32 	%r327, %r153, 2;
	add.s32 	%r154, %r291, %r327;
	ld.shared.u32 	%r992, [%r154+16];
	add.s32 	%r328, %r313, 5;
	shr.s32 	%r329, %r328, 5;
	add.s32 	%r156, %r329, %r313;
	shl.b32 	%r330, %r156, 2;
	add.s32 	%r157, %r291, %r330;
	ld.shared.u32 	%r993, [%r157+20];
	add.s32 	%r331, %r313, 6;
	shr.s32 	%r332, %r331, 5;
	add.s32 	%r159, %r332, %r313;
	shl.b32 	%r333, %r159, 2;
	add.s32 	%r160, %r291, %r333;
	ld.shared.u32 	%r994, [%r160+24];
	add.s32 	%r334, %r313, 7;
	shr.s32 	%r335, %r334, 5;
	add.s32 	%r162, %r335, %r313;
	shl.b32 	%r336, %r162, 2;
	add.s32 	%r163, %r291, %r336;
	ld.shared.u32 	%r995, [%r163+28];
	bar.sync 	0;
	shl.b64 	%rd24, %rd6, 3;
	add.s64 	%rd25, %rd1, %rd24;
	ld.global.f64 	%fd338, [%rd25];
	shl.b32 	%r337, %r101, 3;
	cvt.u64.u32 	%rd26, %r337;
	add.s64 	%rd8, %rd25, %rd26;
	mov.f64 	%fd331, %fd338;
	@%p42 bra 	$L__BB7_72;
	ld.global.f64 	%fd331, [%rd8];
$L__BB7_72:
	setp.ge.s32 	%p43, %r104, %r97;
	mov.f64 	%fd332, %fd338;
	@%p43 bra 	$L__BB7_74;
	ld.global.f64 	%fd332, [%rd8+256];
$L__BB7_74:
	setp.ge.s32 	%p44, %r107, %r97;
	mov.f64 	%fd333, %fd338;
	@%p44 bra 	$L__BB7_76;
	ld.global.f64 	%fd333, [%rd8+512];
$L__BB7_76:
	setp.ge.s32 	%p45, %r110, %r97;
	mov.f64 	%fd334, %fd338;
	@%p45 bra 	$L__BB7_78;
	ld.global.f64 	%fd334, [%rd8+768];
$L__BB7_78:
	setp.ge.s32 	%p46, %r113, %r97;
	mov.f64 	%fd335, %fd338;
	@%p46 bra 	$L__BB7_80;
	ld.global.f64 	%fd335, [%rd8+1024];
$L__BB7_80:
	setp.ge.s32 	%p47, %r116, %r97;
	mov.f64 	%fd336, %fd338;
	@%p47 bra 	$L__BB7_82;
	ld.global.f64 	%fd336, [%rd8+1280];
$L__BB7_82:
	setp.ge.s32 	%p48, %r119, %r97;
	mov.f64 	%fd337, %fd338;
	@%p48 bra 	$L__BB7_84;
	ld.global.f64 	%fd337, [%rd8+1536];
$L__BB7_84:
	setp.ge.s32 	%p49, %r122, %r97;
	@%p49 bra 	$L__BB7_86;
	ld.global.f64 	%fd338, [%rd8+1792];
$L__BB7_86:
	add.s32 	%r165, %r126, %r290;
	st.shared.f64 	[%r165], %fd331;
	add.s32 	%r166, %r128, %r294;
	st.shared.f64 	[%r166+256], %fd332;
	add.s32 	%r167, %r130, %r297;
	st.shared.f64 	[%r167+512], %fd333;
	add.s32 	%r168, %r132, %r300;
	st.shared.f64 	[%r168+768], %fd334;
	add.s32 	%r169, %r134, %r303;
	st.shared.f64 	[%r169+1024], %fd335;
	add.s32 	%r170, %r136, %r306;
	st.shared.f64 	[%r170+1280], %fd336;
	add.s32 	%r171, %r138, %r309;
	st.shared.f64 	[%r171+1536], %fd337;
	add.s32 	%r172, %r140, %r312;
	st.shared.f64 	[%r172+1792], %fd338;
	bar.warp.sync 	-1;
	add.s32 	%r173, %r142, %r315;
	ld.shared.f64 	%fd354, [%r173];
	add.s32 	%r174, %r145, %r318;
	ld.shared.f64 	%fd158, [%r174+8];
	add.s32 	%r175, %r148, %r321;
	ld.shared.f64 	%fd159, [%r175+16];
	add.s32 	%r176, %r151, %r324;
	ld.shared.f64 	%fd160, [%r176+24];
	add.s32 	%r177, %r154, %r327;
	ld.shared.f64 	%fd161, [%r177+32];
	add.s32 	%r178, %r157, %r330;
	ld.shared.f64 	%fd162, [%r178+40];
	add.s32 	%r179, %r160, %r333;
	ld.shared.f64 	%fd163, [%r179+48];
	add.s32 	%r180, %r163, %r336;
	ld.shared.f64 	%fd164, [%r180+56];
	bar.sync 	0;
	// begin inline asm
	griddepcontrol.launch_dependents;
	// end inline asm
	shl.b32 	%r354, %r98, 3;
	or.b32  	%r355, %r354, 1;
	setp.lt.u32 	%p50, %r355, %r97;
	cvt.rzi.s32.f64 	%r356, %fd354;
	cvt.rzi.s32.f64 	%r357, %fd158;
	setp.lt.s32 	%p51, %r356, %r357;
	selp.f64 	%fd353, %fd158, %fd354, %p50;
	selp.f64 	%fd165, %fd158, %fd354, %p51;
	selp.f64 	%fd166, %fd165, %fd354, %p50;
	or.b32  	%r359, %r354, 2;
	setp.lt.u32 	%p52, %r359, %r97;
	cvt.rzi.s32.f64 	%r360, %fd166;
	cvt.rzi.s32.f64 	%r362, %fd159;
	setp.lt.s32 	%p53, %r360, %r362;
	selp.f64 	%fd352, %fd159, %fd166, %p52;
	selp.f64 	%fd167, %fd159, %fd166, %p53;
	selp.f64 	%fd168, %fd167, %fd166, %p52;
	or.b32  	%r364, %r354, 3;
	setp.lt.u32 	%p54, %r364, %r97;
	cvt.rzi.s32.f64 	%r365, %fd168;
	cvt.rzi.s32.f64 	%r367, %fd160;
	setp.lt.s32 	%p55, %r365, %r367;
	selp.f64 	%fd351, %fd160, %fd168, %p54;
	selp.f64 	%fd169, %fd160, %fd168, %p55;
	selp.f64 	%fd170, %fd169, %fd168, %p54;
	or.b32  	%r369, %r354, 4;
	setp.lt.u32 	%p56, %r369, %r97;
	cvt.rzi.s32.f64 	%r370, %fd170;
	cvt.rzi.s32.f64 	%r372, %fd161;
	setp.lt.s32 	%p57, %r370, %r372;
	selp.f64 	%fd350, %fd161, %fd170, %p56;
	selp.f64 	%fd171, %fd161, %fd170, %p57;
	selp.f64 	%fd172, %fd171, %fd170, %p56;
	or.b32  	%r374, %r354, 5;
	setp.lt.u32 	%p58, %r374, %r97;
	cvt.rzi.s32.f64 	%r375, %fd172;
	cvt.rzi.s32.f64 	%r377, %fd162;
	setp.lt.s32 	%p59, %r375, %r377;
	selp.f64 	%fd349, %fd162, %fd172, %p58;
	selp.f64 	%fd173, %fd162, %fd172, %p59;
	selp.f64 	%fd174, %fd173, %fd172, %p58;
	or.b32  	%r379, %r354, 6;
	setp.lt.u32 	%p60, %r379, %r97;
	cvt.rzi.s32.f64 	%r380, %fd174;
	cvt.rzi.s32.f64 	%r382, %fd163;
	setp.lt.s32 	%p61, %r380, %r382;
	selp.f64 	%fd348, %fd163, %fd174, %p60;
	selp.f64 	%fd175, %fd163, %fd174, %p61;
	selp.f64 	%fd176, %fd175, %fd174, %p60;
	or.b32  	%r384, %r354, 7;
	setp.lt.u32 	%p62, %r384, %r97;
	selp.f64 	%fd347, %fd164, %fd176, %p62;
	setp.ge.u32 	%p63, %r354, %r97;
	@%p63 bra 	$L__BB7_88;
	cvt.rzi.s32.f64 	%r385, %fd353;
	setp.lt.s32 	%p64, %r385, %r356;
	selp.f64 	%fd177, %fd354, %fd353, %p64;
	selp.f64 	%fd178, %fd353, %fd354, %p64;
	selp.b32 	%r386, %r989, %r988, %p64;
	selp.b32 	%r387, %r988, %r989, %p64;
	cvt.rzi.s32.f64 	%r388, %fd351;
	cvt.rzi.s32.f64 	%r389, %fd352;
	setp.lt.s32 	%p65, %r388, %r389;
	selp.f64 	%fd179, %fd352, %fd351, %p65;
	selp.f64 	%fd180, %fd351, %fd352, %p65;
	selp.b32 	%r390, %r991, %r990, %p65;
	selp.b32 	%r391, %r990, %r991, %p65;
	cvt.rzi.s32.f64 	%r392, %fd349;
	cvt.rzi.s32.f64 	%r393, %fd350;
	setp.lt.s32 	%p66, %r392, %r393;
	selp.f64 	%fd181, %fd350, %fd349, %p66;
	selp.f64 	%fd182, %fd349, %fd350, %p66;
	selp.b32 	%r394, %r993, %r992, %p66;
	selp.b32 	%r395, %r992, %r993, %p66;
	cvt.rzi.s32.f64 	%r396, %fd347;
	cvt.rzi.s32.f64 	%r397, %fd348;
	setp.lt.s32 	%p67, %r396, %r397;
	selp.f64 	%fd183, %fd348, %fd347, %p67;
	selp.f64 	%fd184, %fd347, %fd348, %p67;
	selp.b32 	%r398, %r995, %r994, %p67;
	selp.b32 	%r399, %r994, %r995, %p67;
	cvt.rzi.s32.f64 	%r400, %fd180;
	cvt.rzi.s32.f64 	%r401, %fd177;
	setp.lt.s32 	%p68, %r400, %r401;
	selp.f64 	%fd185, %fd177, %fd180, %p68;
	selp.f64 	%fd186, %fd180, %fd177, %p68;
	selp.b32 	%r402, %r390, %r387, %p68;
	selp.b32 	%r403, %r387, %r390, %p68;
	cvt.rzi.s32.f64 	%r404, %fd182;
	cvt.rzi.s32.f64 	%r405, %fd179;
	setp.lt.s32 	%p69, %r404, %r405;
	selp.f64 	%fd187, %fd179, %fd182, %p69;
	selp.f64 	%fd188, %fd182, %fd179, %p69;
	selp.b32 	%r406, %r394, %r391, %p69;
	selp.b32 	%r407, %r391, %r394, %p69;
	cvt.rzi.s32.f64 	%r408, %fd184;
	cvt.rzi.s32.f64 	%r409, %fd181;
	setp.lt.s32 	%p70, %r408, %r409;
	selp.f64 	%fd189, %fd181, %fd184, %p70;
	selp.f64 	%fd190, %fd184, %fd181, %p70;
	selp.b32 	%r410, %r398, %r395, %p70;
	selp.b32 	%r411, %r395, %r398, %p70;
	cvt.rzi.s32.f64 	%r412, %fd186;
	cvt.rzi.s32.f64 	%r413, %fd178;
	setp.lt.s32 	%p71, %r412, %r413;
	selp.f64 	%fd191, %fd178, %fd186, %p71;
	selp.f64 	%fd192, %fd186, %fd178, %p71;
	selp.b32 	%r414, %r402, %r386, %p71;
	selp.b32 	%r415, %r386, %r402, %p71;
	cvt.rzi.s32.f64 	%r416, %fd188;
	cvt.rzi.s32.f64 	%r417, %fd185;
	setp.lt.s32 	%p72, %r416, %r417;
	selp.f64 	%fd193, %fd185, %fd188, %p72;
	selp.f64 	%fd194, %fd188, %fd185, %p72;
	selp.b32 	%r418, %r406, %r403, %p72;
	selp.b32 	%r419, %r403, %r406, %p72;
	cvt.rzi.s32.f64 	%r420, %fd190;
	cvt.rzi.s32.f64 	%r421, %fd187;
	setp.lt.s32 	%p73, %r420, %r421;
	selp.f64 	%fd195, %fd187, %fd190, %p73;
	selp.f64 	%fd196, %fd190, %fd187, %p73;
	selp.b32 	%r422, %r410, %r407, %p73;
	selp.b32 	%r423, %r407, %r410, %p73;
	cvt.rzi.s32.f64 	%r424, %fd183;
	cvt.rzi.s32.f64 	%r425, %fd189;
	setp.lt.s32 	%p74, %r424, %r425;
	selp.f64 	%fd197, %fd189, %fd183, %p74;
	selp.f64 	%fd198, %fd183, %fd189, %p74;
	selp.b32 	%r426, %r399, %r411, %p74;
	selp.b32 	%r427, %r411, %r399, %p74;
	cvt.rzi.s32.f64 	%r428, %fd194;
	cvt.rzi.s32.f64 	%r429, %fd191;
	setp.lt.s32 	%p75, %r428, %r429;
	selp.f64 	%fd199, %fd191, %fd194, %p75;
	selp.f64 	%fd200, %fd194, %fd191, %p75;
	selp.b32 	%r430, %r418, %r415, %p75;
	selp.b32 	%r431, %r415, %r418, %p75;
	cvt.rzi.s32.f64 	%r432, %fd196;
	cvt.rzi.s32.f64 	%r433, %fd193;
	setp.lt.s32 	%p76, %r432, %r433;
	selp.f64 	%fd201, %fd193, %fd196, %p76;
	selp.f64 	%fd202, %fd196, %fd193, %p76;
	selp.b32 	%r434, %r422, %r419, %p76;
	selp.b32 	%r435, %r419, %r422, %p76;
	cvt.rzi.s32.f64 	%r436, %fd198;
	cvt.rzi.s32.f64 	%r437, %fd195;
	setp.lt.s32 	%p77, %r436, %r437;
	selp.f64 	%fd203, %fd195, %fd198, %p77;
	selp.f64 	%fd204, %fd198, %fd195, %p77;
	selp.b32 	%r438, %r426, %r423, %p77;
	selp.b32 	%r439, %r423, %r426, %p77;
	cvt.rzi.s32.f64 	%r440, %fd200;
	cvt.rzi.s32.f64 	%r441, %fd192;
	setp.lt.s32 	%p78, %r440, %r441;
	selp.f64 	%fd205, %fd192, %fd200, %p78;
	selp.f64 	%fd206, %fd200, %fd192, %p78;
	selp.b32 	%r442, %r430, %r414, %p78;
	selp.b32 	%r443, %r414, %r430, %p78;
	cvt.rzi.s32.f64 	%r444, %fd202;
	cvt.rzi.s32.f64 	%r445, %fd199;
	setp.lt.s32 	%p79, %r444, %r445;
	selp.f64 	%fd207, %fd199, %fd202, %p79;
	selp.f64 	%fd208, %fd202, %fd199, %p79;
	selp.b32 	%r446, %r434, %r431, %p79;
	selp.b32 	%r447, %r431, %r434, %p79;
	cvt.rzi.s32.f64 	%r448, %fd204;
	cvt.rzi.s32.f64 	%r449, %fd201;
	setp.lt.s32 	%p80, %r448, %r449;
	selp.f64 	%fd209, %fd201, %fd204, %p80;
	selp.f64 	%fd210, %fd204, %fd201, %p80;
	selp.b32 	%r450, %r438, %r435, %p80;
	selp.b32 	%r451, %r435, %r438, %p80;
	cvt.rzi.s32.f64 	%r452, %fd197;
	cvt.rzi.s32.f64 	%r453, %fd203;
	setp.lt.s32 	%p81, %r452, %r453;
	selp.f64 	%fd211, %fd203, %fd197, %p81;
	selp.f64 	%fd212, %fd197, %fd203, %p81;
	selp.b32 	%r454, %r427, %r439, %p81;
	selp.b32 	%r455, %r439, %r427, %p81;
	cvt.rzi.s32.f64 	%r456, %fd208;
	cvt.rzi.s32.f64 	%r457, %fd205;
	setp.lt.s32 	%p82, %r456, %r457;
	selp.f64 	%fd213, %fd205, %fd208, %p82;
	selp.f64 	%fd214, %fd208, %fd205, %p82;
	selp.b32 	%r458, %r446, %r443, %p82;
	selp.b32 	%r459, %r443, %r446, %p82;
	cvt.rzi.s32.f64 	%r460, %fd210;
	cvt.rzi.s32.f64 	%r461, %fd207;
	setp.lt.s32 	%p83, %r460, %r461;
	selp.f64 	%fd215, %fd207, %fd210, %p83;
	selp.f64 	%fd216, %fd210, %fd207, %p83;
	selp.b32 	%r462, %r450, %r447, %p83;
	selp.b32 	%r463, %r447, %r450, %p83;
	cvt.rzi.s32.f64 	%r464, %fd212;
	cvt.rzi.s32.f64 	%r465, %fd209;
	setp.lt.s32 	%p84, %r464, %r465;
	selp.f64 	%fd217, %fd209, %fd212, %p84;
	selp.f64 	%fd218, %fd212, %fd209, %p84;
	selp.b32 	%r466, %r454, %r451, %p84;
	selp.b32 	%r467, %r451, %r454, %p84;
	cvt.rzi.s32.f64 	%r468, %fd214;
	cvt.rzi.s32.f64 	%r469, %fd206;
	setp.lt.s32 	%p85, %r468, %r469;
	selp.f64 	%fd219, %fd206, %fd214, %p85;
	selp.f64 	%fd354, %fd214, %fd206, %p85;
	selp.b32 	%r988, %r458, %r442, %p85;
	selp.b32 	%r470, %r442, %r458, %p85;
	cvt.rzi.s32.f64 	%r471, %fd216;
	cvt.rzi.s32.f64 	%r472, %fd213;
	setp.lt.s32 	%p86, %r471, %r472;
	selp.f64 	%fd220, %fd213, %fd216, %p86;
	selp.f64 	%fd221, %fd216, %fd213, %p86;
	selp.b32 	%r473, %r462, %r459, %p86;
	selp.b32 	%r474, %r459, %r462, %p86;
	cvt.rzi.s32.f64 	%r475, %fd218;
	cvt.rzi.s32.f64 	%r476, %fd215;
	setp.lt.s32 	%p87, %r475, %r476;
	selp.f64 	%fd222, %fd215, %fd218, %p87;
	selp.f64 	%fd223, %fd218, %fd215, %p87;
	selp.b32 	%r477, %r466, %r463, %p87;
	selp.b32 	%r478, %r463, %r466, %p87;
	cvt.rzi.s32.f64 	%r479, %fd211;
	cvt.rzi.s32.f64 	%r480, %fd217;
	setp.lt.s32 	%p88, %r479, %r480;
	selp.f64 	%fd347, %fd217, %fd211, %p88;
	selp.f64 	%fd224, %fd211, %fd217, %p88;
	selp.b32 	%r481, %r455, %r467, %p88;
	selp.b32 	%r995, %r467, %r455, %p88;
	cvt.rzi.s32.f64 	%r482, %fd221;
	cvt.rzi.s32.f64 	%r483, %fd219;
	setp.lt.s32 	%p89, %r482, %r483;
	selp.f64 	%fd352, %fd219, %fd221, %p89;
	selp.f64 	%fd353, %fd221, %fd219, %p89;
	selp.b32 	%r989, %r473, %r470, %p89;
	selp.b32 	%r990, %r470, %r473, %p89;
	cvt.rzi.s32.f64 	%r484, %fd223;
	cvt.rzi.s32.f64 	%r485, %fd220;
	setp.lt.s32 	%p90, %r484, %r485;
	selp.f64 	%fd350, %fd220, %fd223, %p90;
	selp.f64 	%fd351, %fd223, %fd220, %p90;
	selp.b32 	%r991, %r477, %r474, %p90;
	selp.b32 	%r992, %r474, %r477, %p90;
	cvt.rzi.s32.f64 	%r486, %fd224;
	cvt.rzi.s32.f64 	%r487, %fd222;
	setp.lt.s32 	%p91, %r486, %r487;
	selp.f64 	%fd348, %fd222, %fd224, %p91;
	selp.f64 	%fd349, %fd224, %fd222, %p91;
	selp.b32 	%r993, %r481, %r478, %p91;
	selp.b32 	%r994, %r478, %r481, %p91;
$L__BB7_88:
	mov.b32 	%r996, 2;
$L__BB7_89:
	mov.u32 	%r206, %r996;
	bar.sync 	0;
	add.s32 	%r489, %r206, -1;
	shl.b32 	%r490, %r98, 6;
	mov.u32 	%r491, _ZZN3cub18CUB_300001_SM_10006detail10merge_sort30DeviceMergeSortBlockSortKernelINS2_10policy_hubIN6thrust24THRUST_300001_SM_1000_NS6detail15normal_iteratorINS6_10device_ptrIdEEEEE9Policy600ESB_NS8_INS9_IiEEEESB_SF_jN4cuda3std3__44lessIiEEdiEEvbT0_T1_T2_T3_T4_PT6_PT7_T5_NS1_7vsmem_tEE19static_temp_storage;
	add.s32 	%r492, %r491, %r490;
	st.shared.v2.f64 	[%r492], {%fd354, %fd353};
	st.shared.v2.f64 	[%r492+16], {%fd352, %fd351};
	st.shared.v2.f64 	[%r492+32], {%fd350, %fd349};
	st.shared.v2.f64 	[%r492+48], {%fd348, %fd347};
	bar.sync 	0;
	neg.s32 	%r493, %r206;
	and.b32  	%r494, %r98, %r493;
	shl.b32 	%r495, %r494, 3;
	shl.b32 	%r496, %r206, 2;
	and.b32  	%r497, %r489, %r98;
	shl.b32 	%r498, %r497, 3;
	min.s32 	%r207, %r498, %r97;
	min.s32 	%r208, %r495, %r97;
	add.s32 	%r499, %r208, %r496;
	min.s32 	%r209, %r499, %r97;
	add.s32 	%r500, %r209, %r496;
	min.s32 	%r210, %r500, %r97;
	sub.s32 	%r501, %r209, %r208;
	sub.s32 	%r502, %r210, %r209;
	setp.lt.s32 	%p92, %r207, %r502;
	sub.s32 	%r503, %r207, %r502;
	selp.b32 	%r999, 0, %r503, %p92;
	min.s32 	%r997, %r501, %r207;
	setp.ge.s32 	%p93, %r999, %r997;
	@%p93 bra 	$L__BB7_92;
	add.s32 	%r213, %r209, %r207;
$L__BB7_91:
	sub.s32 	%r504, %r997, %r999;
	shr.u32 	%r505, %r504, 31;
	add.s32 	%r506, %r504, %r505;
	shr.s32 	%r507, %r506, 1;
	add.s32 	%r508, %r507, %r999;
	add.s32 	%r509, %r508, %r208;
	shl.b32 	%r510, %r509, 3;
	add.s32 	%r512, %r491, %r510;
	ld.shared.f64 	%fd225, [%r512];
	not.b32 	%r513, %r508;
	add.s32 	%r514, %r213, %r513;
	shl.b32 	%r515, %r514, 3;
	add.s32 	%r516, %r491, %r515;
	ld.shared.f64 	%fd226, [%r516];
	cvt.rzi.s32.f64 	%r517, %fd226;
	cvt.rzi.s32.f64 	%r518, %fd225;
	setp.lt.s32 	%p94, %r517, %r518;
	add.s32 	%r519, %r508, 1;
	selp.b32 	%r999, %r999, %r519, %p94;
	selp.b32 	%r997, %r508, %r997, %p94;
	setp.lt.s32 	%p95, %r999, %r997;
	@%p95 bra 	$L__BB7_91;
$L__BB7_92:
	add.s32 	%r219, %r999, %r208;
	add.s32 	%r520, %r209, %r207;
	sub.s32 	%r220, %r520, %r999;
	shl.b32 	%r521, %r219, 3;
	add.s32 	%r221, %r491, %r521;
	ld.shared.f64 	%fd357, [%r221];
	shl.b32 	%r523, %r220, 3;
	add.s32 	%r222, %r491, %r523;
	ld.shared.f64 	%fd356, [%r222];
	setp.ge.s32 	%p97, %r220, %r210;
	mov.pred 	%p254, 0;
	@%p97 bra 	$L__BB7_95;
	setp.ge.s32 	%p99, %r219, %r209;
	mov.pred 	%p254, -1;
	@%p99 bra 	$L__BB7_95;
	cvt.rzi.s32.f64 	%r524, %fd356;
	cvt.rzi.s32.f64 	%r525, %fd357;
	setp.lt.s32 	%p254, %r524, %r525;
$L__BB7_95:
	selp.f64 	%fd354, %fd356, %fd357, %p254;
	selp.u32 	%r526, 1, 0, %p254;
	add.s32 	%r223, %r220, %r526;
	not.pred 	%p100, %p254;
	selp.u32 	%r527, 1, 0, %p100;
	add.s32 	%r224, %r219, %r527;
	selp.b32 	%r225, %r220, %r219, %p254;
	@%p100 bra 	$L__BB7_97;
	ld.shared.f64 	%fd356, [%r222+8];
	bra.uni 	$L__BB7_98;
$L__BB7_97:
	ld.shared.f64 	%fd357, [%r221+8];
$L__BB7_98:
	setp.ge.s32 	%p102, %r223, %r210;
	mov.pred 	%p255, 0;
	@%p102 bra 	$L__BB7_101;
	setp.ge.s32 	%p104, %r224, %r209;
	mov.pred 	%p255, -1;
	@%p104 bra 	$L__BB7_101;
	cvt.rzi.s32.f64 	%r528, %fd356;
	cvt.rzi.s32.f64 	%r529, %fd357;
	setp.lt.s32 	%p255, %r528, %r529;
$L__BB7_101:
	selp.f64 	%fd353, %fd356, %fd357, %p255;
	selp.u32 	%r530, 1, 0, %p255;
	add.s32 	%r226, %r223, %r530;
	not.pred 	%p105, %p255;
	selp.u32 	%r531, 1, 0, %p105;
	add.s32 	%r227, %r224, %r531;
	selp.b32 	%r228, %r223, %r224, %p255;
	@%p255 bra 	$L__BB7_103;
	shl.b32 	%r532, %r227, 3;
	mov.u32 	%r533, _ZZN3cub18CUB_300001_SM_10006detail10merge_sort30DeviceMergeSortBlockSortKernelINS2_10policy_hubIN6thrust24THRUST_300001_SM_1000_NS6detail15normal_iteratorINS6_10device_ptrIdEEEEE9Policy600ESB_NS8_INS9_IiEEEESB_SF_jN4cuda3std3__44lessIiEEdiEEvbT0_T1_T2_T3_T4_PT6_PT7_T5_NS1_7vsmem_tEE19static_temp_storage;
	add.s32 	%r534, %r533, %r532;
	ld.shared.f64 	%fd357, [%r534];
	bra.uni 	$L__BB7_104;
$L__BB7_103:
	shl.b32 	%r535, %r226, 3;
	mov.u32 	%r536, _ZZN3cub18CUB_300001_SM_10006detail10merge_sort30DeviceMergeSortBlockSortKernelINS2_10policy_hubIN6thrust24THRUST_300001_SM_1000_NS6detail15normal_iteratorINS6_10device_ptrIdEEEEE9Policy600ESB_NS8_INS9_IiEEEESB_SF_jN4cuda3std3__44lessIiEEdiEEvbT0_T1_T2_T3_T4_PT6_PT7_T5_NS1_7vsmem_tEE19static_temp_storage;
	add.s32 	%r537, %r536, %r535;
	ld.shared.f64 	%fd356, [%r537];
$L__BB7_104:
	setp.ge.s32 	%p107, %r226, %r210;
	mov.pred 	%p256, 0;
	@%p107 bra 	$L__BB7_107;
	setp.ge.s32 	%p109, %r227, %r209;
	mov.pred 	%p256, -1;
	@%p109 bra 	$L__BB7_107;
	cvt.rzi.s32.f64 	%r538, %fd356;
	cvt.rzi.s32.f64 	%r539, %fd357;
	setp.lt.s32 	%p256, %r538, %r539;
$L__BB7_107:
	selp.f64 	%fd352, %fd356, %fd357, %p256;
	selp.u32 	%r540, 1, 0, %p256;
	add.s32 	%r229, %r226, %r540;
	not.pred 	%p110, %p256;
	selp.u32 	%r541, 1, 0, %p110;
	add.s32 	%r230, %r227, %r541;
	selp.b32 	%r231, %r226, %r227, %p256;
	@%p256 bra 	$L__BB7_109;
	shl.b32 	%r542, %r230, 3;
	mov.u32 	%r543, _ZZN3cub18CUB_300001_SM_10006detail10merge_sort30DeviceMergeSortBlockSortKernelINS2_10policy_hubIN6thrust24THRUST_300001_SM_1000_NS6detail15normal_iteratorINS6_10device_ptrIdEEEEE9Policy600ESB_NS8_INS9_IiEEEESB_SF_jN4cuda3std3__44lessIiEEdiEEvbT0_T1_T2_T3_T4_PT6_PT7_T5_NS1_7vsmem_tEE19static_temp_storage;
	add.s32 	%r544, %r543, %r542;
	ld.shared.f64 	%fd357, [%r544];
	bra.uni 	$L__BB7_110;
$L__BB7_109:
	shl.b32 	%r545, %r229, 3;
	mov.u32 	%r546, _ZZN3cub18CUB_300001_SM_10006detail10merge_sort30DeviceMergeSortBlockSortKernelINS2_10policy_hubIN6thrust24THRUST_300001_SM_1000_NS6detail15normal_iteratorINS6_10device_ptrIdEEEEE9Policy600ESB_NS8_INS9_IiEEEESB_SF_jN4cuda3std3__44lessIiEEdiEEvbT0_T1_T2_T3_T4_PT6_PT7_T5_NS1_7vsmem_tEE19static_temp_storage;
	add.s32 	%r547, %r546, %r545;
	ld.shared.f64 	%fd356, [%r547];
$L__BB7_110:
	setp.ge.s32 	%p112, %r229, %r210;
	mov.pred 	%p257, 0;
	@%p112 bra 	$L__BB7_113;
	setp.ge.s32 	%p114, %r230, %r209;
	mov.pred 	%p257, -1;
	@%p114 bra 	$L__BB7_113;
	cvt.rzi.s32.f64 	%r548, %fd356;
	cvt.rzi.s32.f64 	%r549, %fd357;
	setp.lt.s32 	%p257, %r548, %r549;
$L__BB7_113:
	selp.f64 	%fd351, %fd356, %fd357, %p257;
	selp.u32 	%r550, 1, 0, %p257;
	add.s32 	%r232, %r229, %r550;
	not.pred 	%p115, %p257;
	selp.u32 	%r551, 1, 0, %p115;
	add.s32 	%r233, %r230, %r551;
	selp.b32 	%r234, %r229, %r230, %p257;
	@%p257 bra 	$L__BB7_115;
	shl.b32 	%r552, %r233, 3;
	mov.u32 	%r553, _ZZN3cub18CUB_300001_SM_10006detail10merge_sort30DeviceMergeSortBlockSortKernelINS2_10policy_hubIN6thrust24THRUST_300001_SM_1000_NS6detail15normal_iteratorINS6_10device_ptrIdEEEEE9Policy600ESB_NS8_INS9_IiEEEESB_SF_jN4cuda3std3__44lessIiEEdiEEvbT0_T1_T2_T3_T4_PT6_PT7_T5_NS1_7vsmem_tEE19static_temp_storage;
	add.s32 	%r554, %r553, %r552;
	ld.shared.f64 	%fd357, [%r554];
	bra.uni 	$L__BB7_116;
$L__BB7_115:
	shl.b32 	%r555, %r232, 3;
	mov.u32 	%r556, _ZZN3cub18CUB_300001_SM_10006detail10merge_sort30DeviceMergeSortBlockSortKernelINS2_10policy_hubIN6thrust24THRUST_300001_SM_1000_NS6detail15normal_iteratorINS6_10device_ptrIdEEEEE9Policy600ESB_NS8_INS9_IiEEEESB_SF_jN4cuda3std3__44lessIiEEdiEEvbT0_T1_T2_T3_T4_PT6_PT7_T5_NS1_7vsmem_tEE19static_temp_storage;
	add.s32 	%r557, %r556, %r555;
	ld.shared.f64 	%fd356, [%r557];
$L__BB7_116:
	setp.ge.s32 	%p117, %r232, %r210;
	mov.pred 	%p258, 0;
	@%p117 bra 	$L__BB7_119;
	setp.ge.s32 	%p119, %r233, %r209;
	mov.pred 	%p258, -1;
	@%p119 bra 	$L__BB7_119;
	cvt.rzi.s32.f64 	%r558, %fd356;
	cvt.rzi.s32.f64 	%r559, %fd357;
	setp.lt.s32 	%p258, %r558, %r559;
$L__BB7_119:
	selp.f64 	%fd350, %fd356, %fd357, %p258;
	selp.u32 	%r560, 1, 0, %p258;
	add.s32 	%r235, %r232, %r560;
	not.pred 	%p120, %p258;
	selp.u32 	%r561, 1, 0, %p120;
	add.s32 	%r236, %r233, %r561;
	selp.b32 	%r237, %r232, %r233, %p258;
	@%p258 bra 	$L__BB7_121;
	shl.b32 	%r562, %r236, 3;
	mov.u32 	%r563, _ZZN3cub18CUB_300001_SM_10006detail10merge_sort30DeviceMergeSortBlockSortKernelINS2_10policy_hubIN6thrust24THRUST_300001_SM_1000_NS6detail15normal_iteratorINS6_10device_ptrIdEEEEE9Policy600ESB_NS8_INS9_IiEEEESB_SF_jN4cuda3std3__44lessIiEEdiEEvbT0_T1_T2_T3_T4_PT6_PT7_T5_NS1_7vsmem_tEE19static_temp_storage;
	add.s32 	%r564, %r563, %r562;
	ld.shared.f64 	%fd357, [%r564];
	bra.uni 	$L__BB7_122;
$L__BB7_121:
	shl.b32 	%r565, %r235, 3;
	mov.u32 	%r566, _ZZN3cub18CUB_300001_SM_10006detail10merge_sort30DeviceMergeSortBlockSortKernelINS2_10policy_hubIN6thrust24THRUST_300001_SM_1000_NS6detail15normal_iteratorINS6_10device_ptrIdEEEEE9Policy600ESB_NS8_INS9_IiEEEESB_SF_jN4cuda3std3__44lessIiEEdiEEvbT0_T1_T2_T3_T4_PT6_PT7_T5_NS1_7vsmem_tEE19static_temp_storage;
	add.s32 	%r567, %r566, %r565;
	ld.shared.f64 	%fd356, [%r567];
$L__BB7_122:
	setp.ge.s32 	%p122, %r235, %r210;
	mov.pred 	%p259, 0;
	@%p122 bra 	$L__BB7_125;
	setp.ge.s32 	%p124, %r236, %r209;
	mov.pred 	%p259, -1;
	@%p124 bra 	$L__BB7_125;
	cvt.rzi.s32.f64 	%r568, %fd356;
	cvt.rzi.s32.f64 	%r569, %fd357;
	setp.lt.s32 	%p259, %r568, %r569;
$L__BB7_125:
	selp.f64 	%fd349, %fd356, %fd357, %p259;
	selp.u32 	%r570, 1, 0, %p259;
	add.s32 	%r238, %r235, %r570;
	not.pred 	%p125, %p259;
	selp.u32 	%r571, 1, 0, %p125;
	add.s32 	%r239, %r236, %r571;
	selp.b32 	%r240, %r235, %r236, %p259;
	@%p259 bra 	$L__BB7_127;
	shl.b32 	%r572, %r239, 3;
	mov.u32 	%r573, _ZZN3cub18CUB_300001_SM_10006detail10merge_sort30DeviceMergeSortBlockSortKernelINS2_10policy_hubIN6thrust24THRUST_300001_SM_1000_NS6detail15normal_iteratorINS6_10device_ptrIdEEEEE9Policy600ESB_NS8_INS9_IiEEEESB_SF_jN4cuda3std3__44lessIiEEdiEEvbT0_T1_T2_T3_T4_PT6_PT7_T5_NS1_7vsmem_tEE19static_temp_storage;
	add.s32 	%r574, %r573, %r572;
	ld.shared.f64 	%fd357, [%r574];
	bra.uni 	$L__BB7_128;
$L__BB7_127:
	shl.b32 	%r575, %r238, 3;
	mov.u32 	%r576, _ZZN3cub18CUB_300001_SM_10006detail10merge_sort30DeviceMergeSortBlockSortKernelINS2_10policy_hubIN6thrust24THRUST_300001_SM_1000_NS6detail15normal_iteratorINS6_10device_ptrIdEEEEE9Policy600ESB_NS8_INS9_IiEEEESB_SF_jN4cuda3std3__44lessIiEEdiEEvbT0_T1_T2_T3_T4_PT6_PT7_T5_NS1_7vsmem_tEE19static_temp_storage;
	add.s32 	%r577, %r576, %r575;
	ld.shared.f64 	%fd356, [%r577];
$L__BB7_128:
	setp.ge.s32 	%p127, %r238, %r210;
	mov.pred 	%p260, 0;
	@%p127 bra 	$L__BB7_131;
	setp.ge.s32 	%p129, %r239, %r209;
	mov.pred 	%p260, -1;
	@%p129 bra 	$L__BB7_131;
	cvt.rzi.s32.f64 	%r578, %fd356;
	cvt.rzi.s32.f64 	%r579, %fd357;
	setp.lt.s32 	%p260, %r578, %r579;
$L__BB7_131:
	selp.f64 	%fd348, %fd356, %fd357, %p260;
	selp.u32 	%r580, 1, 0, %p260;
	add.s32 	%r241, %r238, %r580;
	not.pred 	%p130, %p260;
	selp.u32 	%r581, 1, 0, %p130;
	add.s32 	%r242, %r239, %r581;
	selp.b32 	%r243, %r238, %r239, %p260;
	@%p260 bra 	$L__BB7_133;
	shl.b32 	%r582, %r242, 3;
	mov.u32 	%r583, _ZZN3cub18CUB_300001_SM_10006detail10merge_sort30DeviceMergeSortBlockSortKernelINS2_10policy_hubIN6thrust24THRUST_300001_SM_1000_NS6detail15normal_iteratorINS6_10device_ptrIdEEEEE9Policy600ESB_NS8_INS9_IiEEEESB_SF_jN4cuda3std3__44lessIiEEdiEEvbT0_T1_T2_T3_T4_PT6_PT7_T5_NS1_7vsmem_tEE19static_temp_storage;
	add.s32 	%r584, %r583, %r582;
	ld.shared.f64 	%fd357, [%r584];
	bra.uni 	$L__BB7_134;
$L__BB7_133:
	shl.b32 	%r585, %r241, 3;
	mov.u32 	%r586, _ZZN3cub18CUB_300001_SM_10006detail10merge_sort30DeviceMergeSortBlockSortKernelINS2_10policy_hubIN6thrust24THRUST_300001_SM_1000_NS6detail15normal_iteratorINS6_10device_ptrIdEEEEE9Policy600ESB_NS8_INS9_IiEEEESB_SF_jN4cuda3std3__44lessIiEEdiEEvbT0_T1_T2_T3_T4_PT6_PT7_T5_NS1_7vsmem_tEE19static_temp_storage;
	add.s32 	%r587, %r586, %r585;
	ld.shared.f64 	%fd356, [%r587];
$L__BB7_134:
	setp.ge.s32 	%p132, %r241, %r210;
	mov.pred 	%p261, 0;
	@%p132 bra 	$L__BB7_137;
	setp.ge.s32 	%p134, %r242, %r209;
	mov.pred 	%p261, -1;
	@%p134 bra 	$L__BB7_137;
	cvt.rzi.s32.f64 	%r588, %fd356;
	cvt.rzi.s32.f64 	%r589, %fd357;
	setp.lt.s32 	%p261, %r588, %r589;
$L__BB7_137:
	selp.f64 	%fd347, %fd356, %fd357, %p261;
	selp.b32 	%r590, %r241, %r242, %p261;
	bar.sync 	0;
	shl.b32 	%r591, %r98, 6;
	mov.u32 	%r592, _ZZN3cub18CUB_300001_SM_10006detail10merge_sort30DeviceMergeSortBlockSortKernelINS2_10policy_hubIN6thrust24THRUST_300001_SM_1000_NS6detail15normal_iteratorINS6_10device_ptrIdEEEEE9Policy600ESB_NS8_INS9_IiEEEESB_SF_jN4cuda3std3__44lessIiEEdiEEvbT0_T1_T2_T3_T4_PT6_PT7_T5_NS1_7vsmem_tEE19static_temp_storage;
	add.s32 	%r593, %r592, %r591;
	shl.b32 	%r594, %r98, 5;
	sub.s32 	%r595, %r593, %r594;
	st.shared.v4.u32 	[%r595], {%r988, %r989, %r990, %r991};
	st.shared.v4.u32 	[%r595+16], {%r992, %r993, %r994, %r995};
	bar.sync 	0;
	shl.b32 	%r596, %r225, 2;
	add.s32 	%r597, %r592, %r596;
	ld.shared.u32 	%r988, [%r597];
	shl.b32 	%r598, %r228, 2;
	add.s32 	%r599, %r592, %r598;
	ld.shared.u32 	%r989, [%r599];
	shl.b32 	%r600, %r231, 2;
	add.s32 	%r601, %r592, %r600;
	ld.shared.u32 	%r990, [%r601];
	shl.b32 	%r602, %r234, 2;
	add.s32 	%r603, %r592, %r602;
	ld.shared.u32 	%r991, [%r603];
	shl.b32 	%r604, %r237, 2;
	add.s32 	%r605, %r592, %r604;
	ld.shared.u32 	%r992, [%r605];
	shl.b32 	%r606, %r240, 2;
	add.s32 	%r607, %r592, %r606;
	ld.shared.u32 	%r993, [%r607];
	shl.b32 	%r608, %r243, 2;
	add.s32 	%r609, %r592, %r608;
	ld.shared.u32 	%r994, [%r609];
	shl.b32 	%r610, %r590, 2;
	add.s32 	%r611, %r592, %r610;
	ld.shared.u32 	%r995, [%r611];
	shl.b32 	%r996, %r206, 1;
	setp.lt.u32 	%p135, %r206, 129;
	@%p135 bra 	$L__BB7_89;
	ld.param.s8 	%rs2, [_ZN3cub18CUB_300001_SM_10006detail10merge_sort30DeviceMergeSortBlockSortKernelINS2_10policy_hubIN6thrust24THRUST_300001_SM_1000_NS6detail15normal_iteratorINS6_10device_ptrIdEEEEE9Policy600ESB_NS8_INS9_IiEEEESB_SF_jN4cuda3std3__44lessIiEEdiEEvbT0_T1_T2_T3_T4_PT6_PT7_T5_NS1_7vsmem_tE_param_0];
	add.s32 	%r253, %r101, 64;
	add.s32 	%r254, %r101, 128;
	add.s32 	%r255, %r101, 224;
	add.s32 	%r256, %r101, 160;
	add.s32 	%r257, %r101, 192;
	add.s32 	%r258, %r101, 96;
	bar.sync 	0;
	setp.eq.s16 	%p136, %rs2, 0;
	@%p136 bra 	$L__BB7_175;
	st.shared.f64 	[%r173], %fd354;
	st.shared.f64 	[%r174+8], %fd353;
	st.shared.f64 	[%r175+16], %fd352;
	st.shared.f64 	[%r176+24], %fd351;
	st.shared.f64 	[%r177+32], %fd350;
	st.shared.f64 	[%r178+40], %fd349;
	st.shared.f64 	[%r179+48], %fd348;
	st.shared.f64 	[%r180+56], %fd347;
	bar.warp.sync 	-1;
	ld.shared.f64 	%fd142, [%r165];
	ld.shared.f64 	%fd143, [%r166+256];
	ld.shared.f64 	%fd144, [%r167+512];
	ld.shared.f64 	%fd145, [%r168+768];
	ld.shared.f64 	%fd146, [%r169+1024];
	ld.shared.f64 	%fd147, [%r170+1280];
	ld.shared.f64 	%fd148, [%r171+1536];
	ld.shared.f64 	%fd149, [%r172+1792];
	setp.eq.s32 	%p137, %r98, 0;
	@%p137 bra 	$L__BB7_140;
	bra.uni 	$L__BB7_141;
$L__BB7_140:
	st.volatile.shared.u32 	[_ZZN3cub18CUB_300001_SM_10006detail10merge_sort30DeviceMergeSortBlockSortKernelINS2_10policy_hubIN6thrust24THRUST_300001_SM_1000_NS6detail15normal_iteratorINS6_10device_ptrIdEEEEE9Policy600ESB_NS8_INS9_IiEEEESB_SF_jN4cuda3std3__44lessIiEEdiEEvbT0_T1_T2_T3_T4_PT6_PT7_T5_NS1_7vsmem_tEE19static_temp_storage+16896], %r97;
$L__BB7_141:
	bar.sync 	0;
	ld.volatile.shared.u32 	%r259, [_ZZN3cub18CUB_300001_SM_10006detail10merge_sort30DeviceMergeSortBlockSortKernelINS2_10policy_hubIN6thrust24THRUST_300001_SM_1000_NS6detail15normal_iteratorINS6_10device_ptrIdEEEEE9Policy600ESB_NS8_INS9_IiEEEESB_SF_jN4cuda3std3__44lessIiEEdiEEvbT0_T1_T2_T3_T4_PT6_PT7_T5_NS1_7vsmem_tEE19static_temp_storage+16896];
	shl.b32 	%r612, %r98, 3;
	and.b32  	%r613, %r612, 7936;
	cvt.u64.u32 	%rd27, %r613;
	and.b32  	%r614, %r98, 31;
	mov.u32 	%r615, %ctaid.x;
	shl.b32 	%r616, %r615, 11;
	or.b32  	%r617, %r614, %r616;
	cvt.u64.u32 	%rd28, %r617;
	add.s64 	%rd9, %rd28, %rd27;
	setp.ge.s32 	%p138, %r101, %r259;
	shl.b64 	%rd29, %rd9, 3;
	add.s64 	%rd10, %rd3, %rd29;
	@%p138 bra 	$L__BB7_143;
	st.global.f64 	[%rd10], %fd142;
$L__BB7_143:
	setp.ge.s32 	%p139, %r104, %r259;
	@%p139 bra 	$L__BB7_145;
	st.global.f64 	[%rd10+256], %fd143;
$L__BB7_145:
	setp.ge.s32 	%p140, %r253, %r259;
	@%p140 bra 	$L__BB7_147;
	st.global.f64 	[%rd10+512], %fd144;
$L__BB7_147:
	setp.ge.s32 	%p141, %r258, %r259;
	@%p141 bra 	$L__BB7_149;
	st.global.f64 	[%rd10+768], %fd145;
$L__BB7_149:
	setp.ge.s32 	%p142, %r254, %r259;
	@%p142 bra 	$L__BB7_151;
	st.global.f64 	[%rd10+1024], %fd146;
$L__BB7_151:
	setp.ge.s32 	%p143, %r256, %r259;
	@%p143 bra 	$L__BB7_153;
	st.global.f64 	[%rd10+1280], %fd147;
$L__BB7_153:
	setp.ge.s32 	%p144, %r257, %r259;
	@%p144 bra 	$L__BB7_155;
	st.global.f64 	[%rd10+1536], %fd148;
$L__BB7_155:
	setp.ge.s32 	%p145, %r255, %r259;
	@%p145 bra 	$L__BB7_157;
	st.global.f64 	[%rd10+1792], %fd149;
$L__BB7_157:
	setp.ne.s32 	%p146, %r98, 0;
	bar.sync 	0;
	st.shared.u32 	[%r142], %r988;
	st.shared.u32 	[%r145+4], %r989;
	st.shared.u32 	[%r148+8], %r990;
	st.shared.u32 	[%r151+12], %r991;
	st.shared.u32 	[%r154+16], %r992;
	st.shared.u32 	[%r157+20], %r993;
	st.shared.u32 	[%r160+24], %r994;
	st.shared.u32 	[%r163+28], %r995;
	bar.warp.sync 	-1;
	ld.shared.u32 	%r260, [%r126];
	ld.shared.u32 	%r261, [%r128+128];
	ld.shared.u32 	%r262, [%r130+256];
	ld.shared.u32 	%r263, [%r132+384];
	ld.shared.u32 	%r264, [%r134+512];
	ld.shared.u32 	%r265, [%r136+640];
	ld.shared.u32 	%r266, [%r138+768];
	ld.shared.u32 	%r267, [%r140+896];
	@%p146 bra 	$L__BB7_159;
	st.volatile.shared.u32 	[_ZZN3cub18CUB_300001_SM_10006detail10merge_sort30DeviceMergeSortBlockSortKernelINS2_10policy_hubIN6thrust24THRUST_300001_SM_1000_NS6detail15normal_iteratorINS6_10device_ptrIdEEEEE9Policy600ESB_NS8_INS9_IiEEEESB_SF_jN4cuda3std3__44lessIiEEdiEEvbT0_T1_T2_T3_T4_PT6_PT7_T5_NS1_7vsmem_tEE19static_temp_storage+8448], %r97;
$L__BB7_159:
	bar.sync 	0;
	ld.volatile.shared.u32 	%r268, [_ZZN3cub18CUB_300001_SM_10006detail10merge_sort30DeviceMergeSortBlockSortKernelINS2_10policy_hubIN6thrust24THRUST_300001_SM_1000_NS6detail15normal_iteratorINS6_10device_ptrIdEEEEE9Policy600ESB_NS8_INS9_IiEEEESB_SF_jN4cuda3std3__44lessIiEEdiEEvbT0_T1_T2_T3_T4_PT6_PT7_T5_NS1_7vsmem_tEE19static_temp_storage+8448];
	setp.ge.s32 	%p147, %r101, %r268;
	shl.b64 	%rd30, %rd9, 2;
	add.s64 	%rd11, %rd4, %rd30;
	@%p147 bra 	$L__BB7_161;
	st.global.u32 	[%rd11], %r260;
$L__BB7_161:
	setp.ge.s32 	%p148, %r104, %r268;
	@%p148 bra 	$L__BB7_163;
	st.global.u32 	[%rd11+128], %r261;
$L__BB7_163:
	setp.ge.s32 	%p149, %r253, %r268;
	@%p149 bra 	$L__BB7_165;
	st.global.u32 	[%rd11+256], %r262;
$L__BB7_165:
	setp.ge.s32 	%p150, %r258, %r268;
	@%p150 bra 	$L__BB7_167;
	st.global.u32 	[%rd11+384], %r263;
$L__BB7_167:
	setp.ge.s32 	%p151, %r254, %r268;
	@%p151 bra 	$L__BB7_169;
	st.global.u32 	[%rd11+512], %r264;
$L__BB7_169:
	setp.ge.s32 	%p152, %r256, %r268;
	@%p152 bra 	$L__BB7_171;
	st.global.u32 	[%rd11+640], %r265;
$L__BB7_171:
	setp.ge.s32 	%p153, %r257, %r268;
	@%p153 bra 	$L__BB7_173;
	st.global.u32 	[%rd11+768], %r266;
$L__BB7_173:
	setp.ge.s32 	%p154, %r255, %r268;
	@%p154 bra 	$L__BB7_211;
	st.global.u32 	[%rd11+896], %r267;
	bra.uni 	$L__BB7_211;
$L__BB7_175:
	st.shared.f64 	[%r173], %fd354;
	st.shared.f64 	[%r174+8], %fd353;
	st.shared.f64 	[%r175+16], %fd352;
	st.shared.f64 	[%r176+24], %fd351;
	st.shared.f64 	[%r177+32], %fd350;
	st.shared.f64 	[%r178+40], %fd349;
	st.shared.f64 	[%r179+48], %fd348;
	st.shared.f64 	[%r180+56], %fd347;
	bar.warp.sync 	-1;
	ld.shared.f64 	%fd150, [%r165];
	ld.shared.f64 	%fd151, [%r166+256];
	ld.shared.f64 	%fd152, [%r167+512];
	ld.shared.f64 	%fd153, [%r168+768];
	ld.shared.f64 	%fd154, [%r169+1024];
	ld.shared.f64 	%fd155, [%r170+1280];
	ld.shared.f64 	%fd156, [%r171+1536];
	ld.shared.f64 	%fd157, [%r172+1792];
	setp.eq.s32 	%p155, %r98, 0;
	@%p155 bra 	$L__BB7_176;
	bra.uni 	$L__BB7_177;
$L__BB7_176:
	st.volatile.shared.u32 	[_ZZN3cub18CUB_300001_SM_10006detail10merge_sort30DeviceMergeSortBlockSortKernelINS2_10policy_hubIN6thrust24THRUST_300001_SM_1000_NS6detail15normal_iteratorINS6_10device_ptrIdEEEEE9Policy600ESB_NS8_INS9_IiEEEESB_SF_jN4cuda3std3__44lessIiEEdiEEvbT0_T1_T2_T3_T4_PT6_PT7_T5_NS1_7vsmem_tEE19static_temp_storage+16896], %r97;
$L__BB7_177:
	ld.param.u64 	%rd56, [_ZN3cub18CUB_300001_SM_10006detail10merge_sort30DeviceMergeSortBlockSortKernelINS2_10policy_hubIN6thrust24THRUST_300001_SM_1000_NS6detail15normal_iteratorINS6_10device_ptrIdEEEEE9Policy600ESB_NS8_INS9_IiEEEESB_SF_jN4cuda3std3__44lessIiEEdiEEvbT0_T1_T2_T3_T4_PT6_PT7_T5_NS1_7vsmem_tE_param_6];
	bar.sync 	0;
	ld.volatile.shared.u32 	%r269, [_ZZN3cub18CUB_300001_SM_10006detail10merge_sort30DeviceMergeSortBlockSortKernelINS2_10policy_hubIN6thrust24THRUST_300001_SM_1000_NS6detail15normal_iteratorINS6_10device_ptrIdEEEEE9Policy600ESB_NS8_INS9_IiEEEESB_SF_jN4cuda3std3__44lessIiEEdiEEvbT0_T1_T2_T3_T4_PT6_PT7_T5_NS1_7vsmem_tEE19static_temp_storage+16896];
	setp.ge.s32 	%p156, %r101, %r269;
	cvt.u64.u32 	%rd31, %r101;
	mov.u32 	%r618, %ctaid.x;
	shl.b32 	%r619, %r618, 11;
	cvt.u64.u32 	%rd32, %r619;
	add.s64 	%rd12, %rd31, %rd32;
	cvta.to.global.u64 	%rd33, %rd56;
	shl.b64 	%rd34, %rd12, 3;
	add.s64 	%rd13, %rd33, %rd34;
	@%p156 bra 	$L__BB7_179;
	st.global.f64 	[%rd13], %fd150;
$L__BB7_179:
	setp.ge.s32 	%p157, %r104, %r269;
	@%p157 bra 	$L__BB7_181;
	st.global.f64 	[%rd13+256], %fd151;
$L__BB7_181:
	setp.ge.s32 	%p158, %r253, %r269;
	@%p158 bra 	$L__BB7_183;
	st.global.f64 	[%rd13+512], %fd152;
$L__BB7_183:
	setp.ge.s32 	%p159, %r258, %r269;
	@%p159 bra 	$L__BB7_185;
	st.global.f64 	[%rd13+768], %fd153;
$L__BB7_185:
	setp.ge.s32 	%p160, %r254, %r269;
	@%p160 bra 	$L__BB7_187;
	st.global.f64 	[%rd13+1024], %fd154;
$L__BB7_187:
	setp.ge.s32 	%p161, %r256, %r269;
	@%p161 bra 	$L__BB7_189;
	st.global.f64 	[%rd13+1280], %fd155;
$L__BB7_189:
	setp.ge.s32 	%p162, %r257, %r269;
	@%p162 bra 	$L__BB7_191;
	st.global.f64 	[%rd13+1536], %fd156;
$L__BB7_191:
	setp.ge.s32 	%p163, %r255, %r269;
	@%p163 bra 	$L__BB7_193;
	st.global.f64 	[%rd13+1792], %fd157;
$L__BB7_193:
	setp.ne.s32 	%p164, %r98, 0;
	bar.sync 	0;
	st.shared.u32 	[%r142], %r988;
	st.shared.u32 	[%r145+4], %r989;
	st.shared.u32 	[%r148+8], %r990;
	st.shared.u32 	[%r151+12], %r991;
	st.shared.u32 	[%r154+16], %r992;
	st.shared.u32 	[%r157+20], %r993;
	st.shared.u32 	[%r160+24], %r994;
	st.shared.u32 	[%r163+28], %r995;
	bar.warp.sync 	-1;
	ld.shared.u32 	%r270, [%r126];
	ld.shared.u32 	%r271, [%r128+128];
	ld.shared.u32 	%r272, [%r130+256];
	ld.shared.u32 	%r273, [%r132+384];
	ld.shared.u32 	%r274, [%r134+512];
	ld.shared.u32 	%r275, [%r136+640];
	ld.shared.u32 	%r276, [%r138+768];
	ld.shared.u32 	%r277, [%r140+896];
	@%p164 bra 	$L__BB7_195;
	st.volatile.shared.u32 	[_ZZN3cub18CUB_300001_SM_10006detail10merge_sort30DeviceMergeSortBlockSortKernelINS2_10policy_hubIN6thrust24THRUST_300001_SM_1000_NS6detail15normal_iteratorINS6_10device_ptrIdEEEEE9Policy600ESB_NS8_INS9_IiEEEESB_SF_jN4cuda3std3__44lessIiEEdiEEvbT0_T1_T2_T3_T4_PT6_PT7_T5_NS1_7vsmem_tEE19static_temp_storage+8448], %r97;
$L__BB7_195:
	ld.param.u64 	%rd58, [_ZN3cub18CUB_300001_SM_10006detail10merge_sort30DeviceMergeSortBlockSortKernelINS2_10policy_hubIN6thrust24THRUST_300001_SM_1000_NS6detail15normal_iteratorINS6_10device_ptrIdEEEEE9Policy600ESB_NS8_INS9_IiEEEESB_SF_jN4cuda3std3__44lessIiEEdiEEvbT0_T1_T2_T3_T4_PT6_PT7_T5_NS1_7vsmem_tE_param_7];
	bar.sync 	0;
	ld.volatile.shared.u32 	%r278, [_ZZN3cub18CUB_300001_SM_10006detail10merge_sort30DeviceMergeSortBlockSortKernelINS2_10policy_hubIN6thrust24THRUST_300001_SM_1000_NS6detail15normal_iteratorINS6_10device_ptrIdEEEEE9Policy600ESB_NS8_INS9_IiEEEESB_SF_jN4cuda3std3__44lessIiEEdiEEvbT0_T1_T2_T3_T4_PT6_PT7_T5_NS1_7vsmem_tEE19static_temp_storage+8448];
	setp.ge.s32 	%p165, %r101, %r278;
	cvta.to.global.u64 	%rd35, %rd58;
	shl.b64 	%rd36, %rd12, 2;
	add.s64 	%rd14, %rd35, %rd36;
	@%p165 bra 	$L__BB7_197;
	st.global.u32 	[%rd14], %r270;
$L__BB7_197:
	setp.ge.s32 	%p166, %r104, %r278;
	@%p166 bra 	$L__BB7_199;
	st.global.u32 	[%rd14+128], %r271;
$L__BB7_199:
	setp.ge.s32 	%p167, %r253, %r278;
	@%p167 bra 	$L__BB7_201;
	st.global.u32 	[%rd14+256], %r272;
$L__BB7_201:
	setp.ge.s32 	%p168, %r258, %r278;
	@%p168 bra 	$L__BB7_203;
	st.global.u32 	[%rd14+384], %r273;
$L__BB7_203:
	setp.ge.s32 	%p169, %r254, %r278;
	@%p169 bra 	$L__BB7_205;
	st.global.u32 	[%rd14+512], %r274;
$L__BB7_205:
	setp.ge.s32 	%p170, %r256, %r278;
	@%p170 bra 	$L__BB7_207;
	st.global.u32 	[%rd14+640], %r275;
$L__BB7_207:
	setp.ge.s32 	%p171, %r257, %r278;
	@%p171 bra 	$L__BB7_209;
	st.global.u32 	[%rd14+768], %r276;
$L__BB7_209:
	setp.ge.s32 	%p172, %r255, %r278;
	@%p172 bra 	$L__BB7_211;
	st.global.u32 	[%rd14+896], %r277;
$L__BB7_211:
	ret;

}
	// .globl	_ZN3cub18CUB_300001_SM_10006detail10merge_sort30DeviceMergeSortPartitionKernelIN6thrust24THRUST_300001_SM_1000_NS6detail15normal_iteratorINS5_10device_ptrIdEEEEjN4cuda3std3__44lessIiEEdEEvbT_PT2_T0_SJ_PSJ_T1_SJ_i
.visible .entry _ZN3cub18CUB_300001_SM_10006detail10merge_sort30DeviceMergeSortPartitionKernelIN6thrust24THRUST_300001_SM_1000_NS6detail15normal_iteratorINS5_10device_ptrIdEEEEjN4cuda3std3__44lessIiEEdEEvbT_PT2_T0_SJ_PSJ_T1_SJ_i(
	.param .u8 _ZN3cub18CUB_300001_SM_10006detail10merge_sort30DeviceMergeSortPartitionKernelIN6thrust24THRUST_300001_SM_1000_NS6detail15normal_iteratorINS5_10device_ptrIdEEEEjN4cuda3std3__44lessIiEEdEEvbT_PT2_T0_SJ_PSJ_T1_SJ_i_param_0,
	.param .align 8 .b8 _ZN3cub18CUB_300001_SM_10006detail10merge_sort30DeviceMergeSortPartitionKernelIN6thrust24THRUST_300001_SM_1000_NS6detail15normal_iteratorINS5_10device_ptrIdEEEEjN4cuda3std3__44lessIiEEdEEvbT_PT2_T0_SJ_PSJ_T1_SJ_i_param_1[8],
	.param .u64 .ptr .align 1 _ZN3cub18CUB_300001_SM_10006detail10merge_sort30DeviceMergeSortPartitionKernelIN6thrust24THRUST_300001_SM_1000_NS6detail15normal_iteratorINS5_10device_ptrIdEEEEjN4cuda3std3__44lessIiEEdEEvbT_PT2_T0_SJ_PSJ_T1_SJ_i_param_2,
	.param .u32 _ZN3cub18CUB_300001_SM_10006detail10merge_sort30DeviceMergeSortPartitionKernelIN6thrust24THRUST_300001_SM_1000_NS6detail15normal_iteratorINS5_10device_ptrIdEEEEjN4cuda3std3__44lessIiEEdEEvbT_PT2_T0_SJ_PSJ_T1_SJ_i_param_3,
	.param .u32 _ZN3cub18CUB_300001_SM_10006detail10merge_sort30DeviceMergeSortPartitionKernelIN6thrust24THRUST_300001_SM_1000_NS6detail15normal_iteratorINS5_10device_ptrIdEEEEjN4cuda3std3__44lessIiEEdEEvbT_PT2_T0_SJ_PSJ_T1_SJ_i_param_4,
	.param .u64 .ptr .align 1 _ZN3cub18CUB_300001_SM_10006detail10merge_sort30DeviceMergeSortPartitionKernelIN6thrust24THRUST_300001_SM_1000_NS6detail15normal_iteratorINS5_10device_ptrIdEEEEjN4cuda3std3__44lessIiEEdEEvbT_PT2_T0_SJ_PSJ_T1_SJ_i_param_5,
	.param .align 1 .b8 _ZN3cub18CUB_300001_SM_10006detail10merge_sort30DeviceMergeSortPartitionKernelIN6thrust24THRUST_300001_SM_1000_NS6detail15normal_iteratorINS5_10device_ptrIdEEEEjN4cuda3std3__44lessIiEEdEEvbT_PT2_T0_SJ_PSJ_T1_SJ_i_param_6[1],
	.param .u32 _ZN3cub18CUB_300001_SM_10006detail10merge_sort30DeviceMergeSortPartitionKernelIN6thrust24THRUST_300001_SM_1000_NS6detail15normal_iteratorINS5_10device_ptrIdEEEEjN4cuda3std3__44lessIiEEdEEvbT_PT2_T0_SJ_PSJ_T1_SJ_i_param_7,
	.param .u32 _ZN3cub18CUB_300001_SM_10006detail10merge_sort30DeviceMergeSortPartitionKernelIN6thrust24THRUST_300001_SM_1000_NS6detail15normal_iteratorINS5_10device_ptrIdEEEEjN4cuda3std3__44lessIiEEdEEvbT_PT2_T0_SJ_PSJ_T1_SJ_i_param_8
)
{
	.reg .pred 	%p<10>;
	.reg .b16 	%rs<2>;
	.reg .b32 	%r<70>;
	.reg .b64 	%rd<32>;
	.reg .b64 	%fd<5>;

	ld.param.u64 	%rd9, [_ZN3cub18CUB_300001_SM_10006detail10merge_sort30DeviceMergeSortPartitionKernelIN6thrust24THRUST_300001_SM_1000_NS6detail15normal_iteratorINS5_10device_ptrIdEEEEjN4cuda3std3__44lessIiEEdEEvbT_PT2_T0_SJ_PSJ_T1_SJ_i_param_1];
	ld.param.s8 	%rs1, [_ZN3cub18CUB_300001_SM_10006detail10merge_sort30DeviceMergeSortPartitionKernelIN6thrust24THRUST_300001_SM_1000_NS6detail15normal_iteratorINS5_10device_ptrIdEEEEjN4cuda3std3__44lessIiEEdEEvbT_PT2_T0_SJ_PSJ_T1_SJ_i_param_0];
	ld.param.u64 	%rd10, [_ZN3cub18CUB_300001_SM_10006detail10merge_sort30DeviceMergeSortPartitionKernelIN6thrust24THRUST_300001_SM_1000_NS6detail15normal_iteratorINS5_10device_ptrIdEEEEjN4cuda3std3__44lessIiEEdEEvbT_PT2_T0_SJ_PSJ_T1_SJ_i_param_2];
	ld.param.u32 	%r20, [_ZN3cub18CUB_300001_SM_10006detail10merge_sort30DeviceMergeSortPartitionKernelIN6thrust24THRUST_300001_SM_1000_NS6detail15normal_iteratorINS5_10device_ptrIdEEEEjN4cuda3std3__44lessIiEEdEEvbT_PT2_T0_SJ_PSJ_T1_SJ_i_param_3];
	ld.param.u32 	%r21, [_ZN3cub18CUB_300001_SM_10006detail10merge_sort30DeviceMergeSortPartitionKernelIN6thrust24THRUST_300001_SM_1000_NS6detail15normal_iteratorINS5_10device_ptrIdEEEEjN4cuda3std3__44lessIiEEdEEvbT_PT2_T0_SJ_PSJ_T1_SJ_i_param_4];
	ld.param.u64 	%rd11, [_ZN3cub18CUB_300001_SM_10006detail10merge_sort30DeviceMergeSortPartitionKernelIN6thrust24THRUST_300001_SM_1000_NS6detail15normal_iteratorINS5_10device_ptrIdEEEEjN4cuda3std3__44lessIiEEdEEvbT_PT2_T0_SJ_PSJ_T1_SJ_i_param_5];
	ld.param.u32 	%r22, [_ZN3cub18CUB_300001_SM_10006detail10merge_sort30DeviceMergeSortPartitionKernelIN6thrust24THRUST_300001_SM_1000_NS6detail15normal_iteratorINS5_10device_ptrIdEEEEjN4cuda3std3__44lessIiEEdEEvbT_PT2_T0_SJ_PSJ_T1_SJ_i_param_7];
	ld.param.u32 	%r23, [_ZN3cub18CUB_300001_SM_10006detail10merge_sort30DeviceMergeSortPartitionKernelIN6thrust24THRUST_300001_SM_1000_NS6detail15normal_iteratorINS5_10device_ptrIdEEEEjN4cuda3std3__44lessIiEEdEEvbT_PT2_T0_SJ_PSJ_T1_SJ_i_param_8];
	cvta.to.global.u64 	%rd1, %rd11;
	mov.u32 	%r24, %ntid.x;
	mov.u32 	%r25, %ctaid.x;
	mov.u32 	%r26, %tid.x;
	mad.lo.s32 	%r1, %r24, %r25, %r26;
	setp.ge.u32 	%p1, %r1, %r21;
	@%p1 bra 	$L__BB8_11;
	shr.u32 	%r27, %r22, 1;
	add.s32 	%r2, %r22, -1;
	neg.s32 	%r28, %r22;
	and.b32  	%r29, %r1, %r28;
	mul.lo.s32 	%r30, %r23, %r29;
	mul.lo.s32 	%r31, %r23, %r27;
	min.u32 	%r3, %r30, %r20;
	not.b32 	%r32, %r30;
	min.u32 	%r33, %r31, %r32;
	add.s32 	%r34, %r33, %r30;
	min.u32 	%r4, %r34, %r20;
	not.b32 	%r35, %r4;
	min.u32 	%r36, %r31, %r35;
	add.s32 	%r37, %r36, %r4;
	min.u32 	%r5, %r37, %r20;
	// begin inline asm
	griddepcontrol.wait;
	// end inline asm
	add.s32 	%r38, %r1, 1;
	setp.ne.s32 	%p2, %r38, %r21;
	@%p2 bra 	$L__BB8_3;
	mul.wide.u32 	%rd30, %r1, 4;
	add.s64 	%rd31, %rd1, %rd30;
	st.global.u32 	[%rd31], %r4;
	bra.uni 	$L__BB8_11;
$L__BB8_3:
	sub.s32 	%r39, %r5, %r3;
	and.b32  	%r40, %r2, %r1;
	mul.lo.s32 	%r41, %r40, %r23;
	min.u32 	%r6, %r41, %r39;
	setp.eq.s16 	%p3, %rs1, 0;
	@%p3 bra 	$L__BB8_7;
	sub.s32 	%r42, %r4, %r3;
	sub.s32 	%r43, %r5, %r4;
	max.u32 	%r44, %r6, %r43;
	sub.s32 	%r69, %r44, %r43;
	min.u32 	%r65, %r42, %r6;
	setp.ge.u32 	%p4, %r69, %r65;
	@%p4 bra 	$L__BB8_10;
	cvta.to.global.u64 	%rd3, %rd9;
	cvt.u64.u32 	%rd4, %r4;
	cvt.u64.u32 	%rd5, %r3;
$L__BB8_6:
	sub.s32 	%r45, %r65, %r69;
	shr.u32 	%r46, %r45, 1;
	add.s32 	%r47, %r46, %r69;
	cvt.u64.u32 	%rd12, %r47;
	add.s64 	%rd13, %rd12, %rd5;
	shl.b64 	%rd14, %rd13, 3;
	add.s64 	%rd15, %rd3, %rd14;
	ld.global.f64 	%fd1, [%rd15];
	not.b32 	%r48, %r47;
	add.s32 	%r49, %r6, %r48;
	cvt.u64.u32 	%rd16, %r49;
	add.s64 	%rd17, %rd16, %rd4;
	shl.b64 	%rd18, %rd17, 3;
	add.s64 	%rd19, %rd3, %rd18;
	ld.global.f64 	%fd2, [%rd19];
	cvt.rzi.s32.f64 	%r50, %fd2;
	cvt.rzi.s32.f64 	%r51, %fd1;
	setp.lt.s32 	%p5, %r50, %r51;
	add.s32 	%r52, %r47, 1;
	selp.b32 	%r69, %r69, %r52, %p5;
	selp.b32 	%r65, %r47, %r65, %p5;
	setp.lt.u32 	%p6, %r69, %r65;
	@%p6 bra 	$L__BB8_6;
	bra.uni 	$L__BB8_10;
$L__BB8_7:
	sub.s32 	%r53, %r4, %r3;
	sub.s32 	%r54, %r5, %r4;
	max.u32 	%r55, %r6, %r54;
	sub.s32 	%r69, %r55, %r54;
	min.u32 	%r67, %r53, %r6;
	setp.ge.u32 	%p7, %r69, %r67;
	@%p7 bra 	$L__BB8_10;
	cvta.to.global.u64 	%rd6, %rd10;
	cvt.u64.u32 	%rd7, %r4;
	cvt.u64.u32 	%rd8, %r3;
$L__BB8_9:
	sub.s32 	%r56, %r67, %r69;
	shr.u32 	%r57, %r56, 1;
	add.s32 	%r58, %r57, %r69;
	cvt.u64.u32 	%rd20, %r58;
	add.s64 	%rd21, %rd20, %rd8;
	shl.b64 	%rd22, %rd21, 3;
	add.s64 	%rd23, %rd6, %rd22;
	ld.global.f64 	%fd3, [%rd23];
	not.b32 	%r59, %r58;
	add.s32 	%r60, %r6, %r59;
	cvt.u64.u32 	%rd24, %r60;
	add.s64 	%rd25, %rd24, %rd7;
	shl.b64 	%rd26, %rd25, 3;
	add.s64 	%rd27, %rd6, %rd26;
	ld.global.f64 	%fd4, [%rd27];
	cvt.rzi.s32.f64 	%r61, %fd4;
	cvt.rzi.s32.f64 	%r62, %fd3;
	setp.lt.s32 	%p8, %r61, %r62;
	add.s32 	%r63, %r58, 1;
	selp.b32 	%r69, %r69, %r63, %p8;
	selp.b32 	%r67, %r58, %r67, %p8;
	setp.lt.u32 	%p9, %r69, %r67;
	@%p9 bra 	$L__BB8_9;
$L__BB8_10:
	add.s32 	%r64, %r69, %r3;
	mul.wide.u32 	%rd28, %r1, 4;
	add.s64 	%rd29, %rd1, %rd28;
	st.global.u32 	[%rd29], %r64;
$L__BB8_11:
	ret;

}
	// .globl	_ZN3cub18CUB_300001_SM_10006detail10merge_sort26DeviceMergeSortMergeKernelINS2_10policy_hubIN6thrust24THRUST_300001_SM_1000_NS6detail15normal_iteratorINS6_10device_ptrIdEEEEE9Policy600ESB_NS8_INS9_IiEEEESB_SF_jN4cuda3std3__44lessIiEEdiEEvbT2_T3_T4_PT6_PT7_T5_PSN_SN_NS1_7vsmem_tE
.visible .entry _ZN3cub18CUB_300001_SM_10006detail10merge_sort26DeviceMergeSortMergeKernelINS2_10policy_hubIN6thrust24THRUST_300001_SM_1000_NS6detail15normal_iteratorINS6_10device_ptrIdEEEEE9Policy600ESB_NS8_INS9_IiEEEESB_SF_jN4cuda3std3__44lessIiEEdiEEvbT2_T3_T4_PT6_PT7_T5_PSN_SN_NS1_7vsmem_tE(
	.param .u8 _ZN3cub18CUB_300001_SM_10006detail10merge_sort26DeviceMergeSortMergeKernelINS2_10policy_hubIN6thrust24THRUST_300001_SM_1000_NS6detail15normal_iteratorINS6_10device_ptrIdEEEEE9Policy600ESB_NS8_INS9_IiEEEESB_SF_jN4cuda3std3__44lessIiEEdiEEvbT2_T3_T4_PT6_PT7_T5_PSN_SN_NS1_7vsmem_tE_param_0,
	.param .align 8 .b8 _ZN3cub18CUB_300001_SM_10006detail10merge_sort26DeviceMergeSortMergeKernelINS2_10policy_hubIN6thrust24THRUST_300001_SM_1000_NS6detail15normal_iteratorINS6_10device_ptrIdEEEEE9Policy600ESB_NS8_INS9_IiEEEESB_SF_jN4cuda3std3__44lessIiEEdiEEvbT2_T3_T4_PT6_PT7_T5_PSN_SN_NS1_7vsmem_tE_param_1[8],
	.param .align 8 .b8 _ZN3cub18CUB_300001_SM_10006detail10merge_sort26DeviceMergeSortMergeKernelINS2_10policy_hubIN6thrust24THRUST_300001_SM_1000_NS6detail15normal_iteratorINS6_10device_ptrIdEEEEE9Policy600ESB_NS8_INS9_IiEEEESB_SF_jN4cuda3std3__44lessIiEEdiEEvbT2_T3_T4_PT6_PT7_T5_PSN_SN_NS1_7vsmem_tE_param_2[8],
	.param .u32 _ZN3cub18CUB_300001_SM_10006detail10merge_sort26DeviceMergeSortMergeKernelINS2_10policy_hubIN6thrust24THRUST_300001_SM_1000_NS6detail15normal_iteratorINS6_10device_ptrIdEEEEE9Policy600ESB_NS8_INS9_IiEEEESB_SF_jN4cuda3std3__44lessIiEEdiEEvbT2_T3_T4_PT6_PT7_T5_PSN_SN_NS1_7vsmem_tE_param_3,
	.param .u64 .ptr .align 1 _ZN3cub18CUB_300001_SM_10006detail10merge_sort26DeviceMergeSortMergeKernelINS2_10policy_hubIN6thrust24THRUST_300001_SM_1000_NS6detail15normal_iteratorINS6_10device_ptrIdEEEEE9Policy600ESB_NS8_INS9_IiEEEESB_SF_jN4cuda3std3__44lessIiEEdiEEvbT2_T3_T4_PT6_PT7_T5_PSN_SN_NS1_7vsmem_tE_param_4,
	.param .u64 .ptr .align 1 _ZN3cub18CUB_300001_SM_10006detail10merge_sort26DeviceMergeSortMergeKernelINS2_10policy_hubIN6thrust24THRUST_300001_SM_1000_NS6detail15normal_iteratorINS6_10device_ptrIdEEEEE9Policy600ESB_NS8_INS9_IiEEEESB_SF_jN4cuda3std3__44lessIiEEdiEEvbT2_T3_T4_PT6_PT7_T5_PSN_SN_NS1_7vsmem_tE_param_5,
	.param .align 1 .b8 _ZN3cub18CUB_300001_SM_10006detail10merge_sort26DeviceMergeSortMergeKernelINS2_10policy_hubIN6thrust24THRUST_300001_SM_1000_NS6detail15normal_iteratorINS6_10device_ptrIdEEEEE9Policy600ESB_NS8_INS9_IiEEEESB_SF_jN4cuda3std3__44lessIiEEdiEEvbT2_T3_T4_PT6_PT7_T5_PSN_SN_NS1_7vsmem_tE_param_6[1],
	.param .u64 .ptr .align 1 _ZN3cub18CUB_300001_SM_10006detail10merge_sort26DeviceMergeSortMergeKernelINS2_10policy_hubIN6thrust24THRUST_300001_SM_1000_NS6detail15normal_iteratorINS6_10device_ptrIdEEEEE9Policy600ESB_NS8_INS9_IiEEEESB_SF_jN4cuda3std3__44lessIiEEdiEEvbT2_T3_T4_PT6_PT7_T5_PSN_SN_NS1_7vsmem_tE_param_7,
	.param .u32 _ZN3cub18CUB_300001_SM_10006detail10merge_sort26DeviceMergeSortMergeKernelINS2_10policy_hubIN6thrust24THRUST_300001_SM_1000_NS6detail15normal_iteratorINS6_10device_ptrIdEEEEE9Policy600ESB_NS8_INS9_IiEEEESB_SF_jN4cuda3std3__44lessIiEEdiEEvbT2_T3_T4_PT6_PT7_T5_PSN_SN_NS1_7vsmem_tE_param_8,
	.param .align 8 .b8 _ZN3cub18CUB_300001_SM_10006detail10merge_sort26DeviceMergeSortMergeKernelINS2_10policy_hubIN6thrust24THRUST_300001_SM_1000_NS6detail15normal_iteratorINS6_10device_ptrIdEEEEE9Policy600ESB_NS8_INS9_IiEEEESB_SF_jN4cuda3std3__44lessIiEEdiEEvbT2_T3_T4_PT6_PT7_T5_PSN_SN_NS1_7vsmem_tE_param_9[8]
)
.maxntid 256
{
	.reg .pred 	%p<280>;
	.reg .b16 	%rs<10>;
	.reg .b32 	%r<1090>;
	.reg .b64 	%rd<371>;
	.reg .b64 	%fd<279>;
	// demoted variable
	.shared .align 16 .b8 _ZZN3cub18CUB_300001_SM_10006detail10merge_sort26DeviceMergeSortMergeKernelINS2_10policy_hubIN6thrust24THRUST_300001_SM_1000_NS6detail15normal_iteratorINS6_10device_ptrIdEEEEE9Policy600ESB_NS8_INS9_IiEEEESB_SF_jN4cuda3std3__44lessIiEEdiEEvbT2_T3_T4_PT6_PT7_T5_PSN_SN_NS1_7vsmem_tEE19static_temp_storage[16912];
	ld.param.u64 	%rd23, [_ZN3cub18CUB_300001_SM_10006detail10merge_sort26DeviceMergeSortMergeKernelINS2_10policy_hubIN6thrust24THRUST_300001_SM_1000_NS6detail15normal_iteratorINS6_10device_ptrIdEEEEE9Policy600ESB_NS8_INS9_IiEEEESB_SF_jN4cuda3std3__44lessIiEEdiEEvbT2_T3_T4_PT6_PT7_T5_PSN_SN_NS1_7vsmem_tE_param_2];
	ld.param.u64 	%rd24, [_ZN3cub18CUB_300001_SM_10006detail10merge_sort26DeviceMergeSortMergeKernelINS2_10policy_hubIN6thrust24THRUST_300001_SM_1000_NS6detail15normal_iteratorINS6_10device_ptrIdEEEEE9Policy600ESB_NS8_INS9_IiEEEESB_SF_jN4cuda3std3__44lessIiEEdiEEvbT2_T3_T4_PT6_PT7_T5_PSN_SN_NS1_7vsmem_tE_param_1];
	ld.param.u32 	%r250, [_ZN3cub18CUB_300001_SM_10006detail10merge_sort26DeviceMergeSortMergeKernelINS2_10policy_hubIN6thrust24THRUST_300001_SM_1000_NS6detail15normal_iteratorINS6_10device_ptrIdEEEEE9Policy600ESB_NS8_INS9_IiEEEESB_SF_jN4cuda3std3__44lessIiEEdiEEvbT2_T3_T4_PT6_PT7_T5_PSN_SN_NS1_7vsmem_tE_param_3];
	ld.param.u64 	%rd25, [_ZN3cub18CUB_300001_SM_10006detail10merge_sort26DeviceMergeSortMergeKernelINS2_10policy_hubIN6thrust24THRUST_300001_SM_1000_NS6detail15normal_iteratorINS6_10device_ptrIdEEEEE9Policy600ESB_NS8_INS9_IiEEEESB_SF_jN4cuda3std3__44lessIiEEdiEEvbT2_T3_T4_PT6_PT7_T5_PSN_SN_NS1_7vsmem_tE_param_4];
	ld.param.u64 	%rd22, [_ZN3cub18CUB_300001_SM_10006detail10merge_sort26DeviceMergeSortMergeKernelINS2_10policy_hubIN6thrust24THRUST_300001_SM_1000_NS6detail15normal_iteratorINS6_10device_ptrIdEEEEE9Policy600ESB_NS8_INS9_IiEEEESB_SF_jN4cuda3std3__44lessIiEEdiEEvbT2_T3_T4_PT6_PT7_T5_PSN_SN_NS1_7vsmem_tE_param_5];
	ld.param.u64 	%rd26, [_ZN3cub18CUB_300001_SM_10006detail10merge_sort26DeviceMergeSortMergeKernelINS2_10policy_hubIN6thrust24THRUST_300001_SM_1000_NS6detail15normal_iteratorINS6_10device_ptrIdEEEEE9Policy600ESB_NS8_INS9_IiEEEESB_SF_jN4cuda3std3__44lessIiEEdiEEvbT2_T3_T4_PT6_PT7_T5_PSN_SN_NS1_7vsmem_tE_param_7];
	ld.param.u32 	%r251, [_ZN3cub18CUB_300001_SM_10006detail10merge_sort26DeviceMergeSortMergeKernelINS2_10policy_hubIN6thrust24THRUST_300001_SM_1000_NS6detail15normal_iteratorINS6_10device_ptrIdEEEEE9Policy600ESB_NS8_INS9_IiEEEESB_SF_jN4cuda3std3__44lessIiEEdiEEvbT2_T3_T4_PT6_PT7_T5_PSN_SN_NS1_7vsmem_tE_param_8];
	cvta.to.global.u64 	%rd1, %rd22;
	cvta.to.global.u64 	%rd2, %rd25;
	cvta.to.global.u64 	%rd3, %rd26;
	cvta.to.global.u64 	%rd4, %rd24;
	cvta.to.global.u64 	%rd5, %rd23;
	mov.u32 	%r1, %ctaid.x;
	mov.u32 	%r252, %nctaid.x;
	shl.b32 	%r2, %r1, 11;
	mov.u32 	%r3, %tid.x;
	add.s32 	%r253, %r252, -1;
	setp.ge.u32 	%p33, %r1, %r253;
	@%p33 bra 	$L__BB9_107;
	ld.param.s8 	%rs6, [_ZN3cub18CUB_300001_SM_10006detail10merge_sort26DeviceMergeSortMergeKernelINS2_10policy_hubIN6thrust24THRUST_300001_SM_1000_NS6detail15normal_iteratorINS6_10device_ptrIdEEEEE9Policy600ESB_NS8_INS9_IiEEEESB_SF_jN4cuda3std3__44lessIiEEdiEEvbT2_T3_T4_PT6_PT7_T5_PSN_SN_NS1_7vsmem_tE_param_0];
	mul.wide.u32 	%rd194, %r1, 4;
	add.s64 	%rd195, %rd3, %rd194;
	ld.global.u32 	%r658, [%rd195];
	ld.global.u32 	%r659, [%rd195+4];
	neg.s32 	%r660, %r251;
	and.b32  	%r661, %r1, %r660;
	shl.b32 	%r4, %r661, 11;
	shl.b32 	%r662, %r251, 10;
	and.b32  	%r5, %r662, -2048;
	sub.s32 	%r663, %r1, %r661;
	shl.b32 	%r664, %r663, 11;
	sub.s32 	%r6, %r658, %r4;
	sub.s32 	%r665, %r659, %r4;
	sub.s32 	%r666, %r250, %r4;
	max.u32 	%r667, %r666, %r5;
	sub.s32 	%r668, %r667, %r5;
	sub.s32 	%r669, %r664, %r6;
	min.u32 	%r7, %r669, %r668;
	setp.eq.s32 	%p183, %r664, -2048;
	selp.b32 	%r670, 2047, 2048, %p183;
	add.s32 	%r671, %r670, %r664;
	sub.s32 	%r672, %r671, %r665;
	or.b32  	%r673, %r1, %r660;
	setp.eq.s32 	%p184, %r673, -1;
	min.u32 	%r674, %r5, %r666;
	selp.b32 	%r675, %r674, %r665, %p184;
	selp.b32 	%r676, %r5, %r672, %p184;
	min.u32 	%r8, %r676, %r668;
	sub.s32 	%r9, %r675, %r6;
	// begin inline asm
	griddepcontrol.wait;
	// end inline asm
	setp.eq.s16 	%p185, %rs6, 0;
	@%p185 bra 	$L__BB9_26;
	cvt.u64.u32 	%rd196, %r4;
	cvt.u64.u32 	%rd197, %r6;
	add.s64 	%rd198, %rd197, %rd196;
	cvt.u64.u32 	%rd199, %r5;
	add.s64 	%rd200, %rd196, %rd199;
	cvt.u64.u32 	%rd201, %r7;
	add.s64 	%rd202, %rd200, %rd201;
	setp.ge.s32 	%p186, %r3, %r9;
	cvt.u64.u32 	%rd203, %r3;
	add.s64 	%rd204, %rd198, %rd203;
	shl.b64 	%rd205, %rd204, 3;
	add.s64 	%rd6, %rd4, %rd205;
	sub.s32 	%r677, %r3, %r9;
	cvt.s64.s32 	%rd206, %r677;
	add.s64 	%rd207, %rd202, %rd206;
	shl.b64 	%rd208, %rd207, 3;
	add.s64 	%rd7, %rd4, %rd208;
	@%p186 bra 	$L__BB9_4;
	ld.global.f64 	%fd228, [%rd6];
	bra.uni 	$L__BB9_5;
$L__BB9_4:
	ld.global.f64 	%fd228, [%rd7];
$L__BB9_5:
	add.s32 	%r678, %r3, 256;
	setp.lt.s32 	%p187, %r678, %r9;
	@%p187 bra 	$L__BB9_7;
	ld.global.f64 	%fd227, [%rd7+2048];
	bra.uni 	$L__BB9_8;
$L__BB9_7:
	ld.global.f64 	%fd227, [%rd6+2048];
$L__BB9_8:
	add.s32 	%r679, %r3, 512;
	setp.lt.s32 	%p188, %r679, %r9;
	@%p188 bra 	$L__BB9_10;
	ld.global.f64 	%fd226, [%rd7+4096];
	bra.uni 	$L__BB9_11;
$L__BB9_10:
	ld.global.f64 	%fd226, [%rd6+4096];
$L__BB9_11:
	add.s32 	%r680, %r3, 768;
	setp.lt.s32 	%p189, %r680, %r9;
	@%p189 bra 	$L__BB9_13;
	ld.global.f64 	%fd225, [%rd7+6144];
	bra.uni 	$L__BB9_14;
$L__BB9_13:
	ld.global.f64 	%fd225, [%rd6+6144];
$L__BB9_14:
	or.b32  	%r681, %r3, 1024;
	setp.lt.s32 	%p190, %r681, %r9;
	@%p190 bra 	$L__BB9_16;
	ld.global.f64 	%fd224, [%rd7+8192];
	bra.uni 	$L__BB9_17;
$L__BB9_16:
	ld.global.f64 	%fd224, [%rd6+8192];
$L__BB9_17:
	add.s32 	%r682, %r3, 1280;
	setp.lt.s32 	%p191, %r682, %r9;
	@%p191 bra 	$L__BB9_19;
	ld.global.f64 	%fd223, [%rd7+10240];
	bra.uni 	$L__BB9_20;
$L__BB9_19:
	ld.global.f64 	%fd223, [%rd6+10240];
$L__BB9_20:
	add.s32 	%r683, %r3, 1536;
	setp.lt.s32 	%p192, %r683, %r9;
	@%p192 bra 	$L__BB9_22;
	ld.global.f64 	%fd222, [%rd7+12288];
	bra.uni 	$L__BB9_23;
$L__BB9_22:
	ld.global.f64 	%fd222, [%rd6+12288];
$L__BB9_23:
	add.s32 	%r684, %r3, 1792;
	setp.lt.s32 	%p193, %r684, %r9;
	@%p193 bra 	$L__BB9_25;
	ld.global.f64 	%fd221, [%rd7+14336];
	bra.uni 	$L__BB9_27;
$L__BB9_25:
	ld.global.f64 	%fd221, [%rd6+14336];
	bra.uni 	$L__BB9_27;
$L__BB9_26:
	cvt.u64.u32 	%rd209, %r4;
	cvt.u64.u32 	%rd210, %r6;
	add.s64 	%rd211, %rd210, %rd209;
	cvt.u64.u32 	%rd212, %r5;
	add.s64 	%rd213, %rd209, %rd212;
	cvt.u64.u32 	%rd214, %r7;
	add.s64 	%rd215, %rd213, %rd214;
	setp.lt.s32 	%p194, %r3, %r9;
	sub.s32 	%r685, %r3, %r9;
	cvt.s64.s32 	%rd216, %r685;
	cvt.u64.u32 	%rd217, %r3;
	selp.b64 	%rd218, %rd211, %rd215, %p194;
	selp.b64 	%rd219, %rd217, %rd216, %p194;
	add.s64 	%rd220, %rd219, %rd218;
	shl.b64 	%rd221, %rd220, 3;
	add.s64 	%rd222, %rd2, %rd221;
	ld.global.f64 	%fd228, [%rd222];
	add.s32 	%r686, %r3, 256;
	setp.lt.s32 	%p195, %r686, %r9;
	sub.s32 	%r687, %r686, %r9;
	cvt.s64.s32 	%rd223, %r687;
	cvt.u64.u32 	%rd224, %r686;
	selp.b64 	%rd225, %rd211, %rd215, %p195;
	selp.b64 	%rd226, %rd224, %rd223, %p195;
	add.s64 	%rd227, %rd226, %rd225;
	shl.b64 	%rd228, %rd227, 3;
	add.s64 	%rd229, %rd2, %rd228;
	ld.global.f64 	%fd227, [%rd229];
	add.s32 	%r688, %r3, 512;
	setp.lt.s32 	%p196, %r688, %r9;
	sub.s32 	%r689, %r688, %r9;
	cvt.s64.s32 	%rd230, %r689;
	cvt.u64.u32 	%rd231, %r688;
	selp.b64 	%rd232, %rd211, %rd215, %p196;
	selp.b64 	%rd233, %rd231, %rd230, %p196;
	add.s64 	%rd234, %rd233, %rd232;
	shl.b64 	%rd235, %rd234, 3;
	add.s64 	%rd236, %rd2, %rd235;
	ld.global.f64 	%fd226, [%rd236];
	add.s32 	%r690, %r3, 768;
	setp.lt.s32 	%p197, %r690, %r9;
	sub.s32 	%r691, %r690, %r9;
	cvt.s64.s32 	%rd237, %r691;
	cvt.u64.u32 	%rd238, %r690;
	selp.b64 	%rd239, %rd211, %rd215, %p197;
	selp.b64 	%rd240, %rd238, %rd237, %p197;
	add.s64 	%rd241, %rd240, %rd239;
	shl.b64 	%rd242, %rd241, 3;
	add.s64 	%rd243, %rd2, %rd242;
	ld.global.f64 	%fd225, [%rd243];
	or.b32  	%r692, %r3, 1024;
	setp.lt.s32 	%p198, %r692, %r9;
	sub.s32 	%r693, %r692, %r9;
	cvt.s64.s32 	%rd244, %r693;
	cvt.u64.u32 	%rd245, %r692;
	selp.b64 	%rd246, %rd211, %rd215, %p198;
	selp.b64 	%rd247, %rd245, %rd244, %p198;
	add.s64 	%rd248, %rd247, %rd246;
	shl.b64 	%rd249, %rd248, 3;
	add.s64 	%rd250, %rd2, %rd249;
	ld.global.f64 	%fd224, [%rd250];
	add.s32 	%r694, %r3, 1280;
	setp.lt.s32 	%p199, %r694, %r9;
	sub.s32 	%r695, %r694, %r9;
	cvt.s64.s32 	%rd251, %r695;
	cvt.u64.u32 	%rd252, %r694;
	selp.b64 	%rd253, %rd211, %rd215, %p199;
	selp.b64 	%rd254, %rd252, %rd251, %p199;
	add.s64 	%rd255, %rd254, %rd253;
	shl.b64 	%rd256, %rd255, 3;
	add.s64 	%rd257, %rd2, %rd256;
	ld.global.f64 	%fd223, [%rd257];
	add.s32 	%r696, %r3, 1536;
	setp.lt.s32 	%p200, %r696, %r9;
	sub.s32 	%r697, %r696, %r9;
	cvt.s64.s32 	%rd258, %r697;
	cvt.u64.u32 	%rd259, %r696;
	selp.b64 	%rd260, %rd211, %rd215, %p200;
	selp.b64 	%rd261, %rd259, %rd258, %p200;
	add.s64 	%rd262, %rd261, %rd260;
	shl.b64 	%rd263, %rd262, 3;
	add.s64 	%rd264, %rd2, %rd263;
	ld.global.f64 	%fd222, [%rd264];
	add.s32 	%r698, %r3, 1792;
	setp.lt.s32 	%p201, %r698, %r9;
	sub.s32 	%r699, %r698, %r9;
	cvt.s64.s32 	%rd265, %r699;
	cvt.u64.u32 	%rd266, %r698;
	selp.b64 	%rd267, %rd211, %rd215, %p201;
	selp.b64 	%rd268, %rd266, %rd265, %p201;
	add.s64 	%rd269, %rd268, %rd267;
	shl.b64 	%rd270, %rd269, 3;
	add.s64 	%rd271, %rd2, %rd270;
	ld.global.f64 	%fd221, [%rd271];
$L__BB9_27:
	ld.param.s8 	%rs7, [_ZN3cub18CUB_300001_SM_10006detail10merge_sort26DeviceMergeSortMergeKernelINS2_10policy_hubIN6thrust24THRUST_300001_SM_1000_NS6detail15normal_iteratorINS6_10device_ptrIdEEEEE9Policy600ESB_NS8_INS9_IiEEEESB_SF_jN4cuda3std3__44lessIiEEdiEEvbT2_T3_T4_PT6_PT7_T5_PSN_SN_NS1_7vsmem_tE_param_0];
	setp.eq.s16 	%p202, %rs7, 0;
	shl.b32 	%r700, %r3, 3;
	mov.u32 	%r701, _ZZN3cub18CUB_300001_SM_10006detail10merge_sort26DeviceMergeSortMergeKernelINS2_10policy_hubIN6thrust24THRUST_300001_SM_1000_NS6detail15normal_iteratorINS6_10device_ptrIdEEEEE9Policy600ESB_NS8_INS9_IiEEEESB_SF_jN4cuda3std3__44lessIiEEdiEEvbT2_T3_T4_PT6_PT7_T5_PSN_SN_NS1_7vsmem_tEE19static_temp_storage;
	add.s32 	%r702, %r701, %r700;
	st.shared.f64 	[%r702], %fd228;
	add.s32 	%r10, %r3, 256;
	st.shared.f64 	[%r702+2048], %fd227;
	add.s32 	%r11, %r3, 512;
	st.shared.f64 	[%r702+4096], %fd226;
	add.s32 	%r12, %r3, 768;
	st.shared.f64 	[%r702+6144], %fd225;
	or.b32  	%r13, %r3, 1024;
	st.shared.f64 	[%r702+8192], %fd224;
	add.s32 	%r14, %r3, 1280;
	st.shared.f64 	[%r702+10240], %fd223;
	add.s32 	%r15, %r3, 1536;
	st.shared.f64 	[%r702+12288], %fd222;
	add.s32 	%r16, %r3, 1792;
	st.shared.f64 	[%r702+14336], %fd221;
	@%p202 bra 	$L__BB9_52;
	cvt.u64.u32 	%rd272, %r4;
	cvt.u64.u32 	%rd273, %r6;
	add.s64 	%rd274, %rd273, %rd272;
	cvt.u64.u32 	%rd275, %r5;
	add.s64 	%rd276, %rd272, %rd275;
	cvt.u64.u32 	%rd277, %r7;
	add.s64 	%rd278, %rd276, %rd277;
	setp.ge.s32 	%p203, %r3, %r9;
	cvt.u64.u32 	%rd279, %r3;
	add.s64 	%rd280, %rd274, %rd279;
	shl.b64 	%rd281, %rd280, 2;
	add.s64 	%rd8, %rd5, %rd281;
	sub.s32 	%r703, %r3, %r9;
	cvt.s64.s32 	%rd282, %r703;
	add.s64 	%rd283, %rd278, %rd282;
	shl.b64 	%rd284, %rd283, 2;
	add.s64 	%rd9, %rd5, %rd284;
	@%p203 bra 	$L__BB9_30;
	ld.global.u32 	%r1061, [%rd8];
	bra.uni 	$L__BB9_31;
$L__BB9_30:
	ld.global.u32 	%r1061, [%rd9];
$L__BB9_31:
	setp.lt.s32 	%p204, %r10, %r9;
	@%p204 bra 	$L__BB9_33;
	ld.global.u32 	%r1060, [%rd9+1024];
	bra.uni 	$L__BB9_34;
$L__BB9_33:
	ld.global.u32 	%r1060, [%rd8+1024];
$L__BB9_34:
	setp.lt.s32 	%p205, %r11, %r9;
	@%p205 bra 	$L__BB9_36;
	ld.global.u32 	%r1059, [%rd9+2048];
	bra.uni 	$L__BB9_37;
$L__BB9_36:
	ld.global.u32 	%r1059, [%rd8+2048];
$L__BB9_37:
	setp.lt.s32 	%p206, %r12, %r9;
	@%p206 bra 	$L__BB9_39;
	ld.global.u32 	%r1058, [%rd9+3072];
	bra.uni 	$L__BB9_40;
$L__BB9_39:
	ld.global.u32 	%r1058, [%rd8+3072];
$L__BB9_40:
	setp.lt.s32 	%p207, %r13, %r9;
	@%p207 bra 	$L__BB9_42;
	ld.global.u32 	%r1057, [%rd9+4096];
	bra.uni 	$L__BB9_43;
$L__BB9_42:
	ld.global.u32 	%r1057, [%rd8+4096];
$L__BB9_43:
	setp.lt.s32 	%p208, %r14, %r9;
	@%p208 bra 	$L__BB9_45;
	ld.global.u32 	%r1056, [%rd9+5120];
	bra.uni 	$L__BB9_46;
$L__BB9_45:
	ld.global.u32 	%r1056, [%rd8+5120];
$L__BB9_46:
	setp.lt.s32 	%p209, %r15, %r9;
	@%p209 bra 	$L__BB9_48;
	ld.global.u32 	%r1055, [%rd9+6144];
	bra.uni 	$L__BB9_49;
$L__BB9_48:
	ld.global.u32 	%r1055, [%rd8+6144];
$L__BB9_49:
	setp.lt.s32 	%p210, %r16, %r9;
	@%p210 bra 	$L__BB9_51;
	ld.global.u32 	%r1054, [%rd9+7168];
	bra.uni 	$L__BB9_53;
$L__BB9_51:
	ld.global.u32 	%r1054, [%rd8+7168];
	bra.uni 	$L__BB9_53;
$L__BB9_52:
	cvt.u64.u32 	%rd285, %r4;
	cvt.u64.u32 	%rd286, %r6;
	add.s64 	%rd287, %rd286, %rd285;
	cvt.u64.u32 	%rd288, %r5;
	add.s64 	%rd289, %rd285, %rd288;
	cvt.u64.u32 	%rd290, %r7;
	add.s64 	%rd291, %rd289, %rd290;
	setp.lt.s32 	%p211, %r3, %r9;
	sub.s32 	%r704, %r3, %r9;
	cvt.s64.s32 	%rd292, %r704;
	cvt.u64.u32 	%rd293, %r3;
	selp.b64 	%rd294, %rd287, %rd291, %p211;
	selp.b64 	%rd295, %rd293, %rd292, %p211;
	add.s64 	%rd296, %rd295, %rd294;
	shl.b64 	%rd297, %rd296, 2;
	add.s64 	%rd298, %rd1, %rd297;
	ld.global.u32 	%r1061, [%rd298];
	setp.lt.s32 	%p212, %r10, %r9;
	sub.s32 	%r705, %r10, %r9;
	cvt.s64.s32 	%rd299, %r705;
	cvt.u64.u32 	%rd300, %r10;
	selp.b64 	%rd301, %rd287, %rd291, %p212;
	selp.b64 	%rd302, %rd300, %rd299, %p212;
	add.s64 	%rd303, %rd302, %rd301;
	shl.b64 	%rd304, %rd303, 2;
	add.s64 	%rd305, %rd1, %rd304;
	ld.global.u32 	%r1060, [%rd305];
	setp.lt.s32 	%p213, %r11, %r9;
	sub.s32 	%r706, %r11, %r9;
	cvt.s64.s32 	%rd306, %r706;
	cvt.u64.u32 	%rd307, %r11;
	selp.b64 	%rd308, %rd287, %rd291, %p213;
	selp.b64 	%rd309, %rd307, %rd306, %p213;
	add.s64 	%rd310, %rd309, %rd308;
	shl.b64 	%rd311, %rd310, 2;
	add.s64 	%rd312, %rd1, %rd311;
	ld.global.u32 	%r1059, [%rd312];
	setp.lt.s32 	%p214, %r12, %r9;
	sub.s32 	%r707, %r12, %r9;
	cvt.s64.s32 	%rd313, %r707;
	cvt.u64.u32 	%rd314, %r12;
	selp.b64 	%rd315, %rd287, %rd291, %p214;
	selp.b64 	%rd316, %rd314, %rd313, %p214;
	add.s64 	%rd317, %rd316, %rd315;
	shl.b64 	%rd318, %rd317, 2;
	add.s64 	%rd319, %rd1, %rd318;
	ld.global.u32 	%r1058, [%rd319];
	setp.lt.s32 	%p215, %r13, %r9;
	sub.s32 	%r708, %r13, %r9;
	cvt.s64.s32 	%rd320, %r708;
	cvt.u64.u32 	%rd321, %r13;
	selp.b64 	%rd322, %rd287, %rd291, %p215;
	selp.b64 	%rd323, %rd321, %rd320, %p215;
	add.s64 	%rd324, %rd323, %rd322;
	shl.b64 	%rd325, %rd324, 2;
	add.s64 	%rd326, %rd1, %rd325;
	ld.global.u32 	%r1057, [%rd326];
	setp.lt.s32 	%p216, %r14, %r9;
	sub.s32 	%r709, %r14, %r9;
	cvt.s64.s32 	%rd327, %r709;
	cvt.u64.u32 	%rd328, %r14;
	selp.b64 	%rd329, %rd287, %rd291, %p216;
	selp.b64 	%rd330, %rd328, %rd327, %p216;
	add.s64 	%rd331, %rd330, %rd329;
	shl.b64 	%rd332, %rd331, 2;
	add.s64 	%rd333, %rd1, %rd332;
	ld.global.u32 	%r1056, [%rd333];
	setp.lt.s32 	%p217, %r15, %r9;
	sub.s32 	%r710, %r15, %r9;
	cvt.s64.s32 	%rd334, %r710;
	cvt.u64.u32 	%rd335, %r15;
	selp.b64 	%rd336, %rd287, %rd291, %p217;
	selp.b64 	%rd337, %rd335, %rd334, %p217;
	add.s64 	%rd338, %rd337, %rd336;
	shl.b64 	%rd339, %rd338, 2;
	add.s64 	%rd340, %rd1, %rd339;
	ld.global.u32 	%r1055, [%rd340];
	setp.lt.s32 	%p218, %r16, %r9;
	sub.s32 	%r711, %r16, %r9;
	cvt.s64.s32 	%rd341, %r711;
	cvt.u64.u32 	%rd342, %r16;
	selp.b64 	%rd343, %rd287, %rd291, %p218;
	selp.b64 	%rd344, %rd342, %rd341, %p218;
	add.s64 	%rd345, %rd344, %rd343;
	shl.b64 	%rd346, %rd345, 2;
	add.s64 	%rd347, %rd1, %rd346;
	ld.global.u32 	%r1054, [%rd347];
$L__BB9_53:
	sub.s32 	%r712, %r8, %r7;
	bar.sync 	0;
	// begin inline asm
	griddepcontrol.launch_dependents;
	// end inline asm
	add.s32 	%r56, %r712, %r9;
	min.s32 	%r57, %r700, %r56;
	setp.lt.s32 	%p219, %r57, %r712;
	sub.s32 	%r714, %r57, %r712;
	selp.b32 	%r1064, 0, %r714, %p219;
	min.s32 	%r1062, %r9, %r57;
	setp.ge.s32 	%p220, %r1064, %r1062;
	@%p220 bra 	$L__BB9_56;
	add.s32 	%r60, %r57, %r9;
$L__BB9_55:
	sub.s32 	%r715, %r1062, %r1064;
	shr.u32 	%r716, %r715, 31;
	add.s32 	%r717, %r715, %r716;
	shr.s32 	%r718, %r717, 1;
	add.s32 	%r719, %r718, %r1064;
	shl.b32 	%r720, %r719, 3;
	add.s32 	%r722, %r701, %r720;
	ld.shared.f64 	%fd196, [%r722];
	not.b32 	%r723, %r719;
	add.s32 	%r724, %r60, %r723;
	shl.b32 	%r725, %r724, 3;
	add.s32 	%r726, %r701, %r725;
	ld.shared.f64 	%fd197, [%r726];
	cvt.rzi.s32.f64 	%r727, %fd197;
	cvt.rzi.s32.f64 	%r728, %fd196;
	setp.lt.s32 	%p221, %r727, %r728;
	add.s32 	%r729, %r719, 1;
	selp.b32 	%r1064, %r1064, %r729, %p221;
	selp.b32 	%r1062, %r719, %r1062, %p221;
	setp.lt.s32 	%p222, %r1064, %r1062;
	@%p222 bra 	$L__BB9_55;
$L__BB9_56:
	sub.s32 	%r730, %r57, %r1064;
	add.s32 	%r66, %r730, %r9;
	shl.b32 	%r731, %r66, 3;
	add.s32 	%r67, %r701, %r731;
	ld.shared.f64 	%fd230, [%r67];
	shl.b32 	%r733, %r1064, 3;
	add.s32 	%r68, %r701, %r733;
	ld.shared.f64 	%fd231, [%r68];
	setp.ge.s32 	%p224, %r66, %r56;
	mov.pred 	%p264, 0;
	@%p224 bra 	$L__BB9_59;
	setp.ge.s32 	%p226, %r1064, %r9;
	mov.pred 	%p264, -1;
	@%p226 bra 	$L__BB9_59;
	cvt.rzi.s32.f64 	%r734, %fd230;
	cvt.rzi.s32.f64 	%r735, %fd231;
	setp.lt.s32 	%p264, %r734, %r735;
$L__BB9_59:
	selp.f64 	%fd42, %fd230, %fd231, %p264;
	selp.u32 	%r736, 1, 0, %p264;
	add.s32 	%r69, %r66, %r736;
	not.pred 	%p227, %p264;
	selp.u32 	%r737, 1, 0, %p227;
	add.s32 	%r70, %r1064, %r737;
	selp.b32 	%r71, %r66, %r1064, %p264;
	@%p227 bra 	$L__BB9_61;
	ld.shared.f64 	%fd230, [%r67+8];
	bra.uni 	$L__BB9_62;
$L__BB9_61:
	ld.shared.f64 	%fd231, [%r68+8];
$L__BB9_62:
	setp.ge.s32 	%p229, %r69, %r56;
	mov.pred 	%p265, 0;
	@%p229 bra 	$L__BB9_65;
	setp.ge.s32 	%p231, %r70, %r9;
	mov.pred 	%p265, -1;
	@%p231 bra 	$L__BB9_65;
	cvt.rzi.s32.f64 	%r738, %fd230;
	cvt.rzi.s32.f64 	%r739, %fd231;
	setp.lt.s32 	%p265, %r738, %r739;
$L__BB9_65:
	selp.f64 	%fd47, %fd230, %fd231, %p265;
	selp.u32 	%r740, 1, 0, %p265;
	add.s32 	%r72, %r69, %r740;
	not.pred 	%p232, %p265;
	selp.u32 	%r741, 1, 0, %p232;
	add.s32 	%r73, %r70, %r741;
	selp.b32 	%r74, %r69, %r70, %p265;
	@%p265 bra 	$L__BB9_67;
	shl.b32 	%r742, %r73, 3;
	add.s32 	%r744, %r701, %r742;
	ld.shared.f64 	%fd231, [%r744];
	bra.uni 	$L__BB9_68;
$L__BB9_67:
	shl.b32 	%r745, %r72, 3;
	add.s32 	%r747, %r701, %r745;
	ld.shared.f64 	%fd230, [%r747];
$L__BB9_68:
	setp.ge.s32 	%p234, %r72, %r56;
	mov.pred 	%p266, 0;
	@%p234 bra 	$L__BB9_71;
	setp.ge.s32 	%p236, %r73, %r9;
	mov.pred 	%p266, -1;
	@%p236 bra 	$L__BB9_71;
	cvt.rzi.s32.f64 	%r748, %fd230;
	cvt.rzi.s32.f64 	%r749, %fd231;
	setp.lt.s32 	%p266, %r748, %r749;
$L__BB9_71:
	selp.f64 	%fd52, %fd230, %fd231, %p266;
	selp.u32 	%r750, 1, 0, %p266;
	add.s32 	%r75, %r72, %r750;
	not.pred 	%p237, %p266;
	selp.u32 	%r751, 1, 0, %p237;
	add.s32 	%r76, %r73, %r751;
	selp.b32 	%r77, %r72, %r73, %p266;
	@%p266 bra 	$L__BB9_73;
	shl.b32 	%r752, %r76, 3;
	add.s32 	%r754, %r701, %r752;
	ld.shared.f64 	%fd231, [%r754];
	bra.uni 	$L__BB9_74;
$L__BB9_73:
	shl.b32 	%r755, %r75, 3;
	add.s32 	%r757, %r701, %r755;
	ld.shared.f64 	%fd230, [%r757];
$L__BB9_74:
	setp.ge.s32 	%p239, %r75, %r56;
	mov.pred 	%p267, 0;
	@%p239 bra 	$L__BB9_77;
	setp.ge.s32 	%p241, %r76, %r9;
	mov.pred 	%p267, -1;
	@%p241 bra 	$L__BB9_77;
	cvt.rzi.s32.f64 	%r758, %fd230;
	cvt.rzi.s32.f64 	%r759, %fd231;
	setp.lt.s32 	%p267, %r758, %r759;
$L__BB9_77:
	selp.f64 	%fd57, %fd230, %fd231, %p267;
	selp.u32 	%r760, 1, 0, %p267;
	add.s32 	%r78, %r75, %r760;
	not.pred 	%p242, %p267;
	selp.u32 	%r761, 1, 0, %p242;
	add.s32 	%r79, %r76, %r761;
	selp.b32 	%r80, %r75, %r76, %p267;
	@%p267 bra 	$L__BB9_79;
	shl.b32 	%r762, %r79, 3;
	add.s32 	%r764, %r701, %r762;
	ld.shared.f64 	%fd231, [%r764];
	bra.uni 	$L__BB9_80;
$L__BB9_79:
	shl.b32 	%r765, %r78, 3;
	add.s32 	%r767, %r701, %r765;
	ld.shared.f64 	%fd230, [%r767];
$L__BB9_80:
	setp.ge.s32 	%p244, %r78, %r56;
	mov.pred 	%p268, 0;
	@%p244 bra 	$L__BB9_83;
	setp.ge.s32 	%p246, %r79, %r9;
	mov.pred 	%p268, -1;
	@%p246 bra 	$L__BB9_83;
	cvt.rzi.s32.f64 	%r768, %fd230;
	cvt.rzi.s32.f64 	%r769, %fd231;
	setp.lt.s32 	%p268, %r768, %r769;
$L__BB9_83:
	selp.f64 	%fd62, %fd230, %fd231, %p268;
	selp.u32 	%r770, 1, 0, %p268;
	add.s32 	%r81, %r78, %r770;
	not.pred 	%p247, %p268;
	selp.u32 	%r771, 1, 0, %p247;
	add.s32 	%r82, %r79, %r771;
	selp.b32 	%r83, %r78, %r79, %p268;
	@%p268 bra 	$L__BB9_85;
	shl.b32 	%r772, %r82, 3;
	mov.u32 	%r773, _ZZN3cub18CUB_300001_SM_10006detail10merge_sort26DeviceMergeSortMergeKernelINS2_10policy_hubIN6thrust24THRUST_300001_SM_1000_NS6detail15normal_iteratorINS6_10device_ptrIdEEEEE9Policy600ESB_NS8_INS9_IiEEEESB_SF_jN4cuda3std3__44lessIiEEdiEEvbT2_T3_T4_PT6_PT7_T5_PSN_SN_NS1_7vsmem_tEE19static_temp_storage;
	add.s32 	%r774, %r773, %r772;
	ld.shared.f64 	%fd231, [%r774];
	bra.uni 	$L__BB9_86;
$L__BB9_85:
	shl.b32 	%r775, %r81, 3;
	mov.u32 	%r776, _ZZN3cub18CUB_300001_SM_10006detail10merge_sort26DeviceMergeSortMergeKernelINS2_10policy_hubIN6thrust24THRUST_300001_SM_1000_NS6detail15normal_iteratorINS6_10device_ptrIdEEEEE9Policy600ESB_NS8_INS9_IiEEEESB_SF_jN4cuda3std3__44lessIiEEdiEEvbT2_T3_T4_PT6_PT7_T5_PSN_SN_NS1_7vsmem_tEE19static_temp_storage;
	add.s32 	%r777, %r776, %r775;
	ld.shared.f64 	%fd230, [%r777];
$L__BB9_86:
	setp.ge.s32 	%p249, %r81, %r56;
	mov.pred 	%p269, 0;
	@%p249 bra 	$L__BB9_89;
	setp.ge.s32 	%p251, %r82, %r9;
	mov.pred 	%p269, -1;
	@%p251 bra 	$L__BB9_89;
	cvt.rzi.s32.f64 	%r778, %fd230;
	cvt.rzi.s32.f64 	%r779, %fd231;
	setp.lt.s32 	%p269, %r778, %r779;
$L__BB9_89:
	selp.f64 	%fd67, %fd230, %fd231, %p269;
	selp.u32 	%r780, 1, 0, %p269;
	add.s32 	%r84, %r81, %r780;
	not.pred 	%p252, %p269;
	selp.u32 	%r781, 1, 0, %p252;
	add.s32 	%r85, %r82, %r781;
	selp.b32 	%r86, %r81, %r82, %p269;
	@%p269 bra 	$L__BB9_91;
	shl.b32 	%r782, %r85, 3;
	mov.u32 	%r783, _ZZN3cub18CUB_300001_SM_10006detail10merge_sort26DeviceMergeSortMergeKernelINS2_10policy_hubIN6thrust24THRUST_300001_SM_1000_NS6detail15normal_iteratorINS6_10device_ptrIdEEEEE9Policy600ESB_NS8_INS9_IiEEEESB_SF_jN4cuda3std3__44lessIiEEdiEEvbT2_T3_T4_PT6_PT7_T5_PSN_SN_NS1_7vsmem_tEE19static_temp_storage;
	add.s32 	%r784, %r783, %r782;
	ld.shared.f64 	%fd231, [%r784];
	bra.uni 	$L__BB9_92;
$L__BB9_91:
	shl.b32 	%r785, %r84, 3;
	mov.u32 	%r786, _ZZN3cub18CUB_300001_SM_10006detail10merge_sort26DeviceMergeSortMergeKernelINS2_10policy_hubIN6thrust24THRUST_300001_SM_1000_NS6detail15normal_iteratorINS6_10device_ptrIdEEEEE9Policy600ESB_NS8_INS9_IiEEEESB_SF_jN4cuda3std3__44lessIiEEdiEEvbT2_T3_T4_PT6_PT7_T5_PSN_SN_NS1_7vsmem_tEE19static_temp_storage;
	add.s32 	%r787, %r786, %r785;
	ld.shared.f64 	%fd230, [%r787];
$L__BB9_92:
	setp.ge.s32 	%p254, %r84, %r56;
	mov.pred 	%p270, 0;
	@%p254 bra 	$L__BB9_95;
	setp.ge.s32 	%p256, %r85, %r9;
	mov.pred 	%p270, -1;
	@%p256 bra 	$L__BB9_95;
	cvt.rzi.s32.f64 	%r788, %fd230;
	cvt.rzi.s32.f64 	%r789, %fd231;
	setp.lt.s32 	%p270, %r788, %r789;
$L__BB9_95:
	selp.f64 	%fd72, %fd230, %fd231, %p270;
	selp.u32 	%r790, 1, 0, %p270;
	add.s32 	%r87, %r84, %r790;
	not.pred 	%p257, %p270;
	selp.u32 	%r791, 1, 0, %p257;
	add.s32 	%r88, %r85, %r791;
	selp.b32 	%r89, %r84, %r85, %p270;
	@%p270 bra 	$L__BB9_97;
	shl.b32 	%r792, %r88, 3;
	mov.u32 	%r793, _ZZN3cub18CUB_300001_SM_10006detail10merge_sort26DeviceMergeSortMergeKernelINS2_10policy_hubIN6thrust24THRUST_300001_SM_1000_NS6detail15normal_iteratorINS6_10device_ptrIdEEEEE9Policy600ESB_NS8_INS9_IiEEEESB_SF_jN4cuda3std3__44lessIiEEdiEEvbT2_T3_T4_PT6_PT7_T5_PSN_SN_NS1_7vsmem_tEE19static_temp_storage;
	add.s32 	%r794, %r793, %r792;
	ld.shared.f64 	%fd231, [%r794];
	bra.uni 	$L__BB9_98;
$L__BB9_97:
	shl.b32 	%r795, %r87, 3;
	mov.u32 	%r796, _ZZN3cub18CUB_300001_SM_10006detail10merge_sort26DeviceMergeSortMergeKernelINS2_10policy_hubIN6thrust24THRUST_300001_SM_1000_NS6detail15normal_iteratorINS6_10device_ptrIdEEEEE9Policy600ESB_NS8_INS9_IiEEEESB_SF_jN4cuda3std3__44lessIiEEdiEEvbT2_T3_T4_PT6_PT7_T5_PSN_SN_NS1_7vsmem_tEE19static_temp_storage;
	add.s32 	%r797, %r796, %r795;
	ld.shared.f64 	%fd230, [%r797];
$L__BB9_98:
	setp.ge.s32 	%p259, %r87, %r56;
	mov.pred 	%p271, 0;
	@%p259 bra 	$L__BB9_101;
	setp.ge.s32 	%p261, %r88, %r9;
	mov.pred 	%p271, -1;
	@%p261 bra 	$L__BB9_101;
	cvt.rzi.s32.f64 	%r798, %fd230;
	cvt.rzi.s32.f64 	%r799, %fd231;
	setp.lt.s32 	%p271, %r798, %r799;
$L__BB9_101:
	ld.param.s8 	%rs8, [_ZN3cub18CUB_300001_SM_10006detail10merge_sort26DeviceMergeSortMergeKernelINS2_10policy_hubIN6thrust24THRUST_300001_SM_1000_NS6detail15normal_iteratorINS6_10device_ptrIdEEEEE9Policy600ESB_NS8_INS9_IiEEEESB_SF_jN4cuda3std3__44lessIiEEdiEEvbT2_T3_T4_PT6_PT7_T5_PSN_SN_NS1_7vsmem_tE_param_0];
	setp.eq.s16 	%p262, %rs8, 0;
	selp.f64 	%fd77, %fd230, %fd231, %p271;
	selp.b32 	%r90, %r87, %r88, %p271;
	bar.sync 	0;
	@%p262 bra 	$L__BB9_103;
	mov.u32 	%r801, %ctaid.x;
	shl.b32 	%r802, %r801, 11;
	cvt.u64.u32 	%rd348, %r802;
	// begin inline asm
	mov.u32 %r800, %laneid;
	// end inline asm
	shl.b32 	%r803, %r3, 3;
	and.b32  	%r804, %r803, 7936;
	shl.b32 	%r805, %r800, 3;
	add.s32 	%r806, %r805, %r804;
	shr.s32 	%r807, %r806, 5;
	add.s32 	%r808, %r807, %r806;
	shl.b32 	%r809, %r808, 3;
	mov.u32 	%r810, _ZZN3cub18CUB_300001_SM_10006detail10merge_sort26DeviceMergeSortMergeKernelINS2_10policy_hubIN6thrust24THRUST_300001_SM_1000_NS6detail15normal_iteratorINS6_10device_ptrIdEEEEE9Policy600ESB_NS8_INS9_IiEEEESB_SF_jN4cuda3std3__44lessIiEEdiEEvbT2_T3_T4_PT6_PT7_T5_PSN_SN_NS1_7vsmem_tEE19static_temp_storage;
	add.s32 	%r811, %r810, %r809;
	st.shared.f64 	[%r811], %fd42;
	st.shared.f64 	[%r811+8], %fd47;
	st.shared.f64 	[%r811+16], %fd52;
	st.shared.f64 	[%r811+24], %fd57;
	st.shared.f64 	[%r811+32], %fd62;
	st.shared.f64 	[%r811+40], %fd67;
	st.shared.f64 	[%r811+48], %fd72;
	st.shared.f64 	[%r811+56], %fd77;
	bar.warp.sync 	-1;
	mad.lo.s32 	%r812, %r800, -7, %r806;
	shr.s32 	%r813, %r812, 5;
	add.s32 	%r814, %r813, %r812;
	shl.b32 	%r815, %r814, 3;
	add.s32 	%r816, %r810, %r815;
	ld.shared.f64 	%fd198, [%r816];
	add.s32 	%r817, %r812, 32;
	shr.s32 	%r818, %r817, 5;
	add.s32 	%r819, %r818, %r812;
	shl.b32 	%r820, %r819, 3;
	add.s32 	%r821, %r810, %r820;
	ld.shared.f64 	%fd199, [%r821+256];
	add.s32 	%r822, %r812, 64;
	shr.s32 	%r823, %r822, 5;
	add.s32 	%r824, %r823, %r812;
	shl.b32 	%r825, %r824, 3;
	add.s32 	%r826, %r810, %r825;
	ld.shared.f64 	%fd200, [%r826+512];
	add.s32 	%r827, %r812, 96;
	shr.s32 	%r828, %r827, 5;
	add.s32 	%r829, %r828, %r812;
	shl.b32 	%r830, %r829, 3;
	add.s32 	%r831, %r810, %r830;
	ld.shared.f64 	%fd201, [%r831+768];
	add.s32 	%r832, %r812, 128;
	shr.s32 	%r833, %r832, 5;
	add.s32 	%r834, %r833, %r812;
	shl.b32 	%r835, %r834, 3;
	add.s32 	%r836, %r810, %r835;
	ld.shared.f64 	%fd202, [%r836+1024];
	add.s32 	%r837, %r812, 160;
	shr.s32 	%r838, %r837, 5;
	add.s32 	%r839, %r838, %r812;
	shl.b32 	%r840, %r839, 3;
	add.s32 	%r841, %r810, %r840;
	ld.shared.f64 	%fd203, [%r841+1280];
	add.s32 	%r842, %r812, 192;
	shr.s32 	%r843, %r842, 5;
	add.s32 	%r844, %r843, %r812;
	shl.b32 	%r845, %r844, 3;
	add.s32 	%r846, %r810, %r845;
	ld.shared.f64 	%fd204, [%r846+1536];
	add.s32 	%r847, %r812, 224;
	shr.s32 	%r848, %r847, 5;
	add.s32 	%r849, %r848, %r812;
	shl.b32 	%r850, %r849, 3;
	add.s32 	%r851, %r810, %r850;
	ld.shared.f64 	%fd205, [%r851+1792];
	and.b32  	%r852, %r3, 31;
	or.b32  	%r853, %r804, %r852;
	cvt.u64.u32 	%rd349, %r853;
	add.s64 	%rd350, %rd349, %rd348;
	shl.b64 	%rd351, %rd350, 3;
	add.s64 	%rd352, %rd2, %rd351;
	st.global.f64 	[%rd352], %fd198;
	st.global.f64 	[%rd352+256], %fd199;
	st.global.f64 	[%rd352+512], %fd200;
	st.global.f64 	[%rd352+768], %fd201;
	st.global.f64 	[%rd352+1024], %fd202;
	st.global.f64 	[%rd352+1280], %fd203;
	st.global.f64 	[%rd352+1536], %fd204;
	st.global.f64 	[%rd352+1792], %fd205;
	bra.uni 	$L__BB9_104;
$L__BB9_103:
	// begin inline asm
	mov.u32 %r854, %laneid;
	// end inline asm
	shl.b32 	%r855, %r3, 3;
	and.b32  	%r856, %r855, 7936;
	shl.b32 	%r857, %r854, 3;
	add.s32 	%r858, %r857, %r856;
	shr.s32 	%r859, %r858, 5;
	add.s32 	%r860, %r859, %r858;
	shl.b32 	%r861, %r860, 3;
	mov.u32 	%r862, _ZZN3cub18CUB_300001_SM_10006detail10merge_sort26DeviceMergeSortMergeKernelINS2_10policy_hubIN6thrust24THRUST_300001_SM_1000_NS6detail15normal_iteratorINS6_10device_ptrIdEEEEE9Policy600ESB_NS8_INS9_IiEEEESB_SF_jN4cuda3std3__44lessIiEEdiEEvbT2_T3_T4_PT6_PT7_T5_PSN_SN_NS1_7vsmem_tEE19static_temp_storage;
	add.s32 	%r863, %r862, %r861;
	st.shared.f64 	[%r863], %fd42;
	st.shared.f64 	[%r863+8], %fd47;
	st.shared.f64 	[%r863+16], %fd52;
	st.shared.f64 	[%r863+24], %fd57;
	st.shared.f64 	[%r863+32], %fd62;
	st.shared.f64 	[%r863+40], %fd67;
	st.shared.f64 	[%r863+48], %fd72;
	st.shared.f64 	[%r863+56], %fd77;
	bar.warp.sync 	-1;
	mad.lo.s32 	%r864, %r854, -7, %r858;
	shr.s32 	%r865, %r864, 5;
	add.s32 	%r866, %r865, %r864;
	shl.b32 	%r867, %r866, 3;
	add.s32 	%r868, %r862, %r867;
	ld.shared.f64 	%fd206, [%r868];
	add.s32 	%r869, %r864, 32;
	shr.s32 	%r870, %r869, 5;
	add.s32 	%r871, %r870, %r864;
	shl.b32 	%r872, %r871, 3;
	add.s32 	%r873, %r862, %r872;
	ld.shared.f64 	%fd207, [%r873+256];
	add.s32 	%r874, %r864, 64;
	shr.s32 	%r875, %r874, 5;
	add.s32 	%r876, %r875, %r864;
	shl.b32 	%r877, %r876, 3;
	add.s32 	%r878, %r862, %r877;
	ld.shared.f64 	%fd208, [%r878+512];
	add.s32 	%r879, %r864, 96;
	shr.s32 	%r880, %r879, 5;
	add.s32 	%r881, %r880, %r864;
	shl.b32 	%r882, %r881, 3;
	add.s32 	%r883, %r862, %r882;
	ld.shared.f64 	%fd209, [%r883+768];
	add.s32 	%r884, %r864, 128;
	shr.s32 	%r885, %r884, 5;
	add.s32 	%r886, %r885, %r864;
	shl.b32 	%r887, %r886, 3;
	add.s32 	%r888, %r862, %r887;
	ld.shared.f64 	%fd210, [%r888+1024];
	add.s32 	%r889, %r864, 160;
	shr.s32 	%r890, %r889, 5;
	add.s32 	%r891, %r890, %r864;
	shl.b32 	%r892, %r891, 3;
	add.s32 	%r893, %r862, %r892;
	ld.shared.f64 	%fd211, [%r893+1280];
	add.s32 	%r894, %r864, 192;
	shr.s32 	%r895, %r894, 5;
	add.s32 	%r896, %r895, %r864;
	shl.b32 	%r897, %r896, 3;
	add.s32 	%r898, %r862, %r897;
	ld.shared.f64 	%fd212, [%r898+1536];
	add.s32 	%r899, %r864, 224;
	shr.s32 	%r900, %r899, 5;
	add.s32 	%r901, %r900, %r864;
	shl.b32 	%r902, %r901, 3;
	add.s32 	%r903, %r862, %r902;
	ld.shared.f64 	%fd213, [%r903+1792];
	and.b32  	%r904, %r3, 31;
	cvt.u64.u32 	%rd353, %r856;
	mov.u32 	%r905, %ctaid.x;
	shl.b32 	%r906, %r905, 11;
	or.b32  	%r907, %r904, %r906;
	cvt.u64.u32 	%rd354, %r907;
	add.s64 	%rd355, %rd354, %rd353;
	shl.b64 	%rd356, %rd355, 3;
	add.s64 	%rd357, %rd4, %rd356;
	st.global.f64 	[%rd357], %fd206;
	st.global.f64 	[%rd357+256], %fd207;
	st.global.f64 	[%rd357+512], %fd208;
	st.global.f64 	[%rd357+768], %fd209;
	st.global.f64 	[%rd357+1024], %fd210;
	st.global.f64 	[%rd357+1280], %fd211;
	st.global.f64 	[%rd357+1536], %fd212;
	st.global.f64 	[%rd357+1792], %fd213;
$L__BB9_104:
	ld.param.s8 	%rs9, [_ZN3cub18CUB_300001_SM_10006detail10merge_sort26DeviceMergeSortMergeKernelINS2_10policy_hubIN6thrust24THRUST_300001_SM_1000_NS6detail15normal_iteratorINS6_10device_ptrIdEEEEE9Policy600ESB_NS8_INS9_IiEEEESB_SF_jN4cuda3std3__44lessIiEEdiEEvbT2_T3_T4_PT6_PT7_T5_PSN_SN_NS1_7vsmem_tE_param_0];
	mov.u32 	%r908, %ctaid.x;
	shl.b32 	%r91, %r908, 11;
	shl.b32 	%r92, %r3, 3;
	setp.eq.s16 	%p263, %rs9, 0;
	bar.sync 	0;
	mov.u32 	%r909, _ZZN3cub18CUB_300001_SM_10006detail10merge_sort26DeviceMergeSortMergeKernelINS2_10policy_hubIN6thrust24THRUST_300001_SM_1000_NS6detail15normal_iteratorINS6_10device_ptrIdEEEEE9Policy600ESB_NS8_INS9_IiEEEESB_SF_jN4cuda3std3__44lessIiEEdiEEvbT2_T3_T4_PT6_PT7_T5_PSN_SN_NS1_7vsmem_tEE19static_temp_storage;
	add.s32 	%r910, %r909, %r92;
	shl.b32 	%r911, %r3, 2;
	sub.s32 	%r912, %r910, %r911;
	st.shared.u32 	[%r912], %r1061;
	st.shared.u32 	[%r912+1024], %r1060;
	st.shared.u32 	[%r912+2048], %r1059;
	st.shared.u32 	[%r912+3072], %r1058;
	st.shared.u32 	[%r912+4096], %r1057;
	st.shared.u32 	[%r912+5120], %r1056;
	st.shared.u32 	[%r912+6144], %r1055;
	st.shared.u32 	[%r912+7168], %r1054;
	bar.sync 	0;
	shl.b32 	%r913, %r71, 2;
	add.s32 	%r914, %r909, %r913;
	ld.shared.u32 	%r93, [%r914];
	shl.b32 	%r915, %r74, 2;
	add.s32 	%r916, %r909, %r915;
	ld.shared.u32 	%r94, [%r916];
	shl.b32 	%r917, %r77, 2;
	add.s32 	%r918, %r909, %r917;
	ld.shared.u32 	%r95, [%r918];
	shl.b32 	%r919, %r80, 2;
	add.s32 	%r920, %r909, %r919;
	ld.shared.u32 	%r96, [%r920];
	shl.b32 	%r921, %r83, 2;
	add.s32 	%r922, %r909, %r921;
	ld.shared.u32 	%r97, [%r922];
	shl.b32 	%r923, %r86, 2;
	add.s32 	%r924, %r909, %r923;
	ld.shared.u32 	%r98, [%r924];
	shl.b32 	%r925, %r89, 2;
	add.s32 	%r926, %r909, %r925;
	ld.shared.u32 	%r99, [%r926];
	shl.b32 	%r927, %r90, 2;
	add.s32 	%r928, %r909, %r927;
	ld.shared.u32 	%r100, [%r928];
	bar.sync 	0;
	@%p263 bra 	$L__BB9_106;
	ld.param.u64 	%rd370, [_ZN3cub18CUB_300001_SM_10006detail10merge_sort26DeviceMergeSortMergeKernelINS2_10policy_hubIN6thrust24THRUST_300001_SM_1000_NS6detail15normal_iteratorINS6_10device_ptrIdEEEEE9Policy600ESB_NS8_INS9_IiEEEESB_SF_jN4cuda3std3__44lessIiEEdiEEvbT2_T3_T4_PT6_PT7_T5_PSN_SN_NS1_7vsmem_tE_param_5];
	cvt.u64.u32 	%rd358, %r91;
	// begin inline asm
	mov.u32 %r929, %laneid;
	// end inline asm
	and.b32  	%r930, %r92, 7936;
	shl.b32 	%r931, %r929, 3;
	add.s32 	%r932, %r931, %r930;
	shr.s32 	%r933, %r932, 5;
	add.s32 	%r934, %r933, %r932;
	shl.b32 	%r935, %r934, 2;
	add.s32 	%r937, %r909, %r935;
	st.shared.u32 	[%r937], %r93;
	st.shared.u32 	[%r937+4], %r94;
	st.shared.u32 	[%r937+8], %r95;
	st.shared.u32 	[%r937+12], %r96;
	st.shared.u32 	[%r937+16], %r97;
	st.shared.u32 	[%r937+20], %r98;
	st.shared.u32 	[%r937+24], %r99;
	st.shared.u32 	[%r937+28], %r100;
	bar.warp.sync 	-1;
	mad.lo.s32 	%r938, %r929, -7, %r932;
	shr.s32 	%r939, %r938, 5;
	add.s32 	%r940, %r939, %r938;
	shl.b32 	%r941, %r940, 2;
	add.s32 	%r942, %r909, %r941;
	ld.shared.u32 	%r943, [%r942];
	add.s32 	%r944, %r938, 32;
	shr.s32 	%r945, %r944, 5;
	add.s32 	%r946, %r945, %r938;
	shl.b32 	%r947, %r946, 2;
	add.s32 	%r948, %r909, %r947;
	ld.shared.u32 	%r949, [%r948+128];
	add.s32 	%r950, %r938, 64;
	shr.s32 	%r951, %r950, 5;
	add.s32 	%r952, %r951, %r938;
	shl.b32 	%r953, %r952, 2;
	add.s32 	%r954, %r909, %r953;
	ld.shared.u32 	%r955, [%r954+256];
	add.s32 	%r956, %r938, 96;
	shr.s32 	%r957, %r956, 5;
	add.s32 	%r958, %r957, %r938;
	shl.b32 	%r959, %r958, 2;
	add.s32 	%r960, %r909, %r959;
	ld.shared.u32 	%r961, [%r960+384];
	add.s32 	%r962, %r938, 128;
	shr.s32 	%r963, %r962, 5;
	add.s32 	%r964, %r963, %r938;
	shl.b32 	%r965, %r964, 2;
	add.s32 	%r966, %r909, %r965;
	ld.shared.u32 	%r967, [%r966+512];
	add.s32 	%r968, %r938, 160;
	shr.s32 	%r969, %r968, 5;
	add.s32 	%r970, %r969, %r938;
	shl.b32 	%r971, %r970, 2;
	add.s32 	%r972, %r909, %r971;
	ld.shared.u32 	%r973, [%r972+640];
	add.s32 	%r974, %r938, 192;
	shr.s32 	%r975, %r974, 5;
	add.s32 	%r976, %r975, %r938;
	shl.b32 	%r977, %r976, 2;
	add.s32 	%r978, %r909, %r977;
	ld.shared.u32 	%r979, [%r978+768];
	add.s32 	%r980, %r938, 224;
	shr.s32 	%r981, %r980, 5;
	add.s32 	%r982, %r981, %r938;
	shl.b32 	%r983, %r982, 2;
	add.s32 	%r984, %r909, %r983;
	ld.shared.u32 	%r985, [%r984+896];
	and.b32  	%r986, %r3, 31;
	or.b32  	%r987, %r930, %r986;
	cvt.u64.u32 	%rd359, %r987;
	add.s64 	%rd360, %rd359, %rd358;
	cvta.to.global.u64 	%rd361, %rd370;
	shl.b64 	%rd362, %rd360, 2;
	add.s64 	%rd363, %rd361, %rd362;
	st.global.u32 	[%rd363], %r943;
	st.global.u32 	[%rd363+128], %r949;
	st.global.u32 	[%rd363+256], %r955;
	st.global.u32 	[%rd363+384], %r961;
	st.global.u32 	[%rd363+512], %r967;
	st.global.u32 	[%rd363+640], %r973;
	st.global.u32 	[%rd363+768], %r979;
	st.global.u32 	[%rd363+896], %r985;
	bra.uni 	$L__BB9_327;
$L__BB9_106:
	// begin inline asm
	mov.u32 %r988, %laneid;
	// end inline asm
	and.b32  	%r989, %r92, 7936;
	shl.b32 	%r990, %r988, 3;
	add.s32 	%r991, %r990, %r989;
	shr.s32 	%r992, %r991, 5;
	add.s32 	%r993, %r992, %r991;
	shl.b32 	%r994, %r993, 2;
	add.s32 	%r996, %r909, %r994;
	st.shared.u32 	[%r996], %r93;
	st.shared.u32 	[%r996+4], %r94;
	st.shared.u32 	[%r996+8], %r95;
	st.shared.u32 	[%r996+12], %r96;
	st.shared.u32 	[%r996+16], %r97;
	st.shared.u32 	[%r996+20], %r98;
	st.shared.u32 	[%r996+24], %r99;
	st.shared.u32 	[%r996+28], %r100;
	bar.warp.sync 	-1;
	mad.lo.s32 	%r997, %r988, -7, %r991;
	shr.s32 	%r998, %r997, 5;
	add.s32 	%r999, %r998, %r997;
	shl.b32 	%r1000, %r999, 2;
	add.s32 	%r1001, %r909, %r1000;
	ld.shared.u32 	%r1002, [%r1001];
	add.s32 	%r1003, %r997, 32;
	shr.s32 	%r1004, %r1003, 5;
	add.s32 	%r1005, %r1004, %r997;
	shl.b32 	%r1006, %r1005, 2;
	add.s32 	%r1007, %r909, %r1006;
	ld.shared.u32 	%r1008, [%r1007+128];
	add.s32 	%r1009, %r997, 64;
	shr.s32 	%r1010, %r1009, 5;
	add.s32 	%r1011, %r1010, %r997;
	shl.b32 	%r1012, %r1011, 2;
	add.s32 	%r1013, %r909, %r1012;
	ld.shared.u32 	%r1014, [%r1013+256];
	add.s32 	%r1015, %r997, 96;
	shr.s32 	%r1016, %r1015, 5;
	add.s32 	%r1017, %r1016, %r997;
	shl.b32 	%r1018, %r1017, 2;
	add.s32 	%r1019, %r909, %r1018;
	ld.shared.u32 	%r1020, [%r1019+384];
	add.s32 	%r1021, %r997, 128;
	shr.s32 	%r1022, %r1021, 5;
	add.s32 	%r1023, %r1022, %r997;
	shl.b32 	%r1024, %r1023, 2;
	add.s32 	%r1025, %r909, %r1024;
	ld.shared.u32 	%r1026, [%r1025+512];
	add.s32 	%r1027, %r997, 160;
	shr.s32 	%r1028, %r1027, 5;
	add.s32 	%r1029, %r1028, %r997;
	shl.b32 	%r1030, %r1029, 2;
	add.s32 	%r1031, %r909, %r1030;
	ld.shared.u32 	%r1032, [%r1031+640];
	add.s32 	%r1033, %r997, 192;
	shr.s32 	%r1034, %r1033, 5;
	add.s32 	%r1035, %r1034, %r997;
	shl.b32 	%r1036, %r1035, 2;
	add.s32 	%r1037, %r909, %r1036;
	ld.shared.u32 	%r1038, [%r1037+768];
	add.s32 	%r1039, %r997, 224;
	shr.s32 	%r1040, %r1039, 5;
	add.s32 	%r1041, %r1040, %r997;
	shl.b32 	%r1042, %r1041, 2;
	add.s32 	%r1043, %r909, %r1042;
	ld.shared.u32 	%r1044, [%r1043+896];
	and.b32  	%r1045, %r3, 31;
	cvt.u64.u32 	%rd364, %r989;
	add.s32 	%r1046, %r1045, %r91;
	cvt.u64.u32 	%rd365, %r1046;
	add.s64 	%rd366, %rd365, %rd364;
	shl.b64 	%rd367, %rd366, 2;
	add.s64 	%rd368, %rd5, %rd367;
	st.global.u32 	[%rd368], %r1002;
	st.global.u32 	[%rd368+128], %r1008;
	st.global.u32 	[%rd368+256], %r1014;
	st.global.u32 	[%rd368+384], %r1020;
	st.global.u32 	[%rd368+512], %r1026;
	st.global.u32 	[%rd368+640], %r1032;
	st.global.u32 	[%rd368+768], %r1038;
	st.global.u32 	[%rd368+896], %r1044;
	bra.uni 	$L__BB9_327;
$L__BB9_107:
	ld.param.s8 	%rs2, [_ZN3cub18CUB_300001_SM_10006detail10merge_sort26DeviceMergeSortMergeKernelINS2_10policy_hubIN6thrust24THRUST_300001_SM_1000_NS6detail15normal_iteratorINS6_10device_ptrIdEEEEE9Policy600ESB_NS8_INS9_IiEEEESB_SF_jN4cuda3std3__44lessIiEEdiEEvbT2_T3_T4_PT6_PT7_T5_PSN_SN_NS1_7vsmem_tE_param_0];
	sub.s32 	%r254, %r250, %r2;
	min.u32 	%r101, %r254, 2048;
	mul.wide.u32 	%rd27, %r1, 4;
	add.s64 	%rd28, %rd3, %rd27;
	ld.global.u32 	%r255, [%rd28];
	ld.global.u32 	%r256, [%rd28+4];
	neg.s32 	%r257, %r251;
	and.b32  	%r258, %r1, %r257;
	shl.b32 	%r102, %r258, 11;
	shl.b32 	%r259, %r251, 10;
	and.b32  	%r103, %r259, -2048;
	sub.s32 	%r260, %r1, %r258;
	shl.b32 	%r261, %r260, 11;
	sub.s32 	%r104, %r255, %r102;
	sub.s32 	%r262, %r256, %r102;
	sub.s32 	%r263, %r250, %r102;
	max.u32 	%r264, %r263, %r103;
	sub.s32 	%r265, %r264, %r103;
	sub.s32 	%r266, %r261, %r104;
	min.u32 	%r105, %r266, %r265;
	setp.eq.s32 	%p34, %r261, -2048;
	selp.b32 	%r267, 2047, 2048, %p34;
	add.s32 	%r268, %r267, %r261;
	sub.s32 	%r269, %r268, %r262;
	or.b32  	%r270, %r1, %r257;
	setp.eq.s32 	%p35, %r270, -1;
	min.u32 	%r271, %r103, %r263;
	selp.b32 	%r272, %r271, %r262, %p35;
	selp.b32 	%r273, %r103, %r269, %p35;
	min.u32 	%r274, %r273, %r265;
	sub.s32 	%r106, %r272, %r104;
	sub.s32 	%r107, %r274, %r105;
	// begin inline asm
	griddepcontrol.wait;
	// end inline asm
	setp.eq.s16 	%p36, %rs2, 0;
	@%p36 bra 	$L__BB9_140;
	cvt.u64.u32 	%rd29, %r102;
	cvt.u64.u32 	%rd30, %r104;
	add.s64 	%rd31, %rd30, %rd29;
	cvt.u64.u32 	%rd32, %r103;
	add.s64 	%rd33, %rd29, %rd32;
	cvt.u64.u32 	%rd34, %r105;
	add.s64 	%rd35, %rd33, %rd34;
	add.s32 	%r108, %r107, %r106;
	setp.ge.s32 	%p37, %r3, %r108;
	cvt.u64.u32 	%rd36, %r3;
	add.s64 	%rd37, %rd31, %rd36;
	shl.b64 	%rd38, %rd37, 3;
	add.s64 	%rd10, %rd4, %rd38;
	sub.s32 	%r275, %r3, %r106;
	cvt.s64.s32 	%rd39, %r275;
	add.s64 	%rd40, %rd35, %rd39;
	shl.b64 	%rd41, %rd40, 3;
	add.s64 	%rd11, %rd4, %rd41;
	@%p37 bra 	$L__BB9_112;
	setp.ge.s32 	%p38, %r3, %r106;
	@%p38 bra 	$L__BB9_111;
	ld.global.f64 	%fd257, [%rd10];
	bra.uni 	$L__BB9_112;
$L__BB9_111:
	ld.global.f64 	%fd257, [%rd11];
$L__BB9_112:
	add.s32 	%r109, %r3, 256;
	setp.ge.s32 	%p39, %r109, %r108;
	@%p39 bra 	$L__BB9_116;
	setp.lt.s32 	%p40, %r109, %r106;
	@%p40 bra 	$L__BB9_115;
	ld.global.f64 	%fd258, [%rd11+2048];
	bra.uni 	$L__BB9_116;
$L__BB9_115:
	ld.global.f64 	%fd258, [%rd10+2048];
$L__BB9_116:
	add.s32 	%r110, %r3, 512;
	setp.ge.s32 	%p41, %r110, %r108;
	@%p41 bra 	$L__BB9_120;
	setp.lt.s32 	%p42, %r110, %r106;
	@%p42 bra 	$L__BB9_119;
	ld.global.f64 	%fd259, [%rd11+4096];
	bra.uni 	$L__BB9_120;
$L__BB9_119:
	ld.global.f64 	%fd259, [%rd10+4096];
$L__BB9_120:
	add.s32 	%r111, %r3, 768;
	setp.ge.s32 	%p43, %r111, %r108;
	@%p43 bra 	$L__BB9_124;
	setp.lt.s32 	%p44, %r111, %r106;
	@%p44 bra 	$L__BB9_123;
	ld.global.f64 	%fd260, [%rd11+6144];
	bra.uni 	$L__BB9_124;
$L__BB9_123:
	ld.global.f64 	%fd260, [%rd10+6144];
$L__BB9_124:
	or.b32  	%r112, %r3, 1024;
	setp.ge.s32 	%p45, %r112, %r108;
	@%p45 bra 	$L__BB9_128;
	setp.lt.s32 	%p46, %r112, %r106;
	@%p46 bra 	$L__BB9_127;
	ld.global.f64 	%fd261, [%rd11+8192];
	bra.uni 	$L__BB9_128;
$L__BB9_127:
	ld.global.f64 	%fd261, [%rd10+8192];
$L__BB9_128:
	add.s32 	%r113, %r3, 1280;
	setp.ge.s32 	%p47, %r113, %r108;
	@%p47 bra 	$L__BB9_132;
	setp.lt.s32 	%p48, %r113, %r106;
	@%p48 bra 	$L__BB9_131;
	ld.global.f64 	%fd262, [%rd11+10240];
	bra.uni 	$L__BB9_132;
$L__BB9_131:
	ld.global.f64 	%fd262, [%rd10+10240];
$L__BB9_132:
	add.s32 	%r114, %r3, 1536;
	setp.ge.s32 	%p49, %r114, %r108;
	@%p49 bra 	$L__BB9_136;
	setp.lt.s32 	%p50, %r114, %r106;
	@%p50 bra 	$L__BB9_135;
	ld.global.f64 	%fd263, [%rd11+12288];
	bra.uni 	$L__BB9_136;
$L__BB9_135:
	ld.global.f64 	%fd263, [%rd10+12288];
$L__BB9_136:
	add.s32 	%r115, %r3, 1792;
	setp.ge.s32 	%p51, %r115, %r108;
	@%p51 bra 	$L__BB9_156;
	setp.lt.s32 	%p52, %r115, %r106;
	@%p52 bra 	$L__BB9_139;
	ld.global.f64 	%fd264, [%rd11+14336];
	bra.uni 	$L__BB9_156;
$L__BB9_139:
	ld.global.f64 	%fd264, [%rd10+14336];
	bra.uni 	$L__BB9_156;
$L__BB9_140:
	cvt.u64.u32 	%rd42, %r102;
	cvt.u64.u32 	%rd43, %r104;
	add.s64 	%rd12, %rd43, %rd42;
	cvt.u64.u32 	%rd44, %r103;
	add.s64 	%rd45, %rd42, %rd44;
	cvt.u64.u32 	%rd46, %r105;
	add.s64 	%rd13, %rd45, %rd46;
	add.s32 	%r116, %r107, %r106;
	setp.ge.s32 	%p53, %r3, %r116;
	@%p53 bra 	$L__BB9_142;
	setp.lt.s32 	%p54, %r3, %r106;
	sub.s32 	%r276, %r3, %r106;
	cvt.s64.s32 	%rd47, %r276;
	cvt.u64.u32 	%rd48, %r3;
	selp.b64 	%rd49, %rd12, %rd13, %p54;
	selp.b64 	%rd50, %rd48, %rd47, %p54;
	add.s64 	%rd51, %rd50, %rd49;
	shl.b64 	%rd52, %rd51, 3;
	add.s64 	%rd53, %rd2, %rd52;
	ld.global.f64 	%fd257, [%rd53];
$L__BB9_142:
	add.s32 	%r117, %r3, 256;
	setp.ge.s32 	%p55, %r117, %r116;
	@%p55 bra 	$L__BB9_144;
	setp.lt.s32 	%p56, %r117, %r106;
	sub.s32 	%r277, %r117, %r106;
	cvt.s64.s32 	%rd54, %r277;
	cvt.u64.u32 	%rd55, %r117;
	selp.b64 	%rd56, %rd12, %rd13, %p56;
	selp.b64 	%rd57, %rd55, %rd54, %p56;
	add.s64 	%rd58, %rd57, %rd56;
	shl.b64 	%rd59, %rd58, 3;
	add.s64 	%rd60, %rd2, %rd59;
	ld.global.f64 	%fd258, [%rd60];
$L__BB9_144:
	add.s32 	%r118, %r3, 512;
	setp.ge.s32 	%p57, %r118, %r116;
	@%p57 bra 	$L__BB9_146;
	setp.lt.s32 	%p58, %r118, %r106;
	sub.s32 	%r278, %r118, %r106;
	cvt.s64.s32 	%rd61, %r278;
	cvt.u64.u32 	%rd62, %r118;
	selp.b64 	%rd63, %rd12, %rd13, %p58;
	selp.b64 	%rd64, %rd62, %rd61, %p58;
	add.s64 	%rd65, %rd64, %rd63;
	shl.b64 	%rd66, %rd65, 3;
	add.s64 	%rd67, %rd2, %rd66;
	ld.global.f64 	%fd259, [%rd67];
$L__BB9_146:
	add.s32 	%r119, %r3, 768;
	setp.ge.s32 	%p59, %r119, %r116;
	@%p59 bra 	$L__BB9_148;
	setp.lt.s32 	%p60, %r119, %r106;
	sub.s32 	%r279, %r119, %r106;
	cvt.s64.s32 	%rd68, %r279;
	cvt.u64.u32 	%rd69, %r119;
	selp.b64 	%rd70, %rd12, %rd13, %p60;
	selp.b64 	%rd71, %rd69, %rd68, %p60;
	add.s64 	%rd72, %rd71, %rd70;
	shl.b64 	%rd73, %rd72, 3;
	add.s64 	%rd74, %rd2, %rd73;
	ld.global.f64 	%fd260, [%rd74];
$L__BB9_148:
	or.b32  	%r120, %r3, 1024;
	setp.ge.s32 	%p61, %r120, %r116;
	@%p61 bra 	$L__BB9_150;
	setp.lt.s32 	%p62, %r120, %r106;
	sub.s32 	%r280, %r120, %r106;
	cvt.s64.s32 	%rd75, %r280;
	cvt.u64.u32 	%rd76, %r120;
	selp.b64 	%rd77, %rd12, %rd13, %p62;
	selp.b64 	%rd78, %rd76, %rd75, %p62;
	add.s64 	%rd79, %rd78, %rd77;
	shl.b64 	%rd80, %rd79, 3;
	add.s64 	%rd81, %rd2, %rd80;
	ld.global.f64 	%fd261, [%rd81];
$L__BB9_150:
	add.s32 	%r121, %r3, 1280;
	setp.ge.s32 	%p63, %r121, %r116;
	@%p63 bra 	$L__BB9_152;
	setp.lt.s32 	%p64, %r121, %r106;
	sub.s32 	%r281, %r121, %r106;
	cvt.s64.s32 	%rd82, %r281;
	cvt.u64.u32 	%rd83, %r121;
	selp.b64 	%rd84, %rd12, %rd13, %p64;
	selp.b64 	%rd85, %rd83, %rd82, %p64;
	add.s64 	%rd86, %rd85, %rd84;
	shl.b64 	%rd87, %rd86, 3;
	add.s64 	%rd88, %rd2, %rd87;
	ld.global.f64 	%fd262, [%rd88];
$L__BB9_152:
	add.s32 	%r122, %r3, 1536;
	setp.ge.s32 	%p65, %r122, %r116;
	@%p65 bra 	$L__BB9_154;
	setp.lt.s32 	%p66, %r122, %r106;
	sub.s32 	%r282, %r122, %r106;
	cvt.s64.s32 	%rd89, %r282;
	cvt.u64.u32 	%rd90, %r122;
	selp.b64 	%rd91, %rd12, %rd13, %p66;
	selp.b64 	%rd92, %rd90, %rd89, %p66;
	add.s64 	%rd93, %rd92, %rd91;
	shl.b64 	%rd94, %rd93, 3;
	add.s64 	%rd95, %rd2, %rd94;
	ld.global.f64 	%fd263, [%rd95];
$L__BB9_154:
	add.s32 	%r123, %r3, 1792;
	setp.ge.s32 	%p67, %r123, %r116;
	@%p67 bra 	$L__BB9_156;
	setp.lt.s32 	%p68, %r123, %r106;
	sub.s32 	%r283, %r123, %r106;
	cvt.s64.s32 	%rd96, %r283;
	cvt.u64.u32 	%rd97, %r123;
	selp.b64 	%rd98, %rd12, %rd13, %p68;
	selp.b64 	%rd99, %rd97, %rd96, %p68;
	add.s64 	%rd100, %rd99, %rd98;
	shl.b64 	%rd101, %rd100, 3;
	add.s64 	%rd102, %rd2, %rd101;
	ld.global.f64 	%fd264, [%rd102];
$L__BB9_156:
	ld.param.s8 	%rs3, [_ZN3cub18CUB_300001_SM_10006detail10merge_sort26DeviceMergeSortMergeKernelINS2_10policy_hubIN6thrust24THRUST_300001_SM_1000_NS6detail15normal_iteratorINS6_10device_ptrIdEEEEE9Policy600ESB_NS8_INS9_IiEEEESB_SF_jN4cuda3std3__44lessIiEEdiEEvbT2_T3_T4_PT6_PT7_T5_PSN_SN_NS1_7vsmem_tE_param_0];
	setp.eq.s16 	%p69, %rs3, 0;
	shl.b32 	%r284, %r3, 3;
	mov.u32 	%r285, _ZZN3cub18CUB_300001_SM_10006detail10merge_sort26DeviceMergeSortMergeKernelINS2_10policy_hubIN6thrust24THRUST_300001_SM_1000_NS6detail15normal_iteratorINS6_10device_ptrIdEEEEE9Policy600ESB_NS8_INS9_IiEEEESB_SF_jN4cuda3std3__44lessIiEEdiEEvbT2_T3_T4_PT6_PT7_T5_PSN_SN_NS1_7vsmem_tEE19static_temp_storage;
	add.s32 	%r286, %r285, %r284;
	st.shared.f64 	[%r286], %fd257;
	add.s32 	%r124, %r3, 256;
	st.shared.f64 	[%r286+2048], %fd258;
	add.s32 	%r125, %r3, 512;
	st.shared.f64 	[%r286+4096], %fd259;
	add.s32 	%r126, %r3, 768;
	st.shared.f64 	[%r286+6144], %fd260;
	or.b32  	%r127, %r3, 1024;
	st.shared.f64 	[%r286+8192], %fd261;
	add.s32 	%r128, %r3, 1280;
	st.shared.f64 	[%r286+10240], %fd262;
	add.s32 	%r129, %r3, 1536;
	st.shared.f64 	[%r286+12288], %fd263;
	add.s32 	%r130, %r3, 1792;
	st.shared.f64 	[%r286+14336], %fd264;
	@%p69 bra 	$L__BB9_189;
	cvt.u64.u32 	%rd103, %r102;
	cvt.u64.u32 	%rd104, %r104;
	add.s64 	%rd105, %rd104, %rd103;
	cvt.u64.u32 	%rd106, %r103;
	add.s64 	%rd107, %rd103, %rd106;
	cvt.u64.u32 	%rd108, %r105;
	add.s64 	%rd109, %rd107, %rd108;
	add.s32 	%r131, %r107, %r106;
	setp.ge.s32 	%p70, %r3, %r131;
	cvt.u64.u32 	%rd110, %r3;
	add.s64 	%rd111, %rd105, %rd110;
	shl.b64 	%rd112, %rd111, 2;
	add.s64 	%rd14, %rd5, %rd112;
	sub.s32 	%r288, %r3, %r106;
	cvt.s64.s32 	%rd113, %r288;
	add.s64 	%rd114, %rd109, %rd113;
	shl.b64 	%rd115, %rd114, 2;
	add.s64 	%rd15, %rd5, %rd115;
	@%p70 bra 	$L__BB9_161;
	setp.ge.s32 	%p71, %r3, %r106;
	@%p71 bra 	$L__BB9_160;
	ld.global.u32 	%r1079, [%rd14];
	bra.uni 	$L__BB9_161;
$L__BB9_160:
	ld.global.u32 	%r1079, [%rd15];
$L__BB9_161:
	setp.ge.s32 	%p72, %r124, %r131;
	@%p72 bra 	$L__BB9_165;
	setp.lt.s32 	%p73, %r124, %r106;
	@%p73 bra 	$L__BB9_164;
	ld.global.u32 	%r1080, [%rd15+1024];
	bra.uni 	$L__BB9_165;
$L__BB9_164:
	ld.global.u32 	%r1080, [%rd14+1024];
$L__BB9_165:
	setp.ge.s32 	%p74, %r125, %r131;
	@%p74 bra 	$L__BB9_169;
	setp.lt.s32 	%p75, %r125, %r106;
	@%p75 bra 	$L__BB9_168;
	ld.global.u32 	%r1081, [%rd15+2048];
	bra.uni 	$L__BB9_169;
$L__BB9_168:
	ld.global.u32 	%r1081, [%rd14+2048];
$L__BB9_169:
	setp.ge.s32 	%p76, %r126, %r131;
	@%p76 bra 	$L__BB9_173;
	setp.lt.s32 	%p77, %r126, %r106;
	@%p77 bra 	$L__BB9_172;
	ld.global.u32 	%r1082, [%rd15+3072];
	bra.uni 	$L__BB9_173;
$L__BB9_172:
	ld.global.u32 	%r1082, [%rd14+3072];
$L__BB9_173:
	setp.ge.s32 	%p78, %r127, %r131;
	@%p78 bra 	$L__BB9_177;
	setp.lt.s32 	%p79, %r127, %r106;
	@%p79 bra 	$L__BB9_176;
	ld.global.u32 	%r1083, [%rd15+4096];
	bra.uni 	$L__BB9_177;
$L__BB9_176:
	ld.global.u32 	%r1083, [%rd14+4096];
$L__BB9_177:
	setp.ge.s32 	%p80, %r128, %r131;
	@%p80 bra 	$L__BB9_181;
	setp.lt.s32 	%p81, %r128, %r106;
	@%p81 bra 	$L__BB9_180;
	ld.global.u32 	%r1084, [%rd15+5120];
	bra.uni 	$L__BB9_181;
$L__BB9_180:
	ld.global.u32 	%r1084, [%rd14+5120];
$L__BB9_181:
	setp.ge.s32 	%p82, %r129, %r131;
	@%p82 bra 	$L__BB9_185;
	setp.lt.s32 	%p83, %r129, %r106;
	@%p83 bra 	$L__BB9_184;
	ld.global.u32 	%r1085, [%rd15+6144];
	bra.uni 	$L__BB9_185;
$L__BB9_184:
	ld.global.u32 	%r1085, [%rd14+6144];
$L__BB9_185:
	setp.ge.s32 	%p84, %r130, %r131;
	@%p84 bra 	$L__BB9_205;
	setp.lt.s32 	%p85, %r130, %r106;
	@%p85 bra 	$L__BB9_188;
	ld.global.u32 	%r1086, [%rd15+7168];
	bra.uni 	$L__BB9_205;
$L__BB9_188:
	ld.global.u32 	%r1086, [%rd14+7168];
	bra.uni 	$L__BB9_205;
$L__BB9_189:
	cvt.u64.u32 	%rd116, %r102;
	cvt.u64.u32 	%rd117, %r104;
	add.s64 	%rd16, %rd117, %rd116;
	cvt.u64.u32 	%rd118, %r103;
	add.s64 	%rd119, %rd116, %rd118;
	cvt.u64.u32 	%rd120, %r105;
	add.s64 	%rd17, %rd119, %rd120;
	add.s32 	%r155, %r107, %r106;
	setp.ge.s32 	%p86, %r3, %r155;
	@%p86 bra 	$L__BB9_191;
	setp.lt.s32 	%p87, %r3, %r106;
	sub.s32 	%r297, %r3, %r106;
	cvt.s64.s32 	%rd121, %r297;
	cvt.u64.u32 	%rd122, %r3;
	selp.b64 	%rd123, %rd16, %rd17, %p87;
	selp.b64 	%rd124, %rd122, %rd121, %p87;
	add.s64 	%rd125, %rd124, %rd123;
	shl.b64 	%rd126, %rd125, 2;
	add.s64 	%rd127, %rd1, %rd126;
	ld.global.u32 	%r1079, [%rd127];
$L__BB9_191:
	setp.ge.s32 	%p88, %r124, %r155;
	@%p88 bra 	$L__BB9_193;
	setp.lt.s32 	%p89, %r124, %r106;
	sub.s32 	%r299, %r124, %r106;
	cvt.s64.s32 	%rd128, %r299;
	cvt.u64.u32 	%rd129, %r124;
	selp.b64 	%rd130, %rd16, %rd17, %p89;
	selp.b64 	%rd131, %rd129, %rd128, %p89;
	add.s64 	%rd132, %rd131, %rd130;
	shl.b64 	%rd133, %rd132, 2;
	add.s64 	%rd134, %rd1, %rd133;
	ld.global.u32 	%r1080, [%rd134];
$L__BB9_193:
	setp.ge.s32 	%p90, %r125, %r155;
	@%p90 bra 	$L__BB9_195;
	setp.lt.s32 	%p91, %r125, %r106;
	sub.s32 	%r301, %r125, %r106;
	cvt.s64.s32 	%rd135, %r301;
	cvt.u64.u32 	%rd136, %r125;
	selp.b64 	%rd137, %rd16, %rd17, %p91;
	selp.b64 	%rd138, %rd136, %rd135, %p91;
	add.s64 	%rd139, %rd138, %rd137;
	shl.b64 	%rd140, %rd139, 2;
	add.s64 	%rd141, %rd1, %rd140;
	ld.global.u32 	%r1081, [%rd141];
$L__BB9_195:
	setp.ge.s32 	%p92, %r126, %r155;
	@%p92 bra 	$L__BB9_197;
	setp.lt.s32 	%p93, %r126, %r106;
	sub.s32 	%r303, %r126, %r106;
	cvt.s64.s32 	%rd142, %r303;
	cvt.u64.u32 	%rd143, %r126;
	selp.b64 	%rd144, %rd16, %rd17, %p93;
	selp.b64 	%rd145, %rd143, %rd142, %p93;
	add.s64 	%rd146, %rd145, %rd144;
	shl.b64 	%rd147, %rd146, 2;
	add.s64 	%rd148, %rd1, %rd147;
	ld.global.u32 	%r1082, [%rd148];
$L__BB9_197:
	setp.ge.s32 	%p94, %r127, %r155;
	@%p94 bra 	$L__BB9_199;
	setp.lt.s32 	%p95, %r127, %r106;
	sub.s32 	%r305, %r127, %r106;
	cvt.s64.s32 	%rd149, %r305;
	cvt.u64.u32 	%rd150, %r127;
	selp.b64 	%rd151, %rd16, %rd17, %p95;
	selp.b64 	%rd152, %rd150, %rd149, %p95;
	add.s64 	%rd153, %rd152, %rd151;
	shl.b64 	%rd154, %rd153, 2;
	add.s64 	%rd155, %rd1, %rd154;
	ld.global.u32 	%r1083, [%rd155];
$L__BB9_199:
	setp.ge.s32 	%p96, %r128, %r155;
	@%p96 bra 	$L__BB9_201;
	setp.lt.s32 	%p97, %r128, %r106;
	sub.s32 	%r307, %r128, %r106;
	cvt.s64.s32 	%rd156, %r307;
	cvt.u64.u32 	%rd157, %r128;
	selp.b64 	%rd158, %rd16, %rd17, %p97;
	selp.b64 	%rd159, %rd157, %rd156, %p97;
	add.s64 	%rd160, %rd159, %rd158;
	shl.b64 	%rd161, %rd160, 2;
	add.s64 	%rd162, %rd1, %rd161;
	ld.global.u32 	%r1084, [%rd162];
$L__BB9_201:
	setp.ge.s32 	%p98, %r129, %r155;
	@%p98 bra 	$L__BB9_203;
	setp.lt.s32 	%p99, %r129, %r106;
	sub.s32 	%r309, %r129, %r106;
	cvt.s64.s32 	%rd163, %r309;
	cvt.u64.u32 	%rd164, %r129;
	selp.b64 	%rd165, %rd16, %rd17, %p99;
	selp.b64 	%rd166, %rd164, %rd163, %p99;
	add.s64 	%rd167, %rd166, %rd165;
	shl.b64 	%rd168, %rd167, 2;
	add.s64 	%rd169, %rd1, %rd168;
	ld.global.u32 	%r1085, [%rd169];
$L__BB9_203:
	setp.ge.s32 	%p100, %r130, %r155;
	@%p100 bra 	$L__BB9_205;
	setp.lt.s32 	%p101, %r130, %r106;
	sub.s32 	%r311, %r130, %r106;
	cvt.s64.s32 	%rd170, %r311;
	cvt.u64.u32 	%rd171, %r130;
	selp.b64 	%rd172, %rd16, %rd17, %p101;
	selp.b64 	%rd173, %rd171, %rd170, %p101;
	add.s64 	%rd174, %rd173, %rd172;
	shl.b64 	%rd175, %rd174, 2;
	add.s64 	%rd176, %rd1, %rd175;
	ld.global.u32 	%r1086, [%rd176];
$L__BB9_205:
	bar.sync 	0;
	// begin inline asm
	griddepcontrol.launch_dependents;
	// end inline asm
	add.s32 	%r179, %r107, %r106;
	min.s32 	%r180, %r284, %r179;
	setp.lt.s32 	%p102, %r180, %r107;
	sub.s32 	%r313, %r180, %r107;
	selp.b32 	%r1089, 0, %r313, %p102;
	min.s32 	%r1087, %r106, %r180;
	setp.ge.s32 	%p103, %r1089, %r1087;
	@%p103 bra 	$L__BB9_208;
	add.s32 	%r183, %r180, %r106;
$L__BB9_207:
	sub.s32 	%r314, %r1087, %r1089;
	shr.u32 	%r315, %r314, 31;
	add.s32 	%r316, %r314, %r315;
	shr.s32 	%r317, %r316, 1;
	add.s32 	%r318, %r317, %r1089;
	shl.b32 	%r319, %r318, 3;
	add.s32 	%r321, %r285, %r319;
	ld.shared.f64 	%fd194, [%r321];
	not.b32 	%r322, %r318;
	add.s32 	%r323, %r183, %r322;
	shl.b32 	%r324, %r323, 3;
	add.s32 	%r325, %r285, %r324;
	ld.shared.f64 	%fd195, [%r325];
	cvt.rzi.s32.f64 	%r326, %fd195;
	cvt.rzi.s32.f64 	%r327, %fd194;
	setp.lt.s32 	%p104, %r326, %r327;
	add.s32 	%r328, %r318, 1;
	selp.b32 	%r1089, %r1089, %r328, %p104;
	selp.b32 	%r1087, %r318, %r1087, %p104;
	setp.lt.s32 	%p105, %r1089, %r1087;
	@%p105 bra 	$L__BB9_207;
$L__BB9_208:
	sub.s32 	%r329, %r180, %r1089;
	add.s32 	%r189, %r329, %r106;
	shl.b32 	%r330, %r189, 3;
	add.s32 	%r190, %r285, %r330;
	ld.shared.f64 	%fd266, [%r190];
	shl.b32 	%r332, %r1089, 3;
	add.s32 	%r191, %r285, %r332;
	ld.shared.f64 	%fd267, [%r191];
	setp.ge.s32 	%p107, %r189, %r179;
	mov.pred 	%p272, 0;
	@%p107 bra 	$L__BB9_211;
	setp.ge.s32 	%p109, %r1089, %r106;
	mov.pred 	%p272, -1;
	@%p109 bra 	$L__BB9_211;
	cvt.rzi.s32.f64 	%r333, %fd266;
	cvt.rzi.s32.f64 	%r334, %fd267;
	setp.lt.s32 	%p272, %r333, %r334;
$L__BB9_211:
	selp.f64 	%fd126, %fd266, %fd267, %p272;
	selp.u32 	%r335, 1, 0, %p272;
	add.s32 	%r192, %r189, %r335;
	not.pred 	%p110, %p272;
	selp.u32 	%r336, 1, 0, %p110;
	add.s32 	%r193, %r1089, %r336;
	selp.b32 	%r194, %r189, %r1089, %p272;
	@%p110 bra 	$L__BB9_213;
	ld.shared.f64 	%fd266, [%r190+8];
	bra.uni 	$L__BB9_214;
$L__BB9_213:
	ld.shared.f64 	%fd267, [%r191+8];
$L__BB9_214:
	setp.ge.s32 	%p112, %r192, %r179;
	mov.pred 	%p273, 0;
	@%p112 bra 	$L__BB9_217;
	setp.ge.s32 	%p114, %r193, %r106;
	mov.pred 	%p273, -1;
	@%p114 bra 	$L__BB9_217;
	cvt.rzi.s32.f64 	%r337, %fd266;
	cvt.rzi.s32.f64 	%r338, %fd267;
	setp.lt.s32 	%p273, %r337, %r338;
$L__BB9_217:
	selp.f64 	%fd131, %fd266, %fd267, %p273;
	selp.u32 	%r339, 1, 0, %p273;
	add.s32 	%r195, %r192, %r339;
	not.pred 	%p115, %p273;
	selp.u32 	%r340, 1, 0, %p115;
	add.s32 	%r196, %r193, %r340;
	selp.b32 	%r197, %r192, %r193, %p273;
	@%p273 bra 	$L__BB9_219;
	shl.b32 	%r341, %r196, 3;
	add.s32 	%r343, %r285, %r341;
	ld.shared.f64 	%fd267, [%r343];
	bra.uni 	$L__BB9_220;
$L__BB9_219:
	shl.b32 	%r344, %r195, 3;
	add.s32 	%r346, %r285, %r344;
	ld.shared.f64 	%fd266, [%r346];
$L__BB9_220:
	setp.ge.s32 	%p117, %r195, %r179;
	mov.pred 	%p274, 0;
	@%p117 bra 	$L__BB9_223;
	setp.ge.s32 	%p119, %r196, %r106;
	mov.pred 	%p274, -1;
	@%p119 bra 	$L__BB9_223;
	cvt.rzi.s32.f64 	%r347, %fd266;
	cvt.rzi.s32.f64 	%r348, %fd267;
	setp.lt.s32 	%p274, %r347, %r348;
$L__BB9_223:
	selp.f64 	%fd136, %fd266, %fd267, %p274;
	selp.u32 	%r349, 1, 0, %p274;
	add.s32 	%r198, %r195, %r349;
	not.pred 	%p120, %p274;
	selp.u32 	%r350, 1, 0, %p120;
	add.s32 	%r199, %r196, %r350;
	selp.b32 	%r200, %r195, %r196, %p274;
	@%p274 bra 	$L__BB9_225;
	shl.b32 	%r351, %r199, 3;
	add.s32 	%r353, %r285, %r351;
	ld.shared.f64 	%fd267, [%r353];
	bra.uni 	$L__BB9_226;
$L__BB9_225:
	shl.b32 	%r354, %r198, 3;
	add.s32 	%r356, %r285, %r354;
	ld.shared.f64 	%fd266, [%r356];
$L__BB9_226:
	setp.ge.s32 	%p122, %r198, %r179;
	mov.pred 	%p275, 0;
	@%p122 bra 	$L__BB9_229;
	setp.ge.s32 	%p124, %r199, %r106;
	mov.pred 	%p275, -1;
	@%p124 bra 	$L__BB9_229;
	cvt.rzi.s32.f64 	%r357, %fd266;
	cvt.rzi.s32.f64 	%r358, %fd267;
	setp.lt.s32 	%p275, %r357, %r358;
$L__BB9_229:
	selp.f64 	%fd141, %fd266, %fd267, %p275;
	selp.u32 	%r359, 1, 0, %p275;
	add.s32 	%r201, %r198, %r359;
	not.pred 	%p125, %p275;
	selp.u32 	%r360, 1, 0, %p125;
	add.s32 	%r202, %r199, %r360;
	selp.b32 	%r203, %r198, %r199, %p275;
	@%p275 bra 	$L__BB9_231;
	shl.b32 	%r361, %r202, 3;
	add.s32 	%r363, %r285, %r361;
	ld.shared.f64 	%fd267, [%r363];
	bra.uni 	$L__BB9_232;
$L__BB9_231:
	shl.b32 	%r364, %r201, 3;
	add.s32 	%r366, %r285, %r364;
	ld.shared.f64 	%fd266, [%r366];
$L__BB9_232:
	setp.ge.s32 	%p127, %r201, %r179;
	mov.pred 	%p276, 0;
	@%p127 bra 	$L__BB9_235;
	setp.ge.s32 	%p129, %r202, %r106;
	mov.pred 	%p276, -1;
	@%p129 bra 	$L__BB9_235;
	cvt.rzi.s32.f64 	%r367, %fd266;
	cvt.rzi.s32.f64 	%r368, %fd267;
	setp.lt.s32 	%p276, %r367, %r368;
$L__BB9_235:
	selp.f64 	%fd146, %fd266, %fd267, %p276;
	selp.u32 	%r369, 1, 0, %p276;
	add.s32 	%r204, %r201, %r369;
	not.pred 	%p130, %p276;
	selp.u32 	%r370, 1, 0, %p130;
	add.s32 	%r205, %r202, %r370;
	selp.b32 	%r206, %r201, %r202, %p276;
	@%p276 bra 	$L__BB9_237;
	shl.b32 	%r371, %r205, 3;
	mov.u32 	%r372, _ZZN3cub18CUB_300001_SM_10006detail10merge_sort26DeviceMergeSortMergeKernelINS2_10policy_hubIN6thrust24THRUST_300001_SM_1000_NS6detail15normal_iteratorINS6_10device_ptrIdEEEEE9Policy600ESB_NS8_INS9_IiEEEESB_SF_jN4cuda3std3__44lessIiEEdiEEvbT2_T3_T4_PT6_PT7_T5_PSN_SN_NS1_7vsmem_tEE19static_temp_storage;
	add.s32 	%r373, %r372, %r371;
	ld.shared.f64 	%fd267, [%r373];
	bra.uni 	$L__BB9_238;
$L__BB9_237:
	shl.b32 	%r374, %r204, 3;
	mov.u32 	%r375, _ZZN3cub18CUB_300001_SM_10006detail10merge_sort26DeviceMergeSortMergeKernelINS2_10policy_hubIN6thrust24THRUST_300001_SM_1000_NS6detail15normal_iteratorINS6_10device_ptrIdEEEEE9Policy600ESB_NS8_INS9_IiEEEESB_SF_jN4cuda3std3__44lessIiEEdiEEvbT2_T3_T4_PT6_PT7_T5_PSN_SN_NS1_7vsmem_tEE19static_temp_storage;
	add.s32 	%r376, %r375, %r374;
	ld.shared.f64 	%fd266, [%r376];
$L__BB9_238:
	setp.ge.s32 	%p132, %r204, %r179;
	mov.pred 	%p277, 0;
	@%p132 bra 	$L__BB9_241;
	setp.ge.s32 	%p134, %r205, %r106;
	mov.pred 	%p277, -1;
	@%p134 bra 	$L__BB9_241;
	cvt.rzi.s32.f64 	%r377, %fd266;
	cvt.rzi.s32.f64 	%r378, %fd267;
	setp.lt.s32 	%p277, %r377, %r378;
$L__BB9_241:
	selp.f64 	%fd151, %fd266, %fd267, %p277;
	selp.u32 	%r379, 1, 0, %p277;
	add.s32 	%r207, %r204, %r379;
	not.pred 	%p135, %p277;
	selp.u32 	%r380, 1, 0, %p135;
	add.s32 	%r208, %r205, %r380;
	selp.b32 	%r209, %r204, %r205, %p277;
	@%p277 bra 	$L__BB9_243;
	shl.b32 	%r381, %r208, 3;
	mov.u32 	%r382, _ZZN3cub18CUB_300001_SM_10006detail10merge_sort26DeviceMergeSortMergeKernelINS2_10policy_hubIN6thrust24THRUST_300001_SM_1000_NS6detail15normal_iteratorINS6_10device_ptrIdEEEEE9Policy600ESB_NS8_INS9_IiEEEESB_SF_jN4cuda3std3__44lessIiEEdiEEvbT2_T3_T4_PT6_PT7_T5_PSN_SN_NS1_7vsmem_tEE19static_temp_storage;
	add.s32 	%r383, %r382, %r381;
	ld.shared.f64 	%fd267, [%r383];
	bra.uni 	$L__BB9_244;
$L__BB9_243:
	shl.b32 	%r384, %r207, 3;
	mov.u32 	%r385, _ZZN3cub18CUB_300001_SM_10006detail10merge_sort26DeviceMergeSortMergeKernelINS2_10policy_hubIN6thrust24THRUST_300001_SM_1000_NS6detail15normal_iteratorINS6_10device_ptrIdEEEEE9Policy600ESB_NS8_INS9_IiEEEESB_SF_jN4cuda3std3__44lessIiEEdiEEvbT2_T3_T4_PT6_PT7_T5_PSN_SN_NS1_7vsmem_tEE19static_temp_storage;
	add.s32 	%r386, %r385, %r384;
	ld.shared.f64 	%fd266, [%r386];
$L__BB9_244:
	setp.ge.s32 	%p137, %r207, %r179;
	mov.pred 	%p278, 0;
	@%p137 bra 	$L__BB9_247;
	setp.ge.s32 	%p139, %r208, %r106;
	mov.pred 	%p278, -1;
	@%p139 bra 	$L__BB9_247;
	cvt.rzi.s32.f64 	%r387, %fd266;
	cvt.rzi.s32.f64 	%r388, %fd267;
	setp.lt.s32 	%p278, %r387, %r388;
$L__BB9_247:
	selp.f64 	%fd156, %fd266, %fd267, %p278;
	selp.u32 	%r389, 1, 0, %p278;
	add.s32 	%r210, %r207, %r389;
	not.pred 	%p140, %p278;
	selp.u32 	%r390, 1, 0, %p140;
	add.s32 	%r211, %r208, %r390;
	selp.b32 	%r212, %r207, %r208, %p278;
	@%p278 bra 	$L__BB9_249;
	shl.b32 	%r391, %r211, 3;
	mov.u32 	%r392, _ZZN3cub18CUB_300001_SM_10006detail10merge_sort26DeviceMergeSortMergeKernelINS2_10policy_hubIN6thrust24THRUST_300001_SM_1000_NS6detail15normal_iteratorINS6_10device_ptrIdEEEEE9Policy600ESB_NS8_INS9_IiEEEESB_SF_jN4cuda3std3__44lessIiEEdiEEvbT2_T3_T4_PT6_PT7_T5_PSN_SN_NS1_7vsmem_tEE19static_temp_storage;
	add.s32 	%r393, %r392, %r391;
	ld.shared.f64 	%fd267, [%r393];
	bra.uni 	$L__BB9_250;
$L__BB9_249:
	shl.b32 	%r394, %r210, 3;
	mov.u32 	%r395, _ZZN3cub18CUB_300001_SM_10006detail10merge_sort26DeviceMergeSortMergeKernelINS2_10policy_hubIN6thrust24THRUST_300001_SM_1000_NS6detail15normal_iteratorINS6_10device_ptrIdEEEEE9Policy600ESB_NS8_INS9_IiEEEESB_SF_jN4cuda3std3__44lessIiEEdiEEvbT2_T3_T4_PT6_PT7_T5_PSN_SN_NS1_7vsmem_tEE19static_temp_storage;
	add.s32 	%r396, %r395, %r394;
	ld.shared.f64 	%fd266, [%r396];
$L__BB9_250:
	setp.ge.s32 	%p142, %r210, %r179;
	mov.pred 	%p279, 0;
	@%p142 bra 	$L__BB9_253;
	setp.ge.s32 	%p144, %r211, %r106;
	mov.pred 	%p279, -1;
	@%p144 bra 	$L__BB9_253;
	cvt.rzi.s32.f64 	%r397, %fd266;
	cvt.rzi.s32.f64 	%r398, %fd267;
	setp.lt.s32 	%p279, %r397, %r398;
$L__BB9_253:
	ld.param.s8 	%rs4, [_ZN3cub18CUB_300001_SM_10006detail10merge_sort26DeviceMergeSortMergeKernelINS2_10policy_hubIN6thrust24THRUST_300001_SM_1000_NS6detail15normal_iteratorINS6_10device_ptrIdEEEEE9Policy600ESB_NS8_INS9_IiEEEESB_SF_jN4cuda3std3__44lessIiEEdiEEvbT2_T3_T4_PT6_PT7_T5_PSN_SN_NS1_7vsmem_tE_param_0];
	setp.eq.s16 	%p145, %rs4, 0;
	selp.f64 	%fd161, %fd266, %fd267, %p279;
	selp.b32 	%r213, %r210, %r211, %p279;
	bar.sync 	0;
	@%p145 bra 	$L__BB9_272;
	// begin inline asm
	mov.u32 %r399, %laneid;
	// end inline asm
	shl.b32 	%r400, %r3, 3;
	and.b32  	%r401, %r400, 7936;
	shl.b32 	%r402, %r399, 3;
	add.s32 	%r403, %r402, %r401;
	shr.s32 	%r404, %r403, 5;
	add.s32 	%r405, %r404, %r403;
	shl.b32 	%r406, %r405, 3;
	mov.u32 	%r407, _ZZN3cub18CUB_300001_SM_10006detail10merge_sort26DeviceMergeSortMergeKernelINS2_10policy_hubIN6thrust24THRUST_300001_SM_1000_NS6detail15normal_iteratorINS6_10device_ptrIdEEEEE9Policy600ESB_NS8_INS9_IiEEEESB_SF_jN4cuda3std3__44lessIiEEdiEEvbT2_T3_T4_PT6_PT7_T5_PSN_SN_NS1_7vsmem_tEE19static_temp_storage;
	add.s32 	%r408, %r407, %r406;
	st.shared.f64 	[%r408], %fd126;
	st.shared.f64 	[%r408+8], %fd131;
	st.shared.f64 	[%r408+16], %fd136;
	st.shared.f64 	[%r408+24], %fd141;
	st.shared.f64 	[%r408+32], %fd146;
	st.shared.f64 	[%r408+40], %fd151;
	st.shared.f64 	[%r408+48], %fd156;
	st.shared.f64 	[%r408+56], %fd161;
	bar.warp.sync 	-1;
	mad.lo.s32 	%r409, %r399, -7, %r403;
	shr.s32 	%r410, %r409, 5;
	add.s32 	%r411, %r410, %r409;
	shl.b32 	%r412, %r411, 3;
	add.s32 	%r413, %r407, %r412;
	ld.shared.f64 	%fd162, [%r413];
	add.s32 	%r414, %r409, 32;
	shr.s32 	%r415, %r414, 5;
	add.s32 	%r416, %r415, %r409;
	shl.b32 	%r417, %r416, 3;
	add.s32 	%r418, %r407, %r417;
	ld.shared.f64 	%fd163, [%r418+256];
	add.s32 	%r419, %r409, 64;
	shr.s32 	%r420, %r419, 5;
	add.s32 	%r421, %r420, %r409;
	shl.b32 	%r422, %r421, 3;
	add.s32 	%r423, %r407, %r422;
	ld.shared.f64 	%fd164, [%r423+512];
	add.s32 	%r424, %r409, 96;
	shr.s32 	%r425, %r424, 5;
	add.s32 	%r426, %r425, %r409;
	shl.b32 	%r427, %r426, 3;
	add.s32 	%r428, %r407, %r427;
	ld.shared.f64 	%fd165, [%r428+768];
	add.s32 	%r429, %r409, 128;
	shr.s32 	%r430, %r429, 5;
	add.s32 	%r431, %r430, %r409;
	shl.b32 	%r432, %r431, 3;
	add.s32 	%r433, %r407, %r432;
	ld.shared.f64 	%fd166, [%r433+1024];
	add.s32 	%r434, %r409, 160;
	shr.s32 	%r435, %r434, 5;
	add.s32 	%r436, %r435, %r409;
	shl.b32 	%r437, %r436, 3;
	add.s32 	%r438, %r407, %r437;
	ld.shared.f64 	%fd167, [%r438+1280];
	add.s32 	%r439, %r409, 192;
	shr.s32 	%r440, %r439, 5;
	add.s32 	%r441, %r440, %r409;
	shl.b32 	%r442, %r441, 3;
	add.s32 	%r443, %r407, %r442;
	ld.shared.f64 	%fd168, [%r443+1536];
	add.s32 	%r444, %r409, 224;
	shr.s32 	%r445, %r444, 5;
	add.s32 	%r446, %r445, %r409;
	shl.b32 	%r447, %r446, 3;
	add.s32 	%r448, %r407, %r447;
	ld.shared.f64 	%fd169, [%r448+1792];
	setp.ne.s32 	%p146, %r3, 0;
	@%p146 bra 	$L__BB9_256;
	st.volatile.shared.u32 	[_ZZN3cub18CUB_300001_SM_10006detail10merge_sort26DeviceMergeSortMergeKernelINS2_10policy_hubIN6thrust24THRUST_300001_SM_1000_NS6detail15normal_iteratorINS6_10device_ptrIdEEEEE9Policy600ESB_NS8_INS9_IiEEEESB_SF_jN4cuda3std3__44lessIiEEdiEEvbT2_T3_T4_PT6_PT7_T5_PSN_SN_NS1_7vsmem_tEE19static_temp_storage+16896], %r179;
$L__BB9_256:
	bar.sync 	0;
	ld.volatile.shared.u32 	%r214, [_ZZN3cub18CUB_300001_SM_10006detail10merge_sort26DeviceMergeSortMergeKernelINS2_10policy_hubIN6thrust24THRUST_300001_SM_1000_NS6detail15normal_iteratorINS6_10device_ptrIdEEEEE9Policy600ESB_NS8_INS9_IiEEEESB_SF_jN4cuda3std3__44lessIiEEdiEEvbT2_T3_T4_PT6_PT7_T5_PSN_SN_NS1_7vsmem_tEE19static_temp_storage+16896];
	and.b32  	%r449, %r3, 31;
	shl.b32 	%r450, %r3, 3;
	and.b32  	%r451, %r450, 7936;
	or.b32  	%r215, %r451, %r449;
	setp.ge.s32 	%p147, %r215, %r214;
	cvt.u64.u32 	%rd177, %r215;
	mov.u32 	%r452, %ctaid.x;
	shl.b32 	%r453, %r452, 11;
	cvt.u64.u32 	%rd178, %r453;
	add.s64 	%rd179, %rd177, %rd178;
	shl.b64 	%rd180, %rd179, 3;
	add.s64 	%rd18, %rd2, %rd180;
	@%p147 bra 	$L__BB9_258;
	st.global.f64 	[%rd18], %fd162;
$L__BB9_258:
	add.s32 	%r454, %r215, 32;
	setp.ge.s32 	%p148, %r454, %r214;
	@%p148 bra 	$L__BB9_260;
	st.global.f64 	[%rd18+256], %fd163;
$L__BB9_260:
	add.s32 	%r455, %r215, 64;
	setp.ge.s32 	%p149, %r455, %r214;
	@%p149 bra 	$L__BB9_262;
	st.global.f64 	[%rd18+512], %fd164;
$L__BB9_262:
	add.s32 	%r456, %r215, 96;
	setp.ge.s32 	%p150, %r456, %r214;
	@%p150 bra 	$L__BB9_264;
	st.global.f64 	[%rd18+768], %fd165;
$L__BB9_264:
	add.s32 	%r457, %r215, 128;
	setp.ge.s32 	%p151, %r457, %r214;
	@%p151 bra 	$L__BB9_266;
	st.global.f64 	[%rd18+1024], %fd166;
$L__BB9_266:
	add.s32 	%r458, %r215, 160;
	setp.ge.s32 	%p152, %r458, %r214;
	@%p152 bra 	$L__BB9_268;
	st.global.f64 	[%rd18+1280], %fd167;
$L__BB9_268:
	add.s32 	%r459, %r215, 192;
	setp.ge.s32 	%p153, %r459, %r214;
	@%p153 bra 	$L__BB9_270;
	st.global.f64 	[%rd18+1536], %fd168;
$L__BB9_270:
	add.s32 	%r460, %r215, 224;
	setp.ge.s32 	%p154, %r460, %r214;
	@%p154 bra 	$L__BB9_290;
	st.global.f64 	[%rd18+1792], %fd169;
	bra.uni 	$L__BB9_290;
$L__BB9_272:
	// begin inline asm
	mov.u32 %r461, %laneid;
	// end inline asm
	shl.b32 	%r462, %r3, 3;
	and.b32  	%r463, %r462, 7936;
	shl.b32 	%r464, %r461, 3;
	add.s32 	%r465, %r464, %r463;
	shr.s32 	%r466, %r465, 5;
	add.s32 	%r467, %r466, %r465;
	shl.b32 	%r468, %r467, 3;
	mov.u32 	%r469, _ZZN3cub18CUB_300001_SM_10006detail10merge_sort26DeviceMergeSortMergeKernelINS2_10policy_hubIN6thrust24THRUST_300001_SM_1000_NS6detail15normal_iteratorINS6_10device_ptrIdEEEEE9Policy600ESB_NS8_INS9_IiEEEESB_SF_jN4cuda3std3__44lessIiEEdiEEvbT2_T3_T4_PT6_PT7_T5_PSN_SN_NS1_7vsmem_tEE19static_temp_storage;
	add.s32 	%r470, %r469, %r468;
	st.shared.f64 	[%r470], %fd126;
	st.shared.f64 	[%r470+8], %fd131;
	st.shared.f64 	[%r470+16], %fd136;
	st.shared.f64 	[%r470+24], %fd141;
	st.shared.f64 	[%r470+32], %fd146;
	st.shared.f64 	[%r470+40], %fd151;
	st.shared.f64 	[%r470+48], %fd156;
	st.shared.f64 	[%r470+56], %fd161;
	bar.warp.sync 	-1;
	mad.lo.s32 	%r471, %r461, -7, %r465;
	shr.s32 	%r472, %r471, 5;
	add.s32 	%r473, %r472, %r471;
	shl.b32 	%r474, %r473, 3;
	add.s32 	%r475, %r469, %r474;
	ld.shared.f64 	%fd170, [%r475];
	add.s32 	%r476, %r471, 32;
	shr.s32 	%r477, %r476, 5;
	add.s32 	%r478, %r477, %r471;
	shl.b32 	%r479, %r478, 3;
	add.s32 	%r480, %r469, %r479;
	ld.shared.f64 	%fd171, [%r480+256];
	add.s32 	%r481, %r471, 64;
	shr.s32 	%r482, %r481, 5;
	add.s32 	%r483, %r482, %r471;
	shl.b32 	%r484, %r483, 3;
	add.s32 	%r485, %r469, %r484;
	ld.shared.f64 	%fd172, [%r485+512];
	add.s32 	%r486, %r471, 96;
	shr.s32 	%r487, %r486, 5;
	add.s32 	%r488, %r487, %r471;
	shl.b32 	%r489, %r488, 3;
	add.s32 	%r490, %r469, %r489;
	ld.shared.f64 	%fd173, [%r490+768];
	add.s32 	%r491, %r471, 128;
	shr.s32 	%r492, %r491, 5;
	add.s32 	%r493, %r492, %r471;
	shl.b32 	%r494, %r493, 3;
	add.s32 	%r495, %r469, %r494;
	ld.shared.f64 	%fd174, [%r495+1024];
	add.s32 	%r496, %r471, 160;
	shr.s32 	%r497, %r496, 5;
	add.s32 	%r498, %r497, %r471;
	shl.b32 	%r499, %r498, 3;
	add.s32 	%r500, %r469, %r499;
	ld.shared.f64 	%fd175, [%r500+1280];
	add.s32 	%r501, %r471, 192;
	shr.s32 	%r502, %r501, 5;
	add.s32 	%r503, %r502, %r471;
	shl.b32 	%r504, %r503, 3;
	add.s32 	%r505, %r469, %r504;
	ld.shared.f64 	%fd176, [%r505+1536];
	add.s32 	%r506, %r471, 224;
	shr.s32 	%r507, %r506, 5;
	add.s32 	%r508, %r507, %r471;
	shl.b32 	%r509, %r508, 3;
	add.s32 	%r510, %r469, %r509;
	ld.shared.f64 	%fd177, [%r510+1792];
	setp.ne.s32 	%p155, %r3, 0;
	@%p155 bra 	$L__BB9_274;
	st.volatile.shared.u32 	[_ZZN3cub18CUB_300001_SM_10006detail10merge_sort26DeviceMergeSortMergeKernelINS2_10policy_hubIN6thrust24THRUST_300001_SM_1000_NS6detail15normal_iteratorINS6_10device_ptrIdEEEEE9Policy600ESB_NS8_INS9_IiEEEESB_SF_jN4cuda3std3__44lessIiEEdiEEvbT2_T3_T4_PT6_PT7_T5_PSN_SN_NS1_7vsmem_tEE19static_temp_storage+16896], %r179;
$L__BB9_274:
	bar.sync 	0;
	ld.volatile.shared.u32 	%r216, [_ZZN3cub18CUB_300001_SM_10006detail10merge_sort26DeviceMergeSortMergeKernelINS2_10policy_hubIN6thrust24THRUST_300001_SM_1000_NS6detail15normal_iteratorINS6_10device_ptrIdEEEEE9Policy600ESB_NS8_INS9_IiEEEESB_SF_jN4cuda3std3__44lessIiEEdiEEvbT2_T3_T4_PT6_PT7_T5_PSN_SN_NS1_7vsmem_tEE19static_temp_storage+16896];
	and.b32  	%r511, %r3, 31;
	shl.b32 	%r512, %r3, 3;
	and.b32  	%r513, %r512, 7936;
	cvt.u64.u32 	%rd181, %r513;
	or.b32  	%r217, %r513, %r511;
	mov.u32 	%r514, %ctaid.x;
	shl.b32 	%r515, %r514, 11;
	or.b32  	%r516, %r511, %r515;
	cvt.u64.u32 	%rd182, %r516;
	add.s64 	%rd183, %rd182, %rd181;
	setp.ge.s32 	%p156, %r217, %r216;
	shl.b64 	%rd184, %rd183, 3;
	add.s64 	%rd19, %rd4, %rd184;
	@%p156 bra 	$L__BB9_276;
	st.global.f64 	[%rd19], %fd170;
$L__BB9_276:
	add.s32 	%r517, %r217, 32;
	setp.ge.s32 	%p157, %r517, %r216;
	@%p157 bra 	$L__BB9_278;
	st.global.f64 	[%rd19+256], %fd171;
$L__BB9_278:
	add.s32 	%r518, %r217, 64;
	setp.ge.s32 	%p158, %r518, %r216;
	@%p158 bra 	$L__BB9_280;
	st.global.f64 	[%rd19+512], %fd172;
$L__BB9_280:
	add.s32 	%r519, %r217, 96;
	setp.ge.s32 	%p159, %r519, %r216;
	@%p159 bra 	$L__BB9_282;
	st.global.f64 	[%rd19+768], %fd173;
$L__BB9_282:
	add.s32 	%r520, %r217, 128;
	setp.ge.s32 	%p160, %r520, %r216;
	@%p160 bra 	$L__BB9_284;
	st.global.f64 	[%rd19+1024], %fd174;
$L__BB9_284:
	add.s32 	%r521, %r217, 160;
	setp.ge.s32 	%p161, %r521, %r216;
	@%p161 bra 	$L__BB9_286;
	st.global.f64 	[%rd19+1280], %fd175;
$L__BB9_286:
	add.s32 	%r522, %r217, 192;
	setp.ge.s32 	%p162, %r522, %r216;
	@%p162 bra 	$L__BB9_288;
	st.global.f64 	[%rd19+1536], %fd176;
$L__BB9_288:
	add.s32 	%r523, %r217, 224;
	setp.ge.s32 	%p163, %r523, %r216;
	@%p163 bra 	$L__BB9_290;
	st.global.f64 	[%rd19+1792], %fd177;
$L__BB9_290:
	ld.param.s8 	%rs5, [_ZN3cub18CUB_300001_SM_10006detail10merge_sort26DeviceMergeSortMergeKernelINS2_10policy_hubIN6thrust24THRUST_300001_SM_1000_NS6detail15normal_iteratorINS6_10device_ptrIdEEEEE9Policy600ESB_NS8_INS9_IiEEEESB_SF_jN4cuda3std3__44lessIiEEdiEEvbT2_T3_T4_PT6_PT7_T5_PSN_SN_NS1_7vsmem_tE_param_0];
	mov.u32 	%r524, %ctaid.x;
	shl.b32 	%r218, %r524, 11;
	shl.b32 	%r219, %r3, 3;
	setp.eq.s16 	%p164, %rs5, 0;
	bar.sync 	0;
	mov.u32 	%r525, _ZZN3cub18CUB_300001_SM_10006detail10merge_sort26DeviceMergeSortMergeKernelINS2_10policy_hubIN6thrust24THRUST_300001_SM_1000_NS6detail15normal_iteratorINS6_10device_ptrIdEEEEE9Policy600ESB_NS8_INS9_IiEEEESB_SF_jN4cuda3std3__44lessIiEEdiEEvbT2_T3_T4_PT6_PT7_T5_PSN_SN_NS1_7vsmem_tEE19static_temp_storage;
	add.s32 	%r526, %r525, %r219;
	shl.b32 	%r527, %r3, 2;
	sub.s32 	%r528, %r526, %r527;
	st.shared.u32 	[%r528], %r1079;
	st.shared.u32 	[%r528+1024], %r1080;
	st.shared.u32 	[%r528+2048], %r1081;
	st.shared.u32 	[%r528+3072], %r1082;
	st.shared.u32 	[%r528+4096], %r1083;
	st.shared.u32 	[%r528+5120], %r1084;
	st.shared.u32 	[%r528+6144], %r1085;
	st.shared.u32 	[%r528+7168], %r1086;
	bar.sync 	0;
	shl.b32 	%r529, %r194, 2;
	add.s32 	%r530, %r525, %r529;
	ld.shared.u32 	%r220, [%r530];
	shl.b32 	%r531, %r197, 2;
	add.s32 	%r532, %r525, %r531;
	ld.shared.u32 	%r221, [%r532];
	shl.b32 	%r533, %r200, 2;
	add.s32 	%r534, %r525, %r533;
	ld.shared.u32 	%r222, [%r534];
	shl.b32 	%r535, %r203, 2;
	add.s32 	%r536, %r525, %r535;
	ld.shared.u32 	%r223, [%r536];
	shl.b32 	%r537, %r206, 2;
	add.s32 	%r538, %r525, %r537;
	ld.shared.u32 	%r224, [%r538];
	shl.b32 	%r539, %r209, 2;
	add.s32 	%r540, %r525, %r539;
	ld.shared.u32 	%r225, [%r540];
	shl.b32 	%r541, %r212, 2;
	add.s32 	%r542, %r525, %r541;
	ld.shared.u32 	%r226, [%r542];
	shl.b32 	%r543, %r213, 2;
	add.s32 	%r544, %r525, %r543;
	ld.shared.u32 	%r227, [%r544];
	bar.sync 	0;
	@%p164 bra 	$L__BB9_309;
	// begin inline asm
	mov.u32 %r545, %laneid;
	// end inline asm
	and.b32  	%r228, %r219, 7936;
	shl.b32 	%r546, %r545, 3;
	add.s32 	%r547, %r546, %r228;
	shr.s32 	%r548, %r547, 5;
	add.s32 	%r549, %r548, %r547;
	shl.b32 	%r550, %r549, 2;
	add.s32 	%r552, %r525, %r550;
	st.shared.u32 	[%r552], %r220;
	st.shared.u32 	[%r552+4], %r221;
	st.shared.u32 	[%r552+8], %r222;
	st.shared.u32 	[%r552+12], %r223;
	st.shared.u32 	[%r552+16], %r224;
	st.shared.u32 	[%r552+20], %r225;
	st.shared.u32 	[%r552+24], %r226;
	st.shared.u32 	[%r552+28], %r227;
	bar.warp.sync 	-1;
	mad.lo.s32 	%r553, %r545, -7, %r547;
	shr.s32 	%r554, %r553, 5;
	add.s32 	%r555, %r554, %r553;
	shl.b32 	%r556, %r555, 2;
	add.s32 	%r557, %r525, %r556;
	ld.shared.u32 	%r229, [%r557];
	add.s32 	%r558, %r553, 32;
	shr.s32 	%r559, %r558, 5;
	add.s32 	%r560, %r559, %r553;
	shl.b32 	%r561, %r560, 2;
	add.s32 	%r562, %r525, %r561;
	ld.shared.u32 	%r230, [%r562+128];
	add.s32 	%r563, %r553, 64;
	shr.s32 	%r564, %r563, 5;
	add.s32 	%r565, %r564, %r553;
	shl.b32 	%r566, %r565, 2;
	add.s32 	%r567, %r525, %r566;
	ld.shared.u32 	%r231, [%r567+256];
	add.s32 	%r568, %r553, 96;
	shr.s32 	%r569, %r568, 5;
	add.s32 	%r570, %r569, %r553;
	shl.b32 	%r571, %r570, 2;
	add.s32 	%r572, %r525, %r571;
	ld.shared.u32 	%r232, [%r572+384];
	add.s32 	%r573, %r553, 128;
	shr.s32 	%r574, %r573, 5;
	add.s32 	%r575, %r574, %r553;
	shl.b32 	%r576, %r575, 2;
	add.s32 	%r577, %r525, %r576;
	ld.shared.u32 	%r233, [%r577+512];
	add.s32 	%r578, %r553, 160;
	shr.s32 	%r579, %r578, 5;
	add.s32 	%r580, %r579, %r553;
	shl.b32 	%r581, %r580, 2;
	add.s32 	%r582, %r525, %r581;
	ld.shared.u32 	%r234, [%r582+640];
	add.s32 	%r583, %r553, 192;
	shr.s32 	%r584, %r583, 5;
	add.s32 	%r585, %r584, %r553;
	shl.b32 	%r586, %r585, 2;
	add.s32 	%r587, %r525, %r586;
	ld.shared.u32 	%r235, [%r587+768];
	add.s32 	%r588, %r553, 224;
	shr.s32 	%r589, %r588, 5;
	add.s32 	%r590, %r589, %r553;
	shl.b32 	%r591, %r590, 2;
	add.s32 	%r592, %r525, %r591;
	ld.shared.u32 	%r236, [%r592+896];
	setp.ne.s32 	%p165, %r3, 0;
	@%p165 bra 	$L__BB9_293;
	st.volatile.shared.u32 	[_ZZN3cub18CUB_300001_SM_10006detail10merge_sort26DeviceMergeSortMergeKernelINS2_10policy_hubIN6thrust24THRUST_300001_SM_1000_NS6detail15normal_iteratorINS6_10device_ptrIdEEEEE9Policy600ESB_NS8_INS9_IiEEEESB_SF_jN4cuda3std3__44lessIiEEdiEEvbT2_T3_T4_PT6_PT7_T5_PSN_SN_NS1_7vsmem_tEE19static_temp_storage+8448], %r101;
$L__BB9_293:
	ld.param.u64 	%rd369, [_ZN3cub18CUB_300001_SM_10006detail10merge_sort26DeviceMergeSortMergeKernelINS2_10policy_hubIN6thrust24THRUST_300001_SM_1000_NS6detail15normal_iteratorINS6_10device_ptrIdEEEEE9Policy600ESB_NS8_INS9_IiEEEESB_SF_jN4cuda3std3__44lessIiEEdiEEvbT2_T3_T4_PT6_PT7_T5_PSN_SN_NS1_7vsmem_tE_param_5];
	bar.sync 	0;
	ld.volatile.shared.u32 	%r237, [_ZZN3cub18CUB_300001_SM_10006detail10merge_sort26DeviceMergeSortMergeKernelINS2_10policy_hubIN6thrust24THRUST_300001_SM_1000_NS6detail15normal_iteratorINS6_10device_ptrIdEEEEE9Policy600ESB_NS8_INS9_IiEEEESB_SF_jN4cuda3std3__44lessIiEEdiEEvbT2_T3_T4_PT6_PT7_T5_PSN_SN_NS1_7vsmem_tEE19static_temp_storage+8448];
	and.b32  	%r593, %r3, 31;
	add.s32 	%r238, %r228, %r593;
	setp.ge.s32 	%p166, %r238, %r237;
	cvt.u64.u32 	%rd185, %r238;
	cvt.u64.u32 	%rd186, %r218;
	add.s64 	%rd187, %rd185, %rd186;
	cvta.to.global.u64 	%rd188, %rd369;
	shl.b64 	%rd189, %rd187, 2;
	add.s64 	%rd20, %rd188, %rd189;
	@%p166 bra 	$L__BB9_295;
	st.global.u32 	[%rd20], %r229;
$L__BB9_295:
	add.s32 	%r594, %r238, 32;
	setp.ge.s32 	%p167, %r594, %r237;
	@%p167 bra 	$L__BB9_297;
	st.global.u32 	[%rd20+128], %r230;
$L__BB9_297:
	add.s32 	%r595, %r238, 64;
	setp.ge.s32 	%p168, %r595, %r237;
	@%p168 bra 	$L__BB9_299;
	st.global.u32 	[%rd20+256], %r231;
$L__BB9_299:
	add.s32 	%r596, %r238, 96;
	setp.ge.s32 	%p169, %r596, %r237;
	@%p169 bra 	$L__BB9_301;
	st.global.u32 	[%rd20+384], %r232;
$L__BB9_301:
	add.s32 	%r597, %r238, 128;
	setp.ge.s32 	%p170, %r597, %r237;
	@%p170 bra 	$L__BB9_303;
	st.global.u32 	[%rd20+512], %r233;
$L__BB9_303:
	add.s32 	%r598, %r238, 160;
	setp.ge.s32 	%p171, %r598, %r237;
	@%p171 bra 	$L__BB9_305;
	st.global.u32 	[%rd20+640], %r234;
$L__BB9_305:
	add.s32 	%r599, %r238, 192;
	setp.ge.s32 	%p172, %r599, %r237;
	@%p172 bra 	$L__BB9_307;
	st.global.u32 	[%rd20+768], %r235;
$L__BB9_307:
	add.s32 	%r600, %r238, 224;
	setp.ge.s32 	%p173, %r600, %r237;
	@%p173 bra 	$L__BB9_327;
	st.global.u32 	[%rd20+896], %r236;
	bra.uni 	$L__BB9_327;
$L__BB9_309:
	// begin inline asm
	mov.u32 %r601, %laneid;
	// end inline asm
	and.b32  	%r239, %r219, 7936;
	shl.b32 	%r602, %r601, 3;
	add.s32 	%r603, %r602, %r239;
	shr.s32 	%r604, %r603, 5;
	add.s32 	%r605, %r604, %r603;
	shl.b32 	%r606, %r605, 2;
	add.s32 	%r608, %r525, %r606;
	st.shared.u32 	[%r608], %r220;
	st.shared.u32 	[%r608+4], %r221;
	st.shared.u32 	[%r608+8], %r222;
	st.shared.u32 	[%r608+12], %r223;
	st.shared.u32 	[%r608+16], %r224;
	st.shared.u32 	[%r608+20], %r225;
	st.shared.u32 	[%r608+24], %r226;
	st.shared.u32 	[%r608+28], %r227;
	bar.warp.sync 	-1;
	mad.lo.s32 	%r609, %r601, -7, %r603;
	shr.s32 	%r610, %r609, 5;
	add.s32 	%r611, %r610, %r609;
	shl.b32 	%r612, %r611, 2;
	add.s32 	%r613, %r525, %r612;
	ld.shared.u32 	%r240, [%r613];
	add.s32 	%r614, %r609, 32;
	shr.s32 	%r615, %r614, 5;
	add.s32 	%r616, %r615, %r609;
	shl.b32 	%r617, %r616, 2;
	add.s32 	%r618, %r525, %r617;
	ld.shared.u32 	%r241, [%r618+128];
	add.s32 	%r619, %r609, 64;
	shr.s32 	%r620, %r619, 5;
	add.s32 	%r621, %r620, %r609;
	shl.b32 	%r622, %r621, 2;
	add.s32 	%r623, %r525, %r622;
	ld.shared.u32 	%r242, [%r623+256];
	add.s32 	%r624, %r609, 96;
	shr.s32 	%r625, %r624, 5;
	add.s32 	%r626, %r625, %r609;
	shl.b32 	%r627, %r626, 2;
	add.s32 	%r628, %r525, %r627;
	ld.shared.u32 	%r243, [%r628+384];
	add.s32 	%r629, %r609, 128;
	shr.s32 	%r630, %r629, 5;
	add.s32 	%r631, %r630, %r609;
	shl.b32 	%r632, %r631, 2;
	add.s32 	%r633, %r525, %r632;
	ld.shared.u32 	%r244, [%r633+512];
	add.s32 	%r634, %r609, 160;
	shr.s32 	%r635, %r634, 5;
	add.s32 	%r636, %r635, %r609;
	shl.b32 	%r637, %r636, 2;
	add.s32 	%r638, %r525, %r637;
	ld.shared.u32 	%r245, [%r638+640];
	add.s32 	%r639, %r609, 192;
	shr.s32 	%r640, %r639, 5;
	add.s32 	%r641, %r640, %r609;
	shl.b32 	%r642, %r641, 2;
	add.s32 	%r643, %r525, %r642;
	ld.shared.u32 	%r246, [%r643+768];
	add.s32 	%r644, %r609, 224;
	shr.s32 	%r645, %r644, 5;
	add.s32 	%r646, %r645, %r609;
	shl.b32 	%r647, %r646, 2;
	add.s32 	%r648, %r525, %r647;
	ld.shared.u32 	%r247, [%r648+896];
	setp.ne.s32 	%p174, %r3, 0;
	@%p174 bra 	$L__BB9_311;
	st.volatile.shared.u32 	[_ZZN3cub18CUB_300001_SM_10006detail10merge_sort26DeviceMergeSortMergeKernelINS2_10policy_hubIN6thrust24THRUST_300001_SM_1000_NS6detail15normal_iteratorINS6_10device_ptrIdEEEEE9Policy600ESB_NS8_INS9_IiEEEESB_SF_jN4cuda3std3__44lessIiEEdiEEvbT2_T3_T4_PT6_PT7_T5_PSN_SN_NS1_7vsmem_tEE19static_temp_storage+8448], %r101;
$L__BB9_311:
	bar.sync 	0;
	ld.volatile.shared.u32 	%r248, [_ZZN3cub18CUB_300001_SM_10006detail10merge_sort26DeviceMergeSortMergeKernelINS2_10policy_hubIN6thrust24THRUST_300001_SM_1000_NS6detail15normal_iteratorINS6_10device_ptrIdEEEEE9Policy600ESB_NS8_INS9_IiEEEESB_SF_jN4cuda3std3__44lessIiEEdiEEvbT2_T3_T4_PT6_PT7_T5_PSN_SN_NS1_7vsmem_tEE19static_temp_storage+8448];
	and.b32  	%r649, %r3, 31;
	cvt.u64.u32 	%rd190, %r239;
	add.s32 	%r249, %r239, %r649;
	add.s32 	%r650, %r649, %r218;
	cvt.u64.u32 	%rd191, %r650;
	add.s64 	%rd192, %rd191, %rd190;
	setp.ge.s32 	%p175, %r249, %r248;
	shl.b64 	%rd193, %rd192, 2;
	add.s64 	%rd21, %rd5, %rd193;
	@%p175 bra 	$L__BB9_313;
	st.global.u32 	[%rd21], %r240;
$L__BB9_313:
	add.s32 	%r651, %r249, 32;
	setp.ge.s32 	%p176, %r651, %r248;
	@%p176 bra 	$L__BB9_315;
	st.global.u32 	[%rd21+128], %r241;
$L__BB9_315:
	add.s32 	%r652, %r249, 64;
	setp.ge.s32 	%p177, %r652, %r248;
	@%p177 bra 	$L__BB9_317;
	st.global.u32 	[%rd21+256], %r242;
$L__BB9_317:
	add.s32 	%r653, %r249, 96;
	setp.ge.s32 	%p178, %r653, %r248;
	@%p178 bra 	$L__BB9_319;
	st.global.u32 	[%rd21+384], %r243;
$L__BB9_319:
	add.s32 	%r654, %r249, 128;
	setp.ge.s32 	%p179, %r654, %r248;
	@%p179 bra 	$L__BB9_321;
	st.global.u32 	[%rd21+512], %r244;
$L__BB9_321:
	add.s32 	%r655, %r249, 160;
	setp.ge.s32 	%p180, %r655, %r248;
	@%p180 bra 	$L__BB9_323;
	st.global.u32 	[%rd21+640], %r245;
$L__BB9_323:
	add.s32 	%r656, %r249, 192;
	setp.ge.s32 	%p181, %r656, %r248;
	@%p181 bra 	$L__BB9_325;
	st.global.u32 	[%rd21+768], %r246;
$L__BB9_325:
	add.s32 	%r657, %r249, 224;
	setp.ge.s32 	%p182, %r657, %r248;
	@%p182 bra 	$L__BB9_327;
	st.global.u32 	[%rd21+896], %r247;
$L__BB9_327:
	ret;

}
	// .globl	_ZN3cub18CUB_300001_SM_10006detail10merge_sort30DeviceMergeSortBlockSortKernelINS2_10policy_hubIN6thrust24THRUST_300001_SM_1000_NS6detail15normal_iteratorINS6_10device_ptrIdEEEEE9Policy600ESB_NS8_INS9_IiEEEESB_SF_mN4cuda3std3__44lessIiEEdiEEvbT0_T1_T2_T3_T4_PT6_PT7_T5_NS1_7vsmem_tE
.visible .entry _ZN3cub18CUB_300001_SM_10006detail10merge_sort30DeviceMergeSortBlockSortKernelINS2_10policy_hubIN6thrust24THRUST_300001_SM_1000_NS6detail15normal_iteratorINS6_10device_ptrIdEEEEE9Policy600ESB_NS8_INS9_IiEEEESB_SF_mN4cuda3std3__44lessIiEEdiEEvbT0_T1_T2_T3_T4_PT6_PT7_T5_NS1_7vsmem_tE(
	.param .u8 _ZN3cub18CUB_300001_SM_10006detail10merge_sort30DeviceMergeSortBlockSortKernelINS2_10policy_hubIN6thrust24THRUST_300001_SM_1000_NS6detail15normal_iteratorINS6_10device_ptrIdEEEEE9Policy600ESB_NS8_INS9_IiEEEESB_SF_mN4cuda3std3__44lessIiEEdiEEvbT0_T1_T2_T3_T4_PT6_PT7_T5_NS1_7vsmem_tE_param_0,
	.param .align 8 .b8 _ZN3cub18CUB_300001_SM_10006detail10merge_sort30DeviceMergeSortBlockSortKernelINS2_10policy_hubIN6thrust24THRUST_300001_SM_1000_NS6detail15normal_iteratorINS6_10device_ptrIdEEEEE9Policy600ESB_NS8_INS9_IiEEEESB_SF_mN4cuda3std3__44lessIiEEdiEEvbT0_T1_T2_T3_T4_PT6_PT7_T5_NS1_7vsmem_tE_param_1[8],
	.param .align 8 .b8 _ZN3cub18CUB_300001_SM_10006detail10merge_sort30DeviceMergeSortBlockSortKernelINS2_10policy_hubIN6thrust24THRUST_300001_SM_1000_NS6detail15normal_iteratorINS6_10device_ptrIdEEEEE9Policy600ESB_NS8_INS9_IiEEEESB_SF_mN4cuda3std3__44lessIiEEdiEEvbT0_T1_T2_T3_T4_PT6_PT7_T5_NS1_7vsmem_tE_param_2[8],
	.param .align 8 .b8 _ZN3cub18CUB_300001_SM_10006detail10merge_sort30DeviceMergeSortBlockSortKernelINS2_10policy_hubIN6thrust24THRUST_300001_SM_1000_NS6detail15normal_iteratorINS6_10device_ptrIdEEEEE9Policy600ESB_NS8_INS9_IiEEEESB_SF_mN4cuda3std3__44lessIiEEdiEEvbT0_T1_T2_T3_T4_PT6_PT7_T5_NS1_7vsmem_tE_param_3[8],
	.param .align 8 .b8 _ZN3cub18CUB_300001_SM_10006detail10merge_sort30DeviceMergeSortBlockSortKernelINS2_10policy_hubIN6thrust24THRUST_300001_SM_1000_NS6detail15normal_iteratorINS6_10device_ptrIdEEEEE9Policy600ESB_NS8_INS9_IiEEEESB_SF_mN4cuda3std3__44lessIiEEdiEEvbT0_T1_T2_T3_T4_PT6_PT7_T5_NS1_7vsmem_tE_param_4[8],
	.param .u64 _ZN3cub18CUB_300001_SM_10006detail10merge_sort30DeviceMergeSortBlockSortKernelINS2_10policy_hubIN6thrust24THRUST_300001_SM_1000_NS6detail15normal_iteratorINS6_10device_ptrIdEEEEE9Policy600ESB_NS8_INS9_IiEEEESB_SF_mN4cuda3std3__44lessIiEEdiEEvbT0_T1_T2_T3_T4_PT6_PT7_T5_NS1_7vsmem_tE_param_5,
	.param .u64 .ptr .align 1 _ZN3cub18CUB_300001_SM_10006detail10merge_sort30DeviceMergeSortBlockSortKernelINS2_10policy_hubIN6thrust24THRUST_300001_SM_1000_NS6detail15normal_iteratorINS6_10device_ptrIdEEEEE9Policy600ESB_NS8_INS9_IiEEEESB_SF_mN4cuda3std3__44lessIiEEdiEEvbT0_T1_T2_T3_T4_PT6_PT7_T5_NS1_7vsmem_tE_param_6,
	.param .u64 .ptr .align 1 _ZN3cub18CUB_300001_SM_10006detail10merge_sort30DeviceMergeSortBlockSortKernelINS2_10policy_hubIN6thrust24THRUST_300001_SM_1000_NS6detail15normal_iteratorINS6_10device_ptrIdEEEEE9Policy600ESB_NS8_INS9_IiEEEESB_SF_mN4cuda3std3__44lessIiEEdiEEvbT0_T1_T2_T3_T4_PT6_PT7_T5_NS1_7vsmem_tE_param_7,
	.param .align 1 .b8 _ZN3cub18CUB_300001_SM_10006detail10merge_sort30DeviceMergeSortBlockSortKernelINS2_10policy_hubIN6thrust24THRUST_300001_SM_1000_NS6detail15normal_iteratorINS6_10device_ptrIdEEEEE9Policy600ESB_NS8_INS9_IiEEEESB_SF_mN4cuda3std3__44lessIiEEdiEEvbT0_T1_T2_T3_T4_PT6_PT7_T5_NS1_7vsmem_tE_param_8[1],
	.param .align 8 .b8 _ZN3cub18CUB_300001_SM_10006detail10merge_sort30DeviceMergeSortBlockSortKernelINS2_10policy_hubIN6thrust24THRUST_300001_SM_1000_NS6detail15normal_iteratorINS6_10device_ptrIdEEEEE9Policy600ESB_NS8_INS9_IiEEEESB_SF_mN4cuda3std3__44lessIiEEdiEEvbT0_T1_T2_T3_T4_PT6_PT7_T5_NS1_7vsmem_tE_param_9[8]
)
.maxntid 256
{
	.reg .pred 	%p<262>;
	.reg .b16 	%rs<4>;
	.reg .b32 	%r<999>;
	.reg .b64 	%rd<69>;
	.reg .b64 	%fd<369>;
	// demoted variable
	.shared .align 16 .b8 _ZZN3cub18CUB_300001_SM_10006detail10merge_sort30DeviceMergeSortBlockSortKernelINS2_10policy_hubIN6thrust24THRUST_300001_SM_1000_NS6detail15normal_iteratorINS6_10device_ptrIdEEEEE9Policy600ESB_NS8_INS9_IiEEEESB_SF_mN4cuda3std3__44lessIiEEdiEEvbT0_T1_T2_T3_T4_PT6_PT7_T5_NS1_7vsmem_tEE19static_temp_storage[16912];
	ld.param.u64 	%rd18, [_ZN3cub18CUB_300001_SM_10006detail10merge_sort30DeviceMergeSortBlockSortKernelINS2_10policy_hubIN6thrust24THRUST_300001_SM_1000_NS6detail15normal_iteratorINS6_10device_ptrIdEEEEE9Policy600ESB_NS8_INS9_IiEEEESB_SF_mN4cuda3std3__44lessIiEEdiEEvbT0_T1_T2_T3_T4_PT6_PT7_T5_NS1_7vsmem_tE_param_4];
	ld.param.u64 	%rd19, [_ZN3cub18CUB_300001_SM_10006detail10merge_sort30DeviceMergeSortBlockSortKernelINS2_10policy_hubIN6thrust24THRUST_300001_SM_1000_NS6detail15normal_iteratorINS6_10device_ptrIdEEEEE9Policy600ESB_NS8_INS9_IiEEEESB_SF_mN4cuda3std3__44lessIiEEdiEEvbT0_T1_T2_T3_T4_PT6_PT7_T5_NS1_7vsmem_tE_param_3];
	ld.param.u64 	%rd20, [_ZN3cub18CUB_300001_SM_10006detail10merge_sort30DeviceMergeSortBlockSortKernelINS2_10policy_hubIN6thrust24THRUST_300001_SM_1000_NS6detail15normal_iteratorINS6_10device_ptrIdEEEEE9Policy600ESB_NS8_INS9_IiEEEESB_SF_mN4cuda3std3__44lessIiEEdiEEvbT0_T1_T2_T3_T4_PT6_PT7_T5_NS1_7vsmem_tE_param_2];
	ld.param.u64 	%rd21, [_ZN3cub18CUB_300001_SM_10006detail10merge_sort30DeviceMergeSortBlockSortKernelINS2_10policy_hubIN6thrust24THRUST_300001_SM_1000_NS6detail15normal_iteratorINS6_10device_ptrIdEEEEE9Policy600ESB_NS8_INS9_IiEEEESB_SF_mN4cuda3std3__44lessIiEEdiEEvbT0_T1_T2_T3_T4_PT6_PT7_T5_NS1_7vsmem_tE_param_1];
	ld.param.u64 	%rd15, [_ZN3cub18CUB_300001_SM_10006detail10merge_sort30DeviceMergeSortBlockSortKernelINS2_10policy_hubIN6thrust24THRUST_300001_SM_1000_NS6detail15normal_iteratorINS6_10device_ptrIdEEEEE9Policy600ESB_NS8_INS9_IiEEEESB_SF_mN4cuda3std3__44lessIiEEdiEEvbT0_T1_T2_T3_T4_PT6_PT7_T5_NS1_7vsmem_tE_param_5];
	cvta.to.global.u64 	%rd1, %rd21;
	cvta.to.global.u64 	%rd2, %rd20;
	cvta.to.global.u64 	%rd3, %rd19;
	cvta.to.global.u64 	%rd4, %rd18;
	mov.u32 	%r278, %ctaid.x;
	cvt.u64.u32 	%rd22, %r278;
	mov.u32 	%r279, %nctaid.x;
	cvt.u64.u32 	%rd23, %r279;
	mul.wide.u32 	%rd5, %r278, 2048;
	add.s64 	%rd24, %rd23, -1;
	setp.le.u64 	%p33, %rd24, %rd22;
	@%p33 bra 	$L__BB10_54;
	// begin inline asm
	griddepcontrol.wait;
	// end inline asm
	mov.u32 	%r617, %tid.x;
	and.b32  	%r618, %r617, 31;
	shl.b32 	%r619, %r617, 3;
	and.b32  	%r620, %r619, 7936;
	or.b32  	%r621, %r620, %r618;
	cvt.u64.u32 	%rd41, %r621;
	add.s64 	%rd42, %rd5, %rd41;
	shl.b64 	%rd43, %rd42, 2;
	add.s64 	%rd44, %rd2, %rd43;
	ld.global.u32 	%r622, [%rd44];
	ld.global.u32 	%r623, [%rd44+128];
	ld.global.u32 	%r624, [%rd44+256];
	ld.global.u32 	%r625, [%rd44+384];
	ld.global.u32 	%r626, [%rd44+512];
	ld.global.u32 	%r627, [%rd44+640];
	ld.global.u32 	%r628, [%rd44+768];
	ld.global.u32 	%r629, [%rd44+896];
	// begin inline asm
	mov.u32 %r615, %laneid;
	// end inline asm
	add.s32 	%r630, %r615, %r620;
	shr.s32 	%r631, %r630, 5;
	add.s32 	%r632, %r631, %r630;
	shl.b32 	%r633, %r632, 2;
	mov.u32 	%r634, _ZZN3cub18CUB_300001_SM_10006detail10merge_sort30DeviceMergeSortBlockSortKernelINS2_10policy_hubIN6thrust24THRUST_300001_SM_1000_NS6detail15normal_iteratorINS6_10device_ptrIdEEEEE9Policy600ESB_NS8_INS9_IiEEEESB_SF_mN4cuda3std3__44lessIiEEdiEEvbT0_T1_T2_T3_T4_PT6_PT7_T5_NS1_7vsmem_tEE19static_temp_storage;
	add.s32 	%r1, %r634, %r633;
	st.shared.u32 	[%r1], %r622;
	add.s32 	%r635, %r630, 32;
	shr.s32 	%r636, %r635, 5;
	add.s32 	%r637, %r636, %r630;
	shl.b32 	%r638, %r637, 2;
	add.s32 	%r2, %r634, %r638;
	st.shared.u32 	[%r2+128], %r623;
	add.s32 	%r639, %r630, 64;
	shr.s32 	%r640, %r639, 5;
	add.s32 	%r641, %r640, %r630;
	shl.b32 	%r642, %r641, 2;
	add.s32 	%r3, %r634, %r642;
	st.shared.u32 	[%r3+256], %r624;
	add.s32 	%r643, %r630, 96;
	shr.s32 	%r644, %r643, 5;
	add.s32 	%r645, %r644, %r630;
	shl.b32 	%r646, %r645, 2;
	add.s32 	%r4, %r634, %r646;
	st.shared.u32 	[%r4+384], %r625;
	add.s32 	%r647, %r630, 128;
	shr.s32 	%r648, %r647, 5;
	add.s32 	%r649, %r648, %r630;
	shl.b32 	%r650, %r649, 2;
	add.s32 	%r5, %r634, %r650;
	st.shared.u32 	[%r5+512], %r626;
	add.s32 	%r651, %r630, 160;
	shr.s32 	%r652, %r651, 5;
	add.s32 	%r653, %r652, %r630;
	shl.b32 	%r654, %r653, 2;
	add.s32 	%r6, %r634, %r654;
	st.shared.u32 	[%r6+640], %r627;
	add.s32 	%r655, %r630, 192;
	shr.s32 	%r656, %r655, 5;
	add.s32 	%r657, %r656, %r630;
	shl.b32 	%r658, %r657, 2;
	add.s32 	%r7, %r634, %r658;
	st.shared.u32 	[%r7+768], %r628;
	add.s32 	%r659, %r630, 224;
	shr.s32 	%r660, %r659, 5;
	add.s32 	%r661, %r660, %r630;
	shl.b32 	%r662, %r661, 2;
	add.s32 	%r8, %r634, %r662;
	st.shared.u32 	[%r8+896], %r629;
	bar.warp.sync 	-1;
	mad.lo.s32 	%r663, %r615, 7, %r630;
	shr.s32 	%r664, %r663, 5;
	add.s32 	%r665, %r664, %r663;
	shl.b32 	%r666, %r665, 2;
	add.s32 	%r9, %r634, %r666;
	ld.shared.u32 	%r667, [%r9];
	add.s32 	%r668, %r663, 1;
	shr.s32 	%r669, %r668, 5;
	add.s32 	%r670, %r669, %r663;
	shl.b32 	%r671, %r670, 2;
	add.s32 	%r10, %r634, %r671;
	ld.shared.u32 	%r672, [%r10+4];
	add.s32 	%r673, %r663, 2;
	shr.s32 	%r674, %r673, 5;
	add.s32 	%r675, %r674, %r663;
	shl.b32 	%r676, %r675, 2;
	add.s32 	%r11, %r634, %r676;
	ld.shared.u32 	%r677, [%r11+8];
	add.s32 	%r678, %r663, 3;
	shr.s32 	%r679, %r678, 5;
	add.s32 	%r680, %r679, %r663;
	shl.b32 	%r681, %r680, 2;
	add.s32 	%r12, %r634, %r681;
	ld.shared.u32 	%r682, [%r12+12];
	add.s32 	%r683, %r663, 4;
	shr.s32 	%r684, %r683, 5;
	add.s32 	%r685, %r684, %r663;
	shl.b32 	%r686, %r685, 2;
	add.s32 	%r13, %r634, %r686;
	ld.shared.u32 	%r687, [%r13+16];
	add.s32 	%r688, %r663, 5;
	shr.s32 	%r689, %r688, 5;
	add.s32 	%r690, %r689, %r663;
	shl.b32 	%r691, %r690, 2;
	add.s32 	%r14, %r634, %r691;
	ld.shared.u32 	%r692, [%r14+20];
	add.s32 	%r693, %r663, 6;
	shr.s32 	%r694, %r693, 5;
	add.s32 	%r695, %r694, %r663;
	shl.b32 	%r696, %r695, 2;
	add.s32 	%r15, %r634, %r696;
	ld.shared.u32 	%r697, [%r15+24];
	add.s32 	%r698, %r663, 7;
	shr.s32 	%r699, %r698, 5;
	add.s32 	%r700, %r699, %r663;
	shl.b32 	%r701, %r700, 2;
	add.s32 	%r16, %r634, %r701;
	ld.shared.u32 	%r702, [%r16+28];
	bar.sync 	0;
	shl.b64 	%rd45, %rd42, 3;
	add.s64 	%rd46, %rd1, %rd45;
	ld.global.f64 	%fd227, [%rd46];
	ld.global.f64 	%fd228, [%rd46+256];
	ld.global.f64 	%fd229, [%rd46+512];
	ld.global.f64 	%fd230, [%rd46+768];
	ld.global.f64 	%fd231, [%rd46+1024];
	ld.global.f64 	%fd232, [%rd46+1280];
	ld.global.f64 	%fd233, [%rd46+1536];
	ld.global.f64 	%fd234, [%rd46+1792];
	add.s32 	%r17, %r1, %r633;
	st.shared.f64 	[%r17], %fd227;
	add.s32 	%r18, %r2, %r638;
	st.shared.f64 	[%r18+256], %fd228;
	add.s32 	%r19, %r3, %r642;
	st.shared.f64 	[%r19+512], %fd229;
	add.s32 	%r20, %r4, %r646;
	st.shared.f64 	[%r20+768], %fd230;
	add.s32 	%r21, %r5, %r650;
	st.shared.f64 	[%r21+1024], %fd231;
	add.s32 	%r22, %r6, %r654;
	st.shared.f64 	[%r22+1280], %fd232;
	add.s32 	%r23, %r7, %r658;
	st.shared.f64 	[%r23+1536], %fd233;
	add.s32 	%r24, %r8, %r662;
	st.shared.f64 	[%r24+1792], %fd234;
	bar.warp.sync 	-1;
	add.s32 	%r25, %r9, %r666;
	ld.shared.f64 	%fd235, [%r25];
	add.s32 	%r26, %r10, %r671;
	ld.shared.f64 	%fd236, [%r26+8];
	add.s32 	%r27, %r11, %r676;
	ld.shared.f64 	%fd237, [%r27+16];
	add.s32 	%r28, %r12, %r681;
	ld.shared.f64 	%fd238, [%r28+24];
	add.s32 	%r29, %r13, %r686;
	ld.shared.f64 	%fd239, [%r29+32];
	add.s32 	%r30, %r14, %r691;
	ld.shared.f64 	%fd240, [%r30+40];
	add.s32 	%r31, %r15, %r696;
	ld.shared.f64 	%fd241, [%r31+48];
	add.s32 	%r32, %r16, %r701;
	ld.shared.f64 	%fd242, [%r32+56];
	bar.sync 	0;
	// begin inline asm
	griddepcontrol.launch_dependents;
	// end inline asm
	cvt.rzi.s32.f64 	%r703, %fd236;
	cvt.rzi.s32.f64 	%r704, %fd235;
	setp.lt.s32 	%p173, %r703, %r704;
	selp.b32 	%r705, %r667, %r672, %p173;
	selp.b32 	%r706, %r672, %r667, %p173;
	selp.f64 	%fd243, %fd235, %fd236, %p173;
	selp.f64 	%fd244, %fd236, %fd235, %p173;
	cvt.rzi.s32.f64 	%r707, %fd238;
	cvt.rzi.s32.f64 	%r708, %fd237;
	setp.lt.s32 	%p174, %r707, %r708;
	selp.b32 	%r709, %r677, %r682, %p174;
	selp.b32 	%r710, %r682, %r677, %p174;
	selp.f64 	%fd245, %fd237, %fd238, %p174;
	selp.f64 	%fd246, %fd238, %fd237, %p174;
	cvt.rzi.s32.f64 	%r711, %fd240;
	cvt.rzi.s32.f64 	%r712, %fd239;
	setp.lt.s32 	%p175, %r711, %r712;
	selp.b32 	%r713, %r687, %r692, %p175;
	selp.b32 	%r714, %r692, %r687, %p175;
	selp.f64 	%fd247, %fd239, %fd240, %p175;
	selp.f64 	%fd248, %fd240, %fd239, %p175;
	cvt.rzi.s32.f64 	%r715, %fd242;
	cvt.rzi.s32.f64 	%r716, %fd241;
	setp.lt.s32 	%p176, %r715, %r716;
	selp.b32 	%r717, %r697, %r702, %p176;
	selp.b32 	%r718, %r702, %r697, %p176;
	selp.f64 	%fd249, %fd241, %fd242, %p176;
	selp.f64 	%fd250, %fd242, %fd241, %p176;
	cvt.rzi.s32.f64 	%r719, %fd246;
	cvt.rzi.s32.f64 	%r720, %fd243;
	setp.lt.s32 	%p177, %r719, %r720;
	selp.b32 	%r721, %r705, %r710, %p177;
	selp.b32 	%r722, %r710, %r705, %p177;
	selp.f64 	%fd251, %fd243, %fd246, %p177;
	selp.f64 	%fd252, %fd246, %fd243, %p177;
	cvt.rzi.s32.f64 	%r723, %fd248;
	cvt.rzi.s32.f64 	%r724, %fd245;
	setp.lt.s32 	%p178, %r723, %r724;
	selp.b32 	%r725, %r709, %r714, %p178;
	selp.b32 	%r726, %r714, %r709, %p178;
	selp.f64 	%fd253, %fd245, %fd248, %p178;
	selp.f64 	%fd254, %fd248, %fd245, %p178;
	cvt.rzi.s32.f64 	%r727, %fd250;
	cvt.rzi.s32.f64 	%r728, %fd247;
	setp.lt.s32 	%p179, %r727, %r728;
	selp.b32 	%r729, %r713, %r718, %p179;
	selp.b32 	%r730, %r718, %r713, %p179;
	selp.f64 	%fd255, %fd247, %fd250, %p179;
	selp.f64 	%fd256, %fd250, %fd247, %p179;
	cvt.rzi.s32.f64 	%r731, %fd252;
	cvt.rzi.s32.f64 	%r732, %fd244;
	setp.lt.s32 	%p180, %r731, %r732;
	selp.b32 	%r733, %r706, %r722, %p180;
	selp.b32 	%r734, %r722, %r706, %p180;
	selp.f64 	%fd257, %fd244, %fd252, %p180;
	selp.f64 	%fd258, %fd252, %fd244, %p180;
	cvt.rzi.s32.f64 	%r735, %fd254;
	cvt.rzi.s32.f64 	%r736, %fd251;
	setp.lt.s32 	%p181, %r735, %r736;
	selp.b32 	%r737, %r721, %r726, %p181;
	selp.b32 	%r738, %r726, %r721, %p181;
	selp.f64 	%fd259, %fd251, %fd254, %p181;
	selp.f64 	%fd260, %fd254, %fd251, %p181;
	cvt.rzi.s32.f64 	%r739, %fd256;
	cvt.rzi.s32.f64 	%r740, %fd253;
	setp.lt.s32 	%p182, %r739, %r740;
	selp.b32 	%r741, %r725, %r730, %p182;
	selp.b32 	%r742, %r730, %r725, %p182;
	selp.f64 	%fd261, %fd253, %fd256, %p182;
	selp.f64 	%fd262, %fd256, %fd253, %p182;
	cvt.rzi.s32.f64 	%r743, %fd249;
	cvt.rzi.s32.f64 	%r744, %fd255;
	setp.lt.s32 	%p183, %r743, %r744;
	selp.b32 	%r745, %r729, %r717, %p183;
	selp.b32 	%r746, %r717, %r729, %p183;
	selp.f64 	%fd263, %fd255, %fd249, %p183;
	selp.f64 	%fd264, %fd249, %fd255, %p183;
	cvt.rzi.s32.f64 	%r747, %fd260;
	cvt.rzi.s32.f64 	%r748, %fd257;
	setp.lt.s32 	%p184, %r747, %r748;
	selp.b32 	%r749, %r733, %r738, %p184;
	selp.b32 	%r750, %r738, %r733, %p184;
	selp.f64 	%fd265, %fd257, %fd260, %p184;
	selp.f64 	%fd266, %fd260, %fd257, %p184;
	cvt.rzi.s32.f64 	%r751, %fd262;
	cvt.rzi.s32.f64 	%r752, %fd259;
	setp.lt.s32 	%p185, %r751, %r752;
	selp.b32 	%r753, %r737, %r742, %p185;
	selp.b32 	%r754, %r742, %r737, %p185;
	selp.f64 	%fd267, %fd259, %fd262, %p185;
	selp.f64 	%fd268, %fd262, %fd259, %p185;
	cvt.rzi.s32.f64 	%r755, %fd264;
	cvt.rzi.s32.f64 	%r756, %fd261;
	setp.lt.s32 	%p186, %r755, %r756;
	selp.b32 	%r757, %r741, %r746, %p186;
	selp.b32 	%r758, %r746, %r741, %p186;
	selp.f64 	%fd269, %fd261, %fd264, %p186;
	selp.f64 	%fd270, %fd264, %fd261, %p186;
	cvt.rzi.s32.f64 	%r759, %fd266;
	cvt.rzi.s32.f64 	%r760, %fd258;
	setp.lt.s32 	%p187, %r759, %r760;
	selp.b32 	%r761, %r734, %r750, %p187;
	selp.b32 	%r762, %r750, %r734, %p187;
	selp.f64 	%fd271, %fd258, %fd266, %p187;
	selp.f64 	%fd272, %fd266, %fd258, %p187;
	cvt.rzi.s32.f64 	%r763, %fd268;
	cvt.rzi.s32.f64 	%r764, %fd265;
	setp.lt.s32 	%p188, %r763, %r764;
	selp.b32 	%r765, %r749, %r754, %p188;
	selp.b32 	%r766, %r754, %r749, %p188;
	selp.f64 	%fd273, %fd265, %fd268, %p188;
	selp.f64 	%fd274, %fd268, %fd265, %p188;
	cvt.rzi.s32.f64 	%r767, %fd270;
	cvt.rzi.s32.f64 	%r768, %fd267;
	setp.lt.s32 	%p189, %r767, %r768;
	selp.b32 	%r769, %r753, %r758, %p189;
	selp.b32 	%r770, %r758, %r753, %p189;
	selp.f64 	%fd275, %fd267, %fd270, %p189;
	selp.f64 	%fd276, %fd270, %fd267, %p189;
	cvt.rzi.s32.f64 	%r771, %fd263;
	cvt.rzi.s32.f64 	%r772, %fd269;
	setp.lt.s32 	%p190, %r771, %r772;
	selp.b32 	%r773, %r757, %r745, %p190;
	selp.b32 	%r774, %r745, %r757, %p190;
	selp.f64 	%fd277, %fd269, %fd263, %p190;
	selp.f64 	%fd278, %fd263, %fd269, %p190;
	cvt.rzi.s32.f64 	%r775, %fd274;
	cvt.rzi.s32.f64 	%r776, %fd271;
	setp.lt.s32 	%p191, %r775, %r776;
	selp.b32 	%r777, %r761, %r766, %p191;
	selp.b32 	%r778, %r766, %r761, %p191;
	selp.f64 	%fd279, %fd271, %fd274, %p191;
	selp.f64 	%fd280, %fd274, %fd271, %p191;
	cvt.rzi.s32.f64 	%r779, %fd276;
	cvt.rzi.s32.f64 	%r780, %fd273;
	setp.lt.s32 	%p192, %r779, %r780;
	selp.b32 	%r781, %r765, %r770, %p192;
	selp.b32 	%r782, %r770, %r765, %p192;
	selp.f64 	%fd281, %fd273, %fd276, %p192;
	selp.f64 	%fd282, %fd276, %fd273, %p192;
	cvt.rzi.s32.f64 	%r783, %fd278;
	cvt.rzi.s32.f64 	%r784, %fd275;
	setp.lt.s32 	%p193, %r783, %r784;
	selp.b32 	%r785, %r769, %r774, %p193;
	selp.b32 	%r786, %r774, %r769, %p193;
	selp.f64 	%fd283, %fd275, %fd278, %p193;
	selp.f64 	%fd284, %fd278, %fd275, %p193;
	cvt.rzi.s32.f64 	%r787, %fd280;
	cvt.rzi.s32.f64 	%r788, %fd272;
	setp.lt.s32 	%p194, %r787, %r788;
	selp.b32 	%r789, %r762, %r778, %p194;
	selp.b32 	%r966, %r778, %r762, %p194;
	selp.f64 	%fd285, %fd272, %fd280, %p194;
	selp.f64 	%fd316, %fd280, %fd272, %p194;
	cvt.rzi.s32.f64 	%r790, %fd282;
	cvt.rzi.s32.f64 	%r791, %fd279;
	setp.lt.s32 	%p195, %r790, %r791;
	selp.b32 	%r792, %r777, %r782, %p195;
	selp.b32 	%r793, %r782, %r777, %p195;
	selp.f64 	%fd286, %fd279, %fd282, %p195;
	selp.f64 	%fd287, %fd282, %fd279, %p195;
	cvt.rzi.s32.f64 	%r794, %fd284;
	cvt.rzi.s32.f64 	%r795, %fd281;
	setp.lt.s32 	%p196, %r794, %r795;
	selp.b32 	%r796, %r781, %r786, %p196;
	selp.b32 	%r797, %r786, %r781, %p196;
	selp.f64 	%fd288, %fd281, %fd284, %p196;
	selp.f64 	%fd289, %fd284, %fd281, %p196;
	cvt.rzi.s32.f64 	%r798, %fd277;
	cvt.rzi.s32.f64 	%r799, %fd283;
	setp.lt.s32 	%p197, %r798, %r799;
	selp.b32 	%r959, %r785, %r773, %p197;
	selp.b32 	%r800, %r773, %r785, %p197;
	selp.f64 	%fd309, %fd283, %fd277, %p197;
	selp.f64 	%fd290, %fd277, %fd283, %p197;
	cvt.rzi.s32.f64 	%r801, %fd287;
	cvt.rzi.s32.f64 	%r802, %fd285;
	setp.lt.s32 	%p198, %r801, %r802;
	selp.b32 	%r964, %r789, %r793, %p198;
	selp.b32 	%r965, %r793, %r789, %p198;
	selp.f64 	%fd314, %fd285, %fd287, %p198;
	selp.f64 	%fd315, %fd287, %fd285, %p198;
	cvt.rzi.s32.f64 	%r803, %fd289;
	cvt.rzi.s32.f64 	%r804, %fd286;
	setp.lt.s32 	%p199, %r803, %r804;
	selp.b32 	%r962, %r792, %r797, %p199;
	selp.b32 	%r963, %r797, %r792, %p199;
	selp.f64 	%fd312, %fd286, %fd289, %p199;
	selp.f64 	%fd313, %fd289, %fd286, %p199;
	cvt.rzi.s32.f64 	%r805, %fd290;
	cvt.rzi.s32.f64 	%r806, %fd288;
	setp.lt.s32 	%p200, %r805, %r806;
	selp.b32 	%r960, %r796, %r800, %p200;
	selp.b32 	%r961, %r800, %r796, %p200;
	selp.f64 	%fd310, %fd288, %fd290, %p200;
	selp.f64 	%fd311, %fd290, %fd288, %p200;
	mov.b32 	%r967, 2;
$L__BB10_2:
	mov.u32 	%r49, %r967;
	bar.sync 	0;
	add.s32 	%r807, %r49, -1;
	mov.u32 	%r808, %tid.x;
	shl.b32 	%r809, %r808, 6;
	mov.u32 	%r810, _ZZN3cub18CUB_300001_SM_10006detail10merge_sort30DeviceMergeSortBlockSortKernelINS2_10policy_hubIN6thrust24THRUST_300001_SM_1000_NS6detail15normal_iteratorINS6_10device_ptrIdEEEEE9Policy600ESB_NS8_INS9_IiEEEESB_SF_mN4cuda3std3__44lessIiEEdiEEvbT0_T1_T2_T3_T4_PT6_PT7_T5_NS1_7vsmem_tEE19static_temp_storage;
	add.s32 	%r811, %r810, %r809;
	st.shared.v2.f64 	[%r811], {%fd316, %fd315};
	st.shared.v2.f64 	[%r811+16], {%fd314, %fd313};
	st.shared.v2.f64 	[%r811+32], {%fd312, %fd311};
	st.shared.v2.f64 	[%r811+48], {%fd310, %fd309};
	bar.sync 	0;
	neg.s32 	%r812, %r49;
	and.b32  	%r813, %r808, %r812;
	shl.b32 	%r814, %r813, 3;
	shl.b32 	%r815, %r49, 2;
	and.b32  	%r816, %r807, %r808;
	shl.b32 	%r817, %r816, 3;
	min.u32 	%r50, %r817, 2048;
	min.u32 	%r51, %r814, 2048;
	add.s32 	%r818, %r51, %r815;
	min.u32 	%r52, %r818, 2048;
	add.s32 	%r819, %r52, %r815;
	min.u32 	%r53, %r819, 2048;
	sub.s32 	%r820, %r52, %r51;
	sub.s32 	%r821, %r53, %r52;
	setp.lt.s32 	%p201, %r50, %r821;
	sub.s32 	%r822, %r50, %r821;
	selp.b32 	%r970, 0, %r822, %p201;
	min.s32 	%r968, %r820, %r50;
	setp.ge.s32 	%p202, %r970, %r968;
	@%p202 bra 	$L__BB10_5;
	add.s32 	%r56, %r52, %r50;
$L__BB10_4:
	sub.s32 	%r823, %r968, %r970;
	shr.u32 	%r824, %r823, 31;
	add.s32 	%r825, %r823, %r824;
	shr.s32 	%r826, %r825, 1;
	add.s32 	%r827, %r826, %r970;
	add.s32 	%r828, %r827, %r51;
	shl.b32 	%r829, %r828, 3;
	add.s32 	%r831, %r810, %r829;
	ld.shared.f64 	%fd291, [%r831];
	not.b32 	%r832, %r827;
	add.s32 	%r833, %r56, %r832;
	shl.b32 	%r834, %r833, 3;
	add.s32 	%r835, %r810, %r834;
	ld.shared.f64 	%fd292, [%r835];
	cvt.rzi.s32.f64 	%r836, %fd292;
	cvt.rzi.s32.f64 	%r837, %fd291;
	setp.lt.s32 	%p203, %r836, %r837;
	add.s32 	%r838, %r827, 1;
	selp.b32 	%r970, %r970, %r838, %p203;
	selp.b32 	%r968, %r827, %r968, %p203;
	setp.lt.s32 	%p204, %r970, %r968;
	@%p204 bra 	$L__BB10_4;
$L__BB10_5:
	add.s32 	%r62, %r970, %r51;
	add.s32 	%r839, %r52, %r50;
	sub.s32 	%r63, %r839, %r970;
	shl.b32 	%r840, %r62, 3;
	add.s32 	%r64, %r810, %r840;
	ld.shared.f64 	%fd319, [%r64];
	shl.b32 	%r842, %r63, 3;
	add.s32 	%r65, %r810, %r842;
	ld.shared.f64 	%fd318, [%r65];
	setp.ge.s32 	%p206, %r63, %r53;
	mov.pred 	%p246, 0;
	@%p206 bra 	$L__BB10_8;
	setp.ge.s32 	%p208, %r62, %r52;
	mov.pred 	%p246, -1;
	@%p208 bra 	$L__BB10_8;
	cvt.rzi.s32.f64 	%r843, %fd318;
	cvt.rzi.s32.f64 	%r844, %fd319;
	setp.lt.s32 	%p246, %r843, %r844;
$L__BB10_8:
	selp.f64 	%fd316, %fd318, %fd319, %p246;
	selp.u32 	%r845, 1, 0, %p246;
	add.s32 	%r66, %r63, %r845;
	not.pred 	%p209, %p246;
	selp.u32 	%r846, 1, 0, %p209;
	add.s32 	%r67, %r62, %r846;
	selp.b32 	%r68, %r63, %r62, %p246;
	@%p209 bra 	$L__BB10_10;
	ld.shared.f64 	%fd318, [%r65+8];
	bra.uni 	$L__BB10_11;
$L__BB10_10:
	ld.shared.f64 	%fd319, [%r64+8];
$L__BB10_11:
	setp.ge.s32 	%p211, %r66, %r53;
	mov.pred 	%p247, 0;
	@%p211 bra 	$L__BB10_14;
	setp.ge.s32 	%p213, %r67, %r52;
	mov.pred 	%p247, -1;
	@%p213 bra 	$L__BB10_14;
	cvt.rzi.s32.f64 	%r847, %fd318;
	cvt.rzi.s32.f64 	%r848, %fd319;
	setp.lt.s32 	%p247, %r847, %r848;
$L__BB10_14:
	selp.f64 	%fd315, %fd318, %fd319, %p247;
	selp.u32 	%r849, 1, 0, %p247;
	add.s32 	%r69, %r66, %r849;
	not.pred 	%p214, %p247;
	selp.u32 	%r850, 1, 0, %p214;
	add.s32 	%r70, %r67, %r850;
	selp.b32 	%r71, %r66, %r67, %p247;
	@%p247 bra 	$L__BB10_16;
	shl.b32 	%r851, %r70, 3;
	add.s32 	%r853, %r810, %r851;
	ld.shared.f64 	%fd319, [%r853];
	bra.uni 	$L__BB10_17;
$L__BB10_16:
	shl.b32 	%r854, %r69, 3;
	add.s32 	%r856, %r810, %r854;
	ld.shared.f64 	%fd318, [%r856];
$L__BB10_17:
	setp.ge.s32 	%p216, %r69, %r53;
	mov.pred 	%p248, 0;
	@%p216 bra 	$L__BB10_20;
	setp.ge.s32 	%p218, %r70, %r52;
	mov.pred 	%p248, -1;
	@%p218 bra 	$L__BB10_20;
	cvt.rzi.s32.f64 	%r857, %fd318;
	cvt.rzi.s32.f64 	%r858, %fd319;
	setp.lt.s32 	%p248, %r857, %r858;
$L__BB10_20:
	selp.f64 	%fd314, %fd318, %fd319, %p248;
	selp.u32 	%r859, 1, 0, %p248;
	add.s32 	%r72, %r69, %r859;
	not.pred 	%p219, %p248;
	selp.u32 	%r860, 1, 0, %p219;
	add.s32 	%r73, %r70, %r860;
	selp.b32 	%r74, %r69, %r70, %p248;
	@%p248 bra 	$L__BB10_22;
	shl.b32 	%r861, %r73, 3;
	mov.u32 	%r862, _ZZN3cub18CUB_300001_SM_10006detail10merge_sort30DeviceMergeSortBlockSortKernelINS2_10policy_hubIN6thrust24THRUST_300001_SM_1000_NS6detail15normal_iteratorINS6_10device_ptrIdEEEEE9Policy600ESB_NS8_INS9_IiEEEESB_SF_mN4cuda3std3__44lessIiEEdiEEvbT0_T1_T2_T3_T4_PT6_PT7_T5_NS1_7vsmem_tEE19static_temp_storage;
	add.s32 	%r863, %r862, %r861;
	ld.shared.f64 	%fd319, [%r863];
	bra.uni 	$L__BB10_23;
$L__BB10_22:
	shl.b32 	%r864, %r72, 3;
	mov.u32 	%r865, _ZZN3cub18CUB_300001_SM_10006detail10merge_sort30DeviceMergeSortBlockSortKernelINS2_10policy_hubIN6thrust24THRUST_300001_SM_1000_NS6detail15normal_iteratorINS6_10device_ptrIdEEEEE9Policy600ESB_NS8_INS9_IiEEEESB_SF_mN4cuda3std3__44lessIiEEdiEEvbT0_T1_T2_T3_T4_PT6_PT7_T5_NS1_7vsmem_tEE19static_temp_storage;
	add.s32 	%r866, %r865, %r864;
	ld.shared.f64 	%fd318, [%r866];
$L__BB10_23:
	setp.ge.s32 	%p221, %r72, %r53;
	mov.pred 	%p249, 0;
	@%p221 bra 	$L__BB10_26;
	setp.ge.s32 	%p223, %r73, %r52;
	mov.pred 	%p249, -1;
	@%p223 bra 	$L__BB10_26;
	cvt.rzi.s32.f64 	%r867, %fd318;
	cvt.rzi.s32.f64 	%r868, %fd319;
	setp.lt.s32 	%p249, %r867, %r868;
$L__BB10_26:
	selp.f64 	%fd313, %fd318, %fd319, %p249;
	selp.u32 	%r869, 1, 0, %p249;
	add.s32 	%r75, %r72, %r869;
	not.pred 	%p224, %p249;
	selp.u32 	%r870, 1, 0, %p224;
	add.s32 	%r76, %r73, %r870;
	selp.b32 	%r77, %r72, %r73, %p249;
	@%p249 bra 	$L__BB10_28;
	shl.b32 	%r871, %r76, 3;
	mov.u32 	%r872, _ZZN3cub18CUB_300001_SM_10006detail10merge_sort30DeviceMergeSortBlockSortKernelINS2_10policy_hubIN6thrust24THRUST_300001_SM_1000_NS6detail15normal_iteratorINS6_10device_ptrIdEEEEE9Policy600ESB_NS8_INS9_IiEEEESB_SF_mN4cuda3std3__44lessIiEEdiEEvbT0_T1_T2_T3_T4_PT6_PT7_T5_NS1_7vsmem_tEE19static_temp_storage;
	add.s32 	%r873, %r872, %r871;
	ld.shared.f64 	%fd319, [%r873];
	bra.uni 	$L__BB10_29;
$L__BB10_28:
	shl.b32 	%r874, %r75, 3;
	mov.u32 	%r875, _ZZN3cub18CUB_300001_SM_10006detail10merge_sort30DeviceMergeSortBlockSortKernelINS2_10policy_hubIN6thrust24THRUST_300001_SM_1000_NS6detail15normal_iteratorINS6_10device_ptrIdEEEEE9Policy600ESB_NS8_INS9_IiEEEESB_SF_mN4cuda3std3__44lessIiEEdiEEvbT0_T1_T2_T3_T4_PT6_PT7_T5_NS1_7vsmem_tEE19static_temp_storage;
	add.s32 	%r876, %r875, %r874;
	ld.shared.f64 	%fd318, [%r876];
$L__BB10_29:
	setp.ge.s32 	%p226, %r75, %r53;
	mov.pred 	%p250, 0;
	@%p226 bra 	$L__BB10_32;
	setp.ge.s32 	%p228, %r76, %r52;
	mov.pred 	%p250, -1;
	@%p228 bra 	$L__BB10_32;
	cvt.rzi.s32.f64 	%r877, %fd318;
	cvt.rzi.s32.f64 	%r878, %fd319;
	setp.lt.s32 	%p250, %r877, %r878;
$L__BB10_32:
	selp.f64 	%fd312, %fd318, %fd319, %p250;
	selp.u32 	%r879, 1, 0, %p250;
	add.s32 	%r78, %r75, %r879;
	not.pred 	%p229, %p250;
	selp.u32 	%r880, 1, 0, %p229;
	add.s32 	%r79, %r76, %r880;
	selp.b32 	%r80, %r75, %r76, %p250;
	@%p250 bra 	$L__BB10_34;
	shl.b32 	%r881, %r79, 3;
	mov.u32 	%r882, _ZZN3cub18CUB_300001_SM_10006detail10merge_sort30DeviceMergeSortBlockSortKernelINS2_10policy_hubIN6thrust24THRUST_300001_SM_1000_NS6detail15normal_iteratorINS6_10device_ptrIdEEEEE9Policy600ESB_NS8_INS9_IiEEEESB_SF_mN4cuda3std3__44lessIiEEdiEEvbT0_T1_T2_T3_T4_PT6_PT7_T5_NS1_7vsmem_tEE19static_temp_storage;
	add.s32 	%r883, %r882, %r881;
	ld.shared.f64 	%fd319, [%r883];
	bra.uni 	$L__BB10_35;
$L__BB10_34:
	shl.b32 	%r884, %r78, 3;
	mov.u32 	%r885, _ZZN3cub18CUB_300001_SM_10006detail10merge_sort30DeviceMergeSortBlockSortKernelINS2_10policy_hubIN6thrust24THRUST_300001_SM_1000_NS6detail15normal_iteratorINS6_10device_ptrIdEEEEE9Policy600ESB_NS8_INS9_IiEEEESB_SF_mN4cuda3std3__44lessIiEEdiEEvbT0_T1_T2_T3_T4_PT6_PT7_T5_NS1_7vsmem_tEE19static_temp_storage;
	add.s32 	%r886, %r885, %r884;
	ld.shared.f64 	%fd318, [%r886];
$L__BB10_35:
	setp.ge.s32 	%p231, %r78, %r53;
	mov.pred 	%p251, 0;
	@%p231 bra 	$L__BB10_38;
	setp.ge.s32 	%p233, %r79, %r52;
	mov.pred 	%p251, -1;
	@%p233 bra 	$L__BB10_38;
	cvt.rzi.s32.f64 	%r887, %fd318;
	cvt.rzi.s32.f64 	%r888, %fd319;
	setp.lt.s32 	%p251, %r887, %r888;
$L__BB10_38:
	selp.f64 	%fd311, %fd318, %fd319, %p251;
	selp.u32 	%r889, 1, 0, %p251;
	add.s32 	%r81, %r78, %r889;
	not.pred 	%p234, %p251;
	selp.u32 	%r890, 1, 0, %p234;
	add.s32 	%r82, %r79, %r890;
	selp.b32 	%r83, %r78, %r79, %p251;
	@%p251 bra 	$L__BB10_40;
	shl.b32 	%r891, %r82, 3;
	mov.u32 	%r892, _ZZN3cub18CUB_300001_SM_10006detail10merge_sort30DeviceMergeSortBlockSortKernelINS2_10policy_hubIN6thrust24THRUST_300001_SM_1000_NS6detail15normal_iteratorINS6_10device_ptrIdEEEEE9Policy600ESB_NS8_INS9_IiEEEESB_SF_mN4cuda3std3__44lessIiEEdiEEvbT0_T1_T2_T3_T4_PT6_PT7_T5_NS1_7vsmem_tEE19static_temp_storage;
	add.s32 	%r893, %r892, %r891;
	ld.shared.f64 	%fd319, [%r893];
	bra.uni 	$L__BB10_41;
$L__BB10_40:
	shl.b32 	%r894, %r81, 3;
	mov.u32 	%r895, _ZZN3cub18CUB_300001_SM_10006detail10merge_sort30DeviceMergeSortBlockSortKernelINS2_10policy_hubIN6thrust24THRUST_300001_SM_1000_NS6detail15normal_iteratorINS6_10device_ptrIdEEEEE9Policy600ESB_NS8_INS9_IiEEEESB_SF_mN4cuda3std3__44lessIiEEdiEEvbT0_T1_T2_T3_T4_PT6_PT7_T5_NS1_7vsmem_tEE19static_temp_storage;
	add.s32 	%r896, %r895, %r894;
	ld.shared.f64 	%fd318, [%r896];
$L__BB10_41:
	setp.ge.s32 	%p236, %r81, %r53;
	mov.pred 	%p252, 0;
	@%p236 bra 	$L__BB10_44;
	setp.ge.s32 	%p238, %r82, %r52;
	mov.pred 	%p252, -1;
	@%p238 bra 	$L__BB10_44;
	cvt.rzi.s32.f64 	%r897, %fd318;
	cvt.rzi.s32.f64 	%r898, %fd319;
	setp.lt.s32 	%p252, %r897, %r898;
$L__BB10_44:
	selp.f64 	%fd310, %fd318, %fd319, %p252;
	selp.u32 	%r899, 1, 0, %p252;
	add.s32 	%r84, %r81, %r899;
	not.pred 	%p239, %p252;
	selp.u32 	%r900, 1, 0, %p239;
	add.s32 	%r85, %r82, %r900;
	selp.b32 	%r86, %r81, %r82, %p252;
	@%p252 bra 	$L__BB10_46;
	shl.b32 	%r901, %r85, 3;
	mov.u32 	%r902, _ZZN3cub18CUB_300001_SM_10006detail10merge_sort30DeviceMergeSortBlockSortKernelINS2_10policy_hubIN6thrust24THRUST_300001_SM_1000_NS6detail15normal_iteratorINS6_10device_ptrIdEEEEE9Policy600ESB_NS8_INS9_IiEEEESB_SF_mN4cuda3std3__44lessIiEEdiEEvbT0_T1_T2_T3_T4_PT6_PT7_T5_NS1_7vsmem_tEE19static_temp_storage;
	add.s32 	%r903, %r902, %r901;
	ld.shared.f64 	%fd319, [%r903];
	bra.uni 	$L__BB10_47;
$L__BB10_46:
	shl.b32 	%r904, %r84, 3;
	mov.u32 	%r905, _ZZN3cub18CUB_300001_SM_10006detail10merge_sort30DeviceMergeSortBlockSortKernelINS2_10policy_hubIN6thrust24THRUST_300001_SM_1000_NS6detail15normal_iteratorINS6_10device_ptrIdEEEEE9Policy600ESB_NS8_INS9_IiEEEESB_SF_mN4cuda3std3__44lessIiEEdiEEvbT0_T1_T2_T3_T4_PT6_PT7_T5_NS1_7vsmem_tEE19static_temp_storage;
	add.s32 	%r906, %r905, %r904;
	ld.shared.f64 	%fd318, [%r906];
$L__BB10_47:
	setp.ge.s32 	%p241, %r84, %r53;
	mov.pred 	%p253, 0;
	@%p241 bra 	$L__BB10_50;
	setp.ge.s32 	%p243, %r85, %r52;
	mov.pred 	%p253, -1;
	@%p243 bra 	$L__BB10_50;
	cvt.rzi.s32.f64 	%r907, %fd318;
	cvt.rzi.s32.f64 	%r908, %fd319;
	setp.lt.s32 	%p253, %r907, %r908;
$L__BB10_50:
	selp.f64 	%fd309, %fd318, %fd319, %p253;
	selp.b32 	%r909, %r84, %r85, %p253;
	bar.sync 	0;
	mov.u32 	%r910, %tid.x;
	shl.b32 	%r911, %r910, 6;
	mov.u32 	%r912, _ZZN3cub18CUB_300001_SM_10006detail10merge_sort30DeviceMergeSortBlockSortKernelINS2_10policy_hubIN6thrust24THRUST_300001_SM_1000_NS6detail15normal_iteratorINS6_10device_ptrIdEEEEE9Policy600ESB_NS8_INS9_IiEEEESB_SF_mN4cuda3std3__44lessIiEEdiEEvbT0_T1_T2_T3_T4_PT6_PT7_T5_NS1_7vsmem_tEE19static_temp_storage;
	add.s32 	%r913, %r912, %r911;
	shl.b32 	%r914, %r910, 5;
	sub.s32 	%r915, %r913, %r914;
	st.shared.v4.u32 	[%r915], {%r966, %r965, %r964, %r963};
	st.shared.v4.u32 	[%r915+16], {%r962, %r961, %r960, %r959};
	bar.sync 	0;
	shl.b32 	%r916, %r68, 2;
	add.s32 	%r917, %r912, %r916;
	ld.shared.u32 	%r966, [%r917];
	shl.b32 	%r918, %r71, 2;
	add.s32 	%r919, %r912, %r918;
	ld.shared.u32 	%r965, [%r919];
	shl.b32 	%r920, %r74, 2;
	add.s32 	%r921, %r912, %r920;
	ld.shared.u32 	%r964, [%r921];
	shl.b32 	%r922, %r77, 2;
	add.s32 	%r923, %r912, %r922;
	ld.shared.u32 	%r963, [%r923];
	shl.b32 	%r924, %r80, 2;
	add.s32 	%r925, %r912, %r924;
	ld.shared.u32 	%r962, [%r925];
	shl.b32 	%r926, %r83, 2;
	add.s32 	%r927, %r912, %r926;
	ld.shared.u32 	%r961, [%r927];
	shl.b32 	%r928, %r86, 2;
	add.s32 	%r929, %r912, %r928;
	ld.shared.u32 	%r960, [%r929];
	shl.b32 	%r930, %r909, 2;
	add.s32 	%r931, %r912, %r930;
	ld.shared.u32 	%r959, [%r931];
	shl.b32 	%r967, %r49, 1;
	setp.lt.u32 	%p244, %r49, 129;
	@%p244 bra 	$L__BB10_2;
	ld.param.s8 	%rs3, [_ZN3cub18CUB_300001_SM_10006detail10merge_sort30DeviceMergeSortBlockSortKernelINS2_10policy_hubIN6thrust24THRUST_300001_SM_1000_NS6detail15normal_iteratorINS6_10device_ptrIdEEEEE9Policy600ESB_NS8_INS9_IiEEEESB_SF_mN4cuda3std3__44lessIiEEdiEEvbT0_T1_T2_T3_T4_PT6_PT7_T5_NS1_7vsmem_tE_param_0];
	bar.sync 	0;
	setp.eq.s16 	%p245, %rs3, 0;
	@%p245 bra 	$L__BB10_53;
	st.shared.f64 	[%r25], %fd316;
	st.shared.f64 	[%r26+8], %fd315;
	st.shared.f64 	[%r27+16], %fd314;
	st.shared.f64 	[%r28+24], %fd313;
	st.shared.f64 	[%r29+32], %fd312;
	st.shared.f64 	[%r30+40], %fd311;
	st.shared.f64 	[%r31+48], %fd310;
	st.shared.f64 	[%r32+56], %fd309;
	bar.warp.sync 	-1;
	ld.shared.f64 	%fd293, [%r17];
	ld.shared.f64 	%fd294, [%r18+256];
	ld.shared.f64 	%fd295, [%r19+512];
	ld.shared.f64 	%fd296, [%r20+768];
	ld.shared.f64 	%fd297, [%r21+1024];
	ld.shared.f64 	%fd298, [%r22+1280];
	ld.shared.f64 	%fd299, [%r23+1536];
	ld.shared.f64 	%fd300, [%r24+1792];
	shl.b32 	%r933, %r910, 3;
	and.b32  	%r934, %r933, 7936;
	cvt.u64.u32 	%rd47, %r934;
	and.b32  	%r935, %r910, 31;
	cvt.u64.u32 	%rd48, %r935;
	mov.u32 	%r936, %ctaid.x;
	mul.wide.u32 	%rd49, %r936, 2048;
	or.b64  	%rd50, %rd49, %rd48;
	add.s64 	%rd51, %rd50, %rd47;
	shl.b64 	%rd52, %rd51, 3;
	add.s64 	%rd53, %rd3, %rd52;
	st.global.f64 	[%rd53], %fd293;
	st.global.f64 	[%rd53+256], %fd294;
	st.global.f64 	[%rd53+512], %fd295;
	st.global.f64 	[%rd53+768], %fd296;
	st.global.f64 	[%rd53+1024], %fd297;
	st.global.f64 	[%rd53+1280], %fd298;
	st.global.f64 	[%rd53+1536], %fd299;
	st.global.f64 	[%rd53+1792], %fd300;
	bar.sync 	0;
	st.shared.u32 	[%r9], %r966;
	st.shared.u32 	[%r10+4], %r965;
	st.shared.u32 	[%r11+8], %r964;
	st.shared.u32 	[%r12+12], %r963;
	st.shared.u32 	[%r13+16], %r962;
	st.shared.u32 	[%r14+20], %r961;
	st.shared.u32 	[%r15+24], %r960;
	st.shared.u32 	[%r16+28], %r959;
	bar.warp.sync 	-1;
	ld.shared.u32 	%r937, [%r1];
	ld.shared.u32 	%r938, [%r2+128];
	ld.shared.u32 	%r939, [%r3+256];
	ld.shared.u32 	%r940, [%r4+384];
	ld.shared.u32 	%r941, [%r5+512];
	ld.shared.u32 	%r942, [%r6+640];
	ld.shared.u32 	%r943, [%r7+768];
	ld.shared.u32 	%r944, [%r8+896];
	shl.b64 	%rd54, %rd51, 2;
	add.s64 	%rd55, %rd4, %rd54;
	st.global.u32 	[%rd55], %r937;
	st.global.u32 	[%rd55+128], %r938;
	st.global.u32 	[%rd55+256], %r939;
	st.global.u32 	[%rd55+384], %r940;
	st.global.u32 	[%rd55+512], %r941;
	st.global.u32 	[%rd55+640], %r942;
	st.global.u32 	[%rd55+768], %r943;
	st.global.u32 	[%rd55+896], %r944;
	bra.uni 	$L__BB10_211;
$L__BB10_53:
	ld.param.u64 	%rd68, [_ZN3cub18CUB_300001_SM_10006detail10merge_sort30DeviceMergeSortBlockSortKernelINS2_10policy_hubIN6thrust24THRUST_300001_SM_1000_NS6detail15normal_iteratorINS6_10device_ptrIdEEEEE9Policy600ESB_NS8_INS9_IiEEEESB_SF_mN4cuda3std3__44lessIiEEdiEEvbT0_T1_T2_T3_T4_PT6_PT7_T5_NS1_7vsmem_tE_param_7];
	ld.param.u64 	%rd66, [_ZN3cub18CUB_300001_SM_10006detail10merge_sort30DeviceMergeSortBlockSortKernelINS2_10policy_hubIN6thrust24THRUST_300001_SM_1000_NS6detail15normal_iteratorINS6_10device_ptrIdEEEEE9Policy600ESB_NS8_INS9_IiEEEESB_SF_mN4cuda3std3__44lessIiEEdiEEvbT0_T1_T2_T3_T4_PT6_PT7_T5_NS1_7vsmem_tE_param_6];
	st.shared.f64 	[%r25], %fd316;
	st.shared.f64 	[%r26+8], %fd315;
	st.shared.f64 	[%r27+16], %fd314;
	st.shared.f64 	[%r28+24], %fd313;
	st.shared.f64 	[%r29+32], %fd312;
	st.shared.f64 	[%r30+40], %fd311;
	st.shared.f64 	[%r31+48], %fd310;
	st.shared.f64 	[%r32+56], %fd309;
	bar.warp.sync 	-1;
	ld.shared.f64 	%fd301, [%r17];
	ld.shared.f64 	%fd302, [%r18+256];
	ld.shared.f64 	%fd303, [%r19+512];
	ld.shared.f64 	%fd304, [%r20+768];
	ld.shared.f64 	%fd305, [%r21+1024];
	ld.shared.f64 	%fd306, [%r22+1280];
	ld.shared.f64 	%fd307, [%r23+1536];
	ld.shared.f64 	%fd308, [%r24+1792];
	cvta.to.global.u64 	%rd56, %rd66;
	mov.u32 	%r945, %ctaid.x;
	mul.wide.u32 	%rd57, %r945, 2048;
	shl.b32 	%r947, %r910, 3;
	and.b32  	%r948, %r947, 7936;
	and.b32  	%r949, %r910, 31;
	or.b32  	%r950, %r948, %r949;
	cvt.u64.u32 	%rd58, %r950;
	add.s64 	%rd59, %rd57, %rd58;
	shl.b64 	%rd60, %rd59, 3;
	add.s64 	%rd61, %rd56, %rd60;
	st.global.f64 	[%rd61], %fd301;
	st.global.f64 	[%rd61+256], %fd302;
	st.global.f64 	[%rd61+512], %fd303;
	st.global.f64 	[%rd61+768], %fd304;
	st.global.f64 	[%rd61+1024], %fd305;
	st.global.f64 	[%rd61+1280], %fd306;
	st.global.f64 	[%rd61+1536], %fd307;
	st.global.f64 	[%rd61+1792], %fd308;
	bar.sync 	0;
	st.shared.u32 	[%r9], %r966;
	st.shared.u32 	[%r10+4], %r965;
	st.shared.u32 	[%r11+8], %r964;
	st.shared.u32 	[%r12+12], %r963;
	st.shared.u32 	[%r13+16], %r962;
	st.shared.u32 	[%r14+20], %r961;
	st.shared.u32 	[%r15+24], %r960;
	st.shared.u32 	[%r16+28], %r959;
	bar.warp.sync 	-1;
	ld.shared.u32 	%r951, [%r1];
	ld.shared.u32 	%r952, [%r2+128];
	ld.shared.u32 	%r953, [%r3+256];
	ld.shared.u32 	%r954, [%r4+384];
	ld.shared.u32 	%r955, [%r5+512];
	ld.shared.u32 	%r956, [%r6+640];
	ld.shared.u32 	%r957, [%r7+768];
	ld.shared.u32 	%r958, [%r8+896];
	cvta.to.global.u64 	%rd62, %rd68;
	shl.b64 	%rd63, %rd59, 2;
	add.s64 	%rd64, %rd62, %rd63;
	st.global.u32 	[%rd64], %r951;
	st.global.u32 	[%rd64+128], %r952;
	st.global.u32 	[%rd64+256], %r953;
	st.global.u32 	[%rd64+384], %r954;
	st.global.u32 	[%rd64+512], %r955;
	st.global.u32 	[%rd64+640], %r956;
	st.global.u32 	[%rd64+768], %r957;
	st.global.u32 	[%rd64+896], %r958;
	bra.uni 	$L__BB10_211;
$L__BB10_54:
	cvt.u32.u64 	%r280, %rd5;
	cvt.u32.u64 	%r281, %rd15;
	sub.s32 	%r282, %r281, %r280;
	min.s32 	%r96, %r282, 2048;
	// begin inline asm
	griddepcontrol.wait;
	// end inline asm
	shl.b64 	%rd25, %rd5, 2;
	add.s64 	%rd26, %rd2, %rd25;
	mov.u32 	%r97, %tid.x;
	ld.global.u32 	%r978, [%rd26];
	and.b32  	%r283, %r97, 31;
	shl.b32 	%r284, %r97, 3;
	and.b32  	%r99, %r284, 7936;
	or.b32  	%r100, %r99, %r283;
	setp.ge.s32 	%p34, %r100, %r96;
	shl.b32 	%r285, %r100, 2;
	cvt.u64.u32 	%rd27, %r285;
	add.s64 	%rd6, %rd26, %rd27;
	mov.u32 	%r971, %r978;
	@%p34 bra 	$L__BB10_56;
	ld.global.u32 	%r971, [%rd6];
$L__BB10_56:
	add.s32 	%r103, %r100, 32;
	setp.ge.s32 	%p35, %r103, %r96;
	mov.u32 	%r972, %r978;
	@%p35 bra 	$L__BB10_58;
	ld.global.u32 	%r972, [%rd6+128];
$L__BB10_58:
	add.s32 	%r106, %r100, 64;
	setp.ge.s32 	%p36, %r106, %r96;
	mov.u32 	%r973, %r978;
	@%p36 bra 	$L__BB10_60;
	ld.global.u32 	%r973, [%rd6+256];
$L__BB10_60:
	add.s32 	%r109, %r100, 96;
	setp.ge.s32 	%p37, %r109, %r96;
	mov.u32 	%r974, %r978;
	@%p37 bra 	$L__BB10_62;
	ld.global.u32 	%r974, [%rd6+384];
$L__BB10_62:
	add.s32 	%r112, %r100, 128;
	setp.ge.s32 	%p38, %r112, %r96;
	mov.u32 	%r975, %r978;
	@%p38 bra 	$L__BB10_64;
	ld.global.u32 	%r975, [%rd6+512];
$L__BB10_64:
	add.s32 	%r115, %r100, 160;
	setp.ge.s32 	%p39, %r115, %r96;
	mov.u32 	%r976, %r978;
	@%p39 bra 	$L__BB10_66;
	ld.global.u32 	%r976, [%rd6+640];
$L__BB10_66:
	add.s32 	%r118, %r100, 192;
	setp.ge.s32 	%p40, %r118, %r96;
	mov.u32 	%r977, %r978;
	@%p40 bra 	$L__BB10_68;
	ld.global.u32 	%r977, [%rd6+768];
$L__BB10_68:
	add.s32 	%r121, %r100, 224;
	setp.ge.s32 	%p41, %r121, %r96;
	@%p41 bra 	$L__BB10_70;
	ld.global.u32 	%r978, [%rd6+896];
$L__BB10_70:
	setp.ge.s32 	%p42, %r100, %r96;
	// begin inline asm
	mov.u32 %r286, %laneid;
	// end inline asm
	add.s32 	%r287, %r286, %r99;
	shr.s32 	%r288, %r287, 5;
	add.s32 	%r124, %r288, %r287;
	shl.b32 	%r289, %r124, 2;
	mov.u32 	%r290, _ZZN3cub18CUB_300001_SM_10006detail10merge_sort30DeviceMergeSortBlockSortKernelINS2_10policy_hubIN6thrust24THRUST_300001_SM_1000_NS6detail15normal_iteratorINS6_10device_ptrIdEEEEE9Policy600ESB_NS8_INS9_IiEEEESB_SF_mN4cuda3std3__44lessIiEEdiEEvbT0_T1_T2_T3_T4_PT6_PT7_T5_NS1_7vsmem_tEE19static_temp_storage;
	add.s32 	%r125, %r290, %r289;
	st.shared.u32 	[%r125], %r971;
	add.s32 	%r291, %r287, 32;
	shr.s32 	%r292, %r291, 5;
	add.s32 	%r126, %r292, %r287;
	shl.b32 	%r293, %r126, 2;
	add.s32 	%r127, %r290, %r293;
	st.shared.u32 	[%r127+128], %r972;
	add.s32 	%r294, %r287, 64;
	shr.s32 	%r295, %r294, 5;
	add.s32 	%r128, %r295, %r287;
	shl.b32 	%r296, %r128, 2;
	add.s32 	%r129, %r290, %r296;
	st.shared.u32 	[%r129+256], %r973;
	add.s32 	%r297, %r287, 96;
	shr.s32 	%r298, %r297, 5;
	add.s32 	%r130, %r298, %r287;
	shl.b32 	%r299, %r130, 2;
	add.s32 	%r131, %r290, %r299;
	st.shared.u32 	[%r131+384], %r974;
	add.s32 	%r300, %r287, 128;
	shr.s32 	%r301, %r300, 5;
	add.s32 	%r132, %r301, %r287;
	shl.b32 	%r302, %r132, 2;
	add.s32 	%r133, %r290, %r302;
	st.shared.u32 	[%r133+512], %r975;
	add.s32 	%r303, %r287, 160;
	shr.s32 	%r304, %r303, 5;
	add.s32 	%r134, %r304, %r287;
	shl.b32 	%r305, %r134, 2;
	add.s32 	%r135, %r290, %r305;
	st.shared.u32 	[%r135+640], %r976;
	add.s32 	%r306, %r287, 192;
	shr.s32 	%r307, %r306, 5;
	add.s32 	%r136, %r307, %r287;
	shl.b32 	%r308, %r136, 2;
	add.s32 	%r137, %r290, %r308;
	st.shared.u32 	[%r137+768], %r977;
	add.s32 	%r309, %r287, 224;
	shr.s32 	%r310, %r309, 5;
	add.s32 	%r138, %r310, %r287;
	shl.b32 	%r311, %r138, 2;
	add.s32 	%r139, %r290, %r311;
	st.shared.u32 	[%r139+896], %r978;
	bar.warp.sync 	-1;
	mad.lo.s32 	%r312, %r286, 7, %r287;
	shr.s32 	%r313, %r312, 5;
	add.s32 	%r140, %r313, %r312;
	shl.b32 	%r314, %r140, 2;
	add.s32 	%r141, %r290, %r314;
	ld.shared.u32 	%r987, [%r141];
	add.s32 	%r315, %r312, 1;
	shr.s32 	%r316, %r315, 5;
	add.s32 	%r143, %r316, %r312;
	shl.b32 	%r317, %r143, 2;
	add.s32 	%r144, %r290, %r317;
	ld.shared.u32 	%r988, [%r144+4];
	add.s32 	%r318, %r312, 2;
	shr.s32 	%r319, %r318, 5;
	add.s32 	%r146, %r319, %r312;
	shl.b32 	%r320, %r146, 2;
	add.s32 	%r147, %r290, %r320;
	ld.shared.u32 	%r989, [%r147+8];
	add.s32 	%r321, %r312, 3;
	shr.s32 	%r322, %r321, 5;
	add.s32 	%r149, %r322, %r312;
	shl.b32 	%r323, %r149, 2;
	add.s32 	%r150, %r290, %r323;
	ld.shared.u32 	%r990, [%r150+12];
	add.s32 	%r324, %r312, 4;
	shr.s32 	%r325, %r324, 5;
	add.s32 	%r152, %r325, %r312;
	shl.b32 	%r326, %r152, 2;
	add.s32 	%r153, %r290, %r326;
	ld.shared.u32 	%r991, [%r153+16];
	add.s32 	%r327, %r312, 5;
	shr.s32 	%r328, %r327, 5;
	add.s32 	%r155, %r328, %r312;
	shl.b32 	%r329, %r155, 2;
	add.s32 	%r156, %r290, %r329;
	ld.shared.u32 	%r992, [%r156+20];
	add.s32 	%r330, %r312, 6;
	shr.s32 	%r331, %r330, 5;
	add.s32 	%r158, %r331, %r312;
	shl.b32 	%r332, %r158, 2;
	add.s32 	%r159, %r290, %r332;
	ld.shared.u32 	%r993, [%r159+24];
	add.s32 	%r333, %r312, 7;
	shr.s32 	%r334, %r333, 5;
	add.s32 	%r161, %r334, %r312;
	shl.b32 	%r335, %r161, 2;
	add.s32 	%r162, %r290, %r335;
	ld.shared.u32 	%r994, [%r162+28];
	bar.sync 	0;
	shl.b64 	%rd28, %rd5, 3;
	add.s64 	%rd29, %rd1, %rd28;
	ld.global.f64 	%fd338, [%rd29];
	shl.b32 	%r336, %r100, 3;
	cvt.u64.u32 	%rd30, %r336;
	add.s64 	%rd7, %rd29, %rd30;
	mov.f64 	%fd331, %fd338;
	@%p42 bra 	$L__BB10_72;
	ld.global.f64 	%fd331, [%rd7];
$L__BB10_72:
	setp.ge.s32 	%p43, %r103, %r96;
	mov.f64 	%fd332, %fd338;
	@%p43 bra 	$L__BB10_74;
	ld.global.f64 	%fd332, [%rd7+256];
$L__BB10_74:
	setp.ge.s32 	%p44, %r106, %r96;
	mov.f64 	%fd333, %fd338;
	@%p44 bra 	$L__BB10_76;
	ld.global.f64 	%fd333, [%rd7+512];
$L__BB10_76:
	setp.ge.s32 	%p45, %r109, %r96;
	mov.f64 	%fd334, %fd338;
	@%p45 bra 	$L__BB10_78;
	ld.global.f64 	%fd334, [%rd7+768];
$L__BB10_78:
	setp.ge.s32 	%p46, %r112, %r96;
	mov.f64 	%fd335, %fd338;
	@%p46 bra 	$L__BB10_80;
	ld.global.f64 	%fd335, [%rd7+1024];
$L__BB10_80:
	setp.ge.s32 	%p47, %r115, %r96;
	mov.f64 	%fd336, %fd338;
	@%p47 bra 	$L__BB10_82;
	ld.global.f64 	%fd336, [%rd7+1280];
$L__BB10_82:
	setp.ge.s32 	%p48, %r118, %r96;
	mov.f64 	%fd337, %fd338;
	@%p48 bra 	$L__BB10_84;
	ld.global.f64 	%fd337, [%rd7+1536];
$L__BB10_84:
	setp.ge.s32 	%p49, %r121, %r96;
	@%p49 bra 	$L__BB10_86;
	ld.global.f64 	%fd338, [%rd7+1792];
$L__BB10_86:
	add.s32 	%r164, %r125, %r289;
	st.shared.f64 	[%r164], %fd331;
	add.s32 	%r165, %r127, %r293;
	st.shared.f64 	[%r165+256], %fd332;
	add.s32 	%r166, %r129, %r296;
	st.shared.f64 	[%r166+512], %fd333;
	add.s32 	%r167, %r131, %r299;
	st.shared.f64 	[%r167+768], %fd334;
	add.s32 	%r168, %r133, %r302;
	st.shared.f64 	[%r168+1024], %fd335;
	add.s32 	%r169, %r135, %r305;
	st.shared.f64 	[%r169+1280], %fd336;
	add.s32 	%r170, %r137, %r308;
	st.shared.f64 	[%r170+1536], %fd337;
	add.s32 	%r171, %r139, %r311;
	st.shared.f64 	[%r171+1792], %fd338;
	bar.warp.sync 	-1;
	add.s32 	%r172, %r141, %r314;
	ld.shared.f64 	%fd354, [%r172];
	add.s32 	%r173, %r144, %r317;
	ld.shared.f64 	%fd158, [%r173+8];
	add.s32 	%r174, %r147, %r320;
	ld.shared.f64 	%fd159, [%r174+16];
	add.s32 	%r175, %r150, %r323;
	ld.shared.f64 	%fd160, [%r175+24];
	add.s32 	%r176, %r153, %r326;
	ld.shared.f64 	%fd161, [%r176+32];
	add.s32 	%r177, %r156, %r329;
	ld.shared.f64 	%fd162, [%r177+40];
	add.s32 	%r178, %r159, %r332;
	ld.shared.f64 	%fd163, [%r178+48];
	add.s32 	%r179, %r162, %r335;
	ld.shared.f64 	%fd164, [%r179+56];
	bar.sync 	0;
	// begin inline asm
	griddepcontrol.launch_dependents;
	// end inline asm
	shl.b32 	%r353, %r97, 3;
	or.b32  	%r354, %r353, 1;
	setp.lt.u32 	%p50, %r354, %r96;
	cvt.rzi.s32.f64 	%r355, %fd354;
	cvt.rzi.s32.f64 	%r356, %fd158;
	setp.lt.s32 	%p51, %r355, %r356;
	selp.f64 	%fd353, %fd158, %fd354, %p50;
	selp.f64 	%fd165, %fd158, %fd354, %p51;
	selp.f64 	%fd166, %fd165, %fd354, %p50;
	or.b32  	%r358, %r353, 2;
	setp.lt.u32 	%p52, %r358, %r96;
	cvt.rzi.s32.f64 	%r359, %fd166;
	cvt.rzi.s32.f64 	%r361, %fd159;
	setp.lt.s32 	%p53, %r359, %r361;
	selp.f64 	%fd352, %fd159, %fd166, %p52;
	selp.f64 	%fd167, %fd159, %fd166, %p53;
	selp.f64 	%fd168, %fd167, %fd166, %p52;
	or.b32  	%r363, %r353, 3;
	setp.lt.u32 	%p54, %r363, %r96;
	cvt.rzi.s32.f64 	%r364, %fd168;
	cvt.rzi.s32.f64 	%r366, %fd160;
	setp.lt.s32 	%p55, %r364, %r366;
	selp.f64 	%fd351, %fd160, %fd168, %p54;
	selp.f64 	%fd169, %fd160, %fd168, %p55;
	selp.f64 	%fd170, %fd169, %fd168, %p54;
	or.b32  	%r368, %r353, 4;
	setp.lt.u32 	%p56, %r368, %r96;
	cvt.rzi.s32.f64 	%r369, %fd170;
	cvt.rzi.s32.f64 	%r371, %fd161;
	setp.lt.s32 	%p57, %r369, %r371;
	selp.f64 	%fd350, %fd161, %fd170, %p56;
	selp.f64 	%fd171, %fd161, %fd170, %p57;
	selp.f64 	%fd172, %fd171, %fd170, %p56;
	or.b32  	%r373, %r353, 5;
	setp.lt.u32 	%p58, %r373, %r96;
	cvt.rzi.s32.f64 	%r374, %fd172;
	cvt.rzi.s32.f64 	%r376, %fd162;
	setp.lt.s32 	%p59, %r374, %r376;
	selp.f64 	%fd349, %fd162, %fd172, %p58;
	selp.f64 	%fd173, %fd162, %fd172, %p59;
	selp.f64 	%fd174, %fd173, %fd172, %p58;
	or.b32  	%r378, %r353, 6;
	setp.lt.u32 	%p60, %r378, %r96;
	cvt.rzi.s32.f64 	%r379, %fd174;
	cvt.rzi.s32.f64 	%r381, %fd163;
	setp.lt.s32 	%p61, %r379, %r381;
	selp.f64 	%fd348, %fd163, %fd174, %p60;
	selp.f64 	%fd175, %fd163, %fd174, %p61;
	selp.f64 	%fd176, %fd175, %fd174, %p60;
	or.b32  	%r383, %r353, 7;
	setp.lt.u32 	%p62, %r383, %r96;
	selp.f64 	%fd347, %fd164, %fd176, %p62;
	setp.ge.u32 	%p63, %r353, %r96;
	@%p63 bra 	$L__BB10_88;
	cvt.rzi.s32.f64 	%r384, %fd353;
	setp.lt.s32 	%p64, %r384, %r355;
	selp.f64 	%fd177, %fd354, %fd353, %p64;
	selp.f64 	%fd178, %fd353, %fd354, %p64;
	selp.b32 	%r385, %r988, %r987, %p64;
	selp.b32 	%r386, %r987, %r988, %p64;
	cvt.rzi.s32.f64 	%r387, %fd351;
	cvt.rzi.s32.f64 	%r388, %fd352;
	setp.lt.s32 	%p65, %r387, %r388;
	selp.f64 	%fd179, %fd352, %fd351, %p65;
	selp.f64 	%fd180, %fd351, %fd352, %p65;
	selp.b32 	%r389, %r990, %r989, %p65;
	selp.b32 	%r390, %r989, %r990, %p65;
	cvt.rzi.s32.f64 	%r391, %fd349;
	cvt.rzi.s32.f64 	%r392, %fd350;
	setp.lt.s32 	%p66, %r391, %r392;
	selp.f64 	%fd181, %fd350, %fd349, %p66;
	selp.f64 	%fd182, %fd349, %fd350, %p66;
	selp.b32 	%r393, %r992, %r991, %p66;
	selp.b32 	%r394, %r991, %r992, %p66;
	cvt.rzi.s32.f64 	%r395, %fd347;
	cvt.rzi.s32.f64 	%r396, %fd348;
	setp.lt.s32 	%p67, %r395, %r396;
	selp.f64 	%fd183, %fd348, %fd347, %p67;
	selp.f64 	%fd184, %fd347, %fd348, %p67;
	selp.b32 	%r397, %r994, %r993, %p67;
	selp.b32 	%r398, %r993, %r994, %p67;
	cvt.rzi.s32.f64 	%r399, %fd180;
	cvt.rzi.s32.f64 	%r400, %fd177;
	setp.lt.s32 	%p68, %r399, %r400;
	selp.f64 	%fd185, %fd177, %fd180, %p68;
	selp.f64 	%fd186, %fd180, %fd177, %p68;
	selp.b32 	%r401, %r389, %r386, %p68;
	selp.b32 	%r402, %r386, %r389, %p68;
	cvt.rzi.s32.f64 	%r403, %fd182;
	cvt.rzi.s32.f64 	%r404, %fd179;
	setp.lt.s32 	%p69, %r403, %r404;
	selp.f64 	%fd187, %fd179, %fd182, %p69;
	selp.f64 	%fd188, %fd182, %fd179, %p69;
	selp.b32 	%r405, %r393, %r390, %p69;
	selp.b32 	%r406, %r390, %r393, %p69;
	cvt.rzi.s32.f64 	%r407, %fd184;
	cvt.rzi.s32.f64 	%r408, %fd181;
	setp.lt.s32 	%p70, %r407, %r408;
	selp.f64 	%fd189, %fd181, %fd184, %p70;
	selp.f64 	%fd190, %fd184, %fd181, %p70;
	selp.b32 	%r409, %r397, %r394, %p70;
	selp.b32 	%r410, %r394, %r397, %p70;
	cvt.rzi.s32.f64 	%r411, %fd186;
	cvt.rzi.s32.f64 	%r412, %fd178;
	setp.lt.s32 	%p71, %r411, %r412;
	selp.f64 	%fd191, %fd178, %fd186, %p71;
	selp.f64 	%fd192, %fd186, %fd178, %p71;
	selp.b32 	%r413, %r401, %r385, %p71;
	selp.b32 	%r414, %r385, %r401, %p71;
	cvt.rzi.s32.f64 	%r415, %fd188;
	cvt.rzi.s32.f64 	%r416, %fd185;
	setp.lt.s32 	%p72, %r415, %r416;
	selp.f64 	%fd193, %fd185, %fd188, %p72;
	selp.f64 	%fd194, %fd188, %fd185, %p72;
	selp.b32 	%r417, %r405, %r402, %p72;
	selp.b32 	%r418, %r402, %r405, %p72;
	cvt.rzi.s32.f64 	%r419, %fd190;
	cvt.rzi.s32.f64 	%r420, %fd187;
	setp.lt.s32 	%p73, %r419, %r420;
	selp.f64 	%fd195, %fd187, %fd190, %p73;
	selp.f64 	%fd196, %fd190, %fd187, %p73;
	selp.b32 	%r421, %r409, %r406, %p73;
	selp.b32 	%r422, %r406, %r409, %p73;
	cvt.rzi.s32.f64 	%r423, %fd183;
	cvt.rzi.s32.f64 	%r424, %fd189;
	setp.lt.s32 	%p74, %r423, %r424;
	selp.f64 	%fd197, %fd189, %fd183, %p74;
	selp.f64 	%fd198, %fd183, %fd189, %p74;
	selp.b32 	%r425, %r398, %r410, %p74;
	selp.b32 	%r426, %r410, %r398, %p74;
	cvt.rzi.s32.f64 	%r427, %fd194;
	cvt.rzi.s32.f64 	%r428, %fd191;
	setp.lt.s32 	%p75, %r427, %r428;
	selp.f64 	%fd199, %fd191, %fd194, %p75;
	selp.f64 	%fd200, %fd194, %fd191, %p75;
	selp.b32 	%r429, %r417, %r414, %p75;
	selp.b32 	%r430, %r414, %r417, %p75;
	cvt.rzi.s32.f64 	%r431, %fd196;
	cvt.rzi.s32.f64 	%r432, %fd193;
	setp.lt.s32 	%p76, %r431, %r432;
	selp.f64 	%fd201, %fd193, %fd196, %p76;
	selp.f64 	%fd202, %fd196, %fd193, %p76;
	selp.b32 	%r433, %r421, %r418, %p76;
	selp.b32 	%r434, %r418, %r421, %p76;
	cvt.rzi.s32.f64 	%r435, %fd198;
	cvt.rzi.s32.f64 	%r436, %fd195;
	setp.lt.s32 	%p77, %r435, %r436;
	selp.f64 	%fd203, %fd195, %fd198, %p77;
	selp.f64 	%fd204, %fd198, %fd195, %p77;
	selp.b32 	%r437, %r425, %r422, %p77;
	selp.b32 	%r438, %r422, %r425, %p77;
	cvt.rzi.s32.f64 	%r439, %fd200;
	cvt.rzi.s32.f64 	%r440, %fd192;
	setp.lt.s32 	%p78, %r439, %r440;
	selp.f64 	%fd205, %fd192, %fd200, %p78;
	selp.f64 	%fd206, %fd200, %fd192, %p78;
	selp.b32 	%r441, %r429, %r413, %p78;
	selp.b32 	%r442, %r413, %r429, %p78;
	cvt.rzi.s32.f64 	%r443, %fd202;
	cvt.rzi.s32.f64 	%r444, %fd199;
	setp.lt.s32 	%p79, %r443, %r444;
	selp.f64 	%fd207, %fd199, %fd202, %p79;
	selp.f64 	%fd208, %fd202, %fd199, %p79;
	selp.b32 	%r445, %r433, %r430, %p79;
	selp.b32 	%r446, %r430, %r433, %p79;
	cvt.rzi.s32.f64 	%r447, %fd204;
	cvt.rzi.s32.f64 	%r448, %fd201;
	setp.lt.s32 	%p80, %r447, %r448;
	selp.f64 	%fd209, %fd201, %fd204, %p80;
	selp.f64 	%fd210, %fd204, %fd201, %p80;
	selp.b32 	%r449, %r437, %r434, %p80;
	selp.b32 	%r450, %r434, %r437, %p80;
	cvt.rzi.s32.f64 	%r451, %fd197;
	cvt.rzi.s32.f64 	%r452, %fd203;
	setp.lt.s32 	%p81, %r451, %r452;
	selp.f64 	%fd211, %fd203, %fd197, %p81;
	selp.f64 	%fd212, %fd197, %fd203, %p81;
	selp.b32 	%r453, %r426, %r438, %p81;
	selp.b32 	%r454, %r438, %r426, %p81;
	cvt.rzi.s32.f64 	%r455, %fd208;
	cvt.rzi.s32.f64 	%r456, %fd205;
	setp.lt.s32 	%p82, %r455, %r456;
	selp.f64 	%fd213, %fd205, %fd208, %p82;
	selp.f64 	%fd214, %fd208, %fd205, %p82;
	selp.b32 	%r457, %r445, %r442, %p82;
	selp.b32 	%r458, %r442, %r445, %p82;
	cvt.rzi.s32.f64 	%r459, %fd210;
	cvt.rzi.s32.f64 	%r460, %fd207;
	setp.lt.s32 	%p83, %r459, %r460;
	selp.f64 	%fd215, %fd207, %fd210, %p83;
	selp.f64 	%fd216, %fd210, %fd207, %p83;
	selp.b32 	%r461, %r449, %r446, %p83;
	selp.b32 	%r462, %r446, %r449, %p83;
	cvt.rzi.s32.f64 	%r463, %fd212;
	cvt.rzi.s32.f64 	%r464, %fd209;
	setp.lt.s32 	%p84, %r463, %r464;
	selp.f64 	%fd217, %fd209, %fd212, %p84;
	selp.f64 	%fd218, %fd212, %fd209, %p84;
	selp.b32 	%r465, %r453, %r450, %p84;
	selp.b32 	%r466, %r450, %r453, %p84;
	cvt.rzi.s32.f64 	%r467, %fd214;
	cvt.rzi.s32.f64 	%r468, %fd206;
	setp.lt.s32 	%p85, %r467, %r468;
	selp.f64 	%fd219, %fd206, %fd214, %p85;
	selp.f64 	%fd354, %fd214, %fd206, %p85;
	selp.b32 	%r987, %r457, %r441, %p85;
	selp.b32 	%r469, %r441, %r457, %p85;
	cvt.rzi.s32.f64 	%r470, %fd216;
	cvt.rzi.s32.f64 	%r471, %fd213;
	setp.lt.s32 	%p86, %r470, %r471;
	selp.f64 	%fd220, %fd213, %fd216, %p86;
	selp.f64 	%fd221, %fd216, %fd213, %p86;
	selp.b32 	%r472, %r461, %r458, %p86;
	selp.b32 	%r473, %r458, %r461, %p86;
	cvt.rzi.s32.f64 	%r474, %fd218;
	cvt.rzi.s32.f64 	%r475, %fd215;
	setp.lt.s32 	%p87, %r474, %r475;
	selp.f64 	%fd222, %fd215, %fd218, %p87;
	selp.f64 	%fd223, %fd218, %fd215, %p87;
	selp.b32 	%r476, %r465, %r462, %p87;
	selp.b32 	%r477, %r462, %r465, %p87;
	cvt.rzi.s32.f64 	%r478, %fd211;
	cvt.rzi.s32.f64 	%r479, %fd217;
	setp.lt.s32 	%p88, %r478, %r479;
	selp.f64 	%fd347, %fd217, %fd211, %p88;
	selp.f64 	%fd224, %fd211, %fd217, %p88;
	selp.b32 	%r480, %r454, %r466, %p88;
	selp.b32 	%r994, %r466, %r454, %p88;
	cvt.rzi.s32.f64 	%r481, %fd221;
	cvt.rzi.s32.f64 	%r482, %fd219;
	setp.lt.s32 	%p89, %r481, %r482;
	selp.f64 	%fd352, %fd219, %fd221, %p89;
	selp.f64 	%fd353, %fd221, %fd219, %p89;
	selp.b32 	%r988, %r472, %r469, %p89;
	selp.b32 	%r989, %r469, %r472, %p89;
	cvt.rzi.s32.f64 	%r483, %fd223;
	cvt.rzi.s32.f64 	%r484, %fd220;
	setp.lt.s32 	%p90, %r483, %r484;
	selp.f64 	%fd350, %fd220, %fd223, %p90;
	selp.f64 	%fd351, %fd223, %fd220, %p90;
	selp.b32 	%r990, %r476, %r473, %p90;
	selp.b32 	%r991, %r473, %r476, %p90;
	cvt.rzi.s32.f64 	%r485, %fd224;
	cvt.rzi.s32.f64 	%r486, %fd222;
	setp.lt.s32 	%p91, %r485, %r486;
	selp.f64 	%fd348, %fd222, %fd224, %p91;
	selp.f64 	%fd349, %fd224, %fd222, %p91;
	selp.b32 	%r992, %r480, %r477, %p91;
	selp.b32 	%r993, %r477, %r480, %p91;
$L__BB10_88:
	mov.b32 	%r995, 2;
$L__BB10_89:
	mov.u32 	%r205, %r995;
	bar.sync 	0;
	add.s32 	%r488, %r205, -1;
	shl.b32 	%r489, %r97, 6;
	mov.u32 	%r490, _ZZN3cub18CUB_300001_SM_10006detail10merge_sort30DeviceMergeSortBlockSortKernelINS2_10policy_hubIN6thrust24THRUST_300001_SM_1000_NS6detail15normal_iteratorINS6_10device_ptrIdEEEEE9Policy600ESB_NS8_INS9_IiEEEESB_SF_mN4cuda3std3__44lessIiEEdiEEvbT0_T1_T2_T3_T4_PT6_PT7_T5_NS1_7vsmem_tEE19static_temp_storage;
	add.s32 	%r491, %r490, %r489;
	st.shared.v2.f64 	[%r491], {%fd354, %fd353};
	st.shared.v2.f64 	[%r491+16], {%fd352, %fd351};
	st.shared.v2.f64 	[%r491+32], {%fd350, %fd349};
	st.shared.v2.f64 	[%r491+48], {%fd348, %fd347};
	bar.sync 	0;
	neg.s32 	%r492, %r205;
	and.b32  	%r493, %r97, %r492;
	shl.b32 	%r494, %r493, 3;
	shl.b32 	%r495, %r205, 2;
	and.b32  	%r496, %r488, %r97;
	shl.b32 	%r497, %r496, 3;
	min.s32 	%r206, %r497, %r96;
	min.s32 	%r207, %r494, %r96;
	add.s32 	%r498, %r207, %r495;
	min.s32 	%r208, %r498, %r96;
	add.s32 	%r499, %r208, %r495;
	min.s32 	%r209, %r499, %r96;
	sub.s32 	%r500, %r208, %r207;
	sub.s32 	%r501, %r209, %r208;
	setp.lt.s32 	%p92, %r206, %r501;
	sub.s32 	%r502, %r206, %r501;
	selp.b32 	%r998, 0, %r502, %p92;
	min.s32 	%r996, %r500, %r206;
	setp.ge.s32 	%p93, %r998, %r996;
	@%p93 bra 	$L__BB10_92;
	add.s32 	%r212, %r208, %r206;
$L__BB10_91:
	sub.s32 	%r503, %r996, %r998;
	shr.u32 	%r504, %r503, 31;
	add.s32 	%r505, %r503, %r504;
	shr.s32 	%r506, %r505, 1;
	add.s32 	%r507, %r506, %r998;
	add.s32 	%r508, %r507, %r207;
	shl.b32 	%r509, %r508, 3;
	add.s32 	%r511, %r490, %r509;
	ld.shared.f64 	%fd225, [%r511];
	not.b32 	%r512, %r507;
	add.s32 	%r513, %r212, %r512;
	shl.b32 	%r514, %r513, 3;
	add.s32 	%r515, %r490, %r514;
	ld.shared.f64 	%fd226, [%r515];
	cvt.rzi.s32.f64 	%r516, %fd226;
	cvt.rzi.s32.f64 	%r517, %fd225;
	setp.lt.s32 	%p94, %r516, %r517;
	add.s32 	%r518, %r507, 1;
	selp.b32 	%r998, %r998, %r518, %p94;
	selp.b32 	%r996, %r507, %r996, %p94;
	setp.lt.s32 	%p95, %r998, %r996;
	@%p95 bra 	$L__BB10_91;
$L__BB10_92:
	add.s32 	%r218, %r998, %r207;
	add.s32 	%r519, %r208, %r206;
	sub.s32 	%r219, %r519, %r998;
	shl.b32 	%r520, %r218, 3;
	add.s32 	%r220, %r490, %r520;
	ld.shared.f64 	%fd357, [%r220];
	shl.b32 	%r522, %r219, 3;
	add.s32 	%r221, %r490, %r522;
	ld.shared.f64 	%fd356, [%r221];
	setp.ge.s32 	%p97, %r219, %r209;
	mov.pred 	%p254, 0;
	@%p97 bra 	$L__BB10_95;
	setp.ge.s32 	%p99, %r218, %r208;
	mov.pred 	%p254, -1;
	@%p99 bra 	$L__BB10_95;
	cvt.rzi.s32.f64 	%r523, %fd356;
	cvt.rzi.s32.f64 	%r524, %fd357;
	setp.lt.s32 	%p254, %r523, %r524;
$L__BB10_95:
	selp.f64 	%fd354, %fd356, %fd357, %p254;
	selp.u32 	%r525, 1, 0, %p254;
	add.s32 	%r222, %r219, %r525;
	not.pred 	%p100, %p254;
	selp.u32 	%r526, 1, 0, %p100;
	add.s32 	%r223, %r218, %r526;
	selp.b32 	%r224, %r219, %r218, %p254;
	@%p100 bra 	$L__BB10_97;
	ld.shared.f64 	%fd356, [%r221+8];
	bra.uni 	$L__BB10_98;
$L__BB10_97:
	ld.shared.f64 	%fd357, [%r220+8];
$L__BB10_98:
	setp.ge.s32 	%p102, %r222, %r209;
	mov.pred 	%p255, 0;
	@%p102 bra 	$L__BB10_101;
	setp.ge.s32 	%p104, %r223, %r208;
	mov.pred 	%p255, -1;
	@%p104 bra 	$L__BB10_101;
	cvt.rzi.s32.f64 	%r527, %fd356;
	cvt.rzi.s32.f64 	%r528, %fd357;
	setp.lt.s32 	%p255, %r527, %r528;
$L__BB10_101:
	selp.f64 	%fd353, %fd356, %fd357, %p255;
	selp.u32 	%r529, 1, 0, %p255;
	add.s32 	%r225, %r222, %r529;
	not.pred 	%p105, %p255;
	selp.u32 	%r530, 1, 0, %p105;
	add.s32 	%r226, %r223, %r530;
	selp.b32 	%r227, %r222, %r223, %p255;
	@%p255 bra 	$L__BB10_103;
	shl.b32 	%r531, %r226, 3;
	mov.u32 	%r532, _ZZN3cub18CUB_300001_SM_10006detail10merge_sort30DeviceMergeSortBlockSortKernelINS2_10policy_hubIN6thrust24THRUST_300001_SM_1000_NS6detail15normal_iteratorINS6_10device_ptrIdEEEEE9Policy600ESB_NS8_INS9_IiEEEESB_SF_mN4cuda3std3__44lessIiEEdiEEvbT0_T1_T2_T3_T4_PT6_PT7_T5_NS1_7vsmem_tEE19static_temp_storage;
	add.s32 	%r533, %r532, %r531;
	ld.shared.f64 	%fd357, [%r533];
	bra.uni 	$L__BB10_104;
$L__BB10_103:
	shl.b32 	%r534, %r225, 3;
	mov.u32 	%r535, _ZZN3cub18CUB_300001_SM_10006detail10merge_sort30DeviceMergeSortBlockSortKernelINS2_10policy_hubIN6thrust24THRUST_300001_SM_1000_NS6detail15normal_iteratorINS6_10device_ptrIdEEEEE9Policy600ESB_NS8_INS9_IiEEEESB_SF_mN4cuda3std3__44lessIiEEdiEEvbT0_T1_T2_T3_T4_PT6_PT7_T5_NS1_7vsmem_tEE19static_temp_storage;
	add.s32 	%r536, %r535, %r534;
	ld.shared.f64 	%fd356, [%r536];
$L__BB10_104:
	setp.ge.s32 	%p107, %r225, %r209;
	mov.pred 	%p256, 0;
	@%p107 bra 	$L__BB10_107;
	setp.ge.s32 	%p109, %r226, %r208;
	mov.pred 	%p256, -1;
	@%p109 bra 	$L__BB10_107;
	cvt.rzi.s32.f64 	%r537, %fd356;
	cvt.rzi.s32.f64 	%r538, %fd357;
	setp.lt.s32 	%p256, %r537, %r538;
$L__BB10_107:
	selp.f64 	%fd352, %fd356, %fd357, %p256;
	selp.u32 	%r539, 1, 0, %p256;
	add.s32 	%r228, %r225, %r539;
	not.pred 	%p110, %p256;
	selp.u32 	%r540, 1, 0, %p110;
	add.s32 	%r229, %r226, %r540;
	selp.b32 	%r230, %r225, %r226, %p256;
	@%p256 bra 	$L__BB10_109;
	shl.b32 	%r541, %r229, 3;
	mov.u32 	%r542, _ZZN3cub18CUB_300001_SM_10006detail10merge_sort30DeviceMergeSortBlockSortKernelINS2_10policy_hubIN6thrust24THRUST_300001_SM_1000_NS6detail15normal_iteratorINS6_10device_ptrIdEEEEE9Policy600ESB_NS8_INS9_IiEEEESB_SF_mN4cuda3std3__44lessIiEEdiEEvbT0_T1_T2_T3_T4_PT6_PT7_T5_NS1_7vsmem_tEE19static_temp_storage;
	add.s32 	%r543, %r542, %r541;
	ld.shared.f64 	%fd357, [%r543];
	bra.uni 	$L__BB10_110;
$L__BB10_109:
	shl.b32 	%r544, %r228, 3;
	mov.u32 	%r545, _ZZN3cub18CUB_300001_SM_10006detail10merge_sort30DeviceMergeSortBlockSortKernelINS2_10policy_hubIN6thrust24THRUST_300001_SM_1000_NS6detail15normal_iteratorINS6_10device_ptrIdEEEEE9Policy600ESB_NS8_INS9_IiEEEESB_SF_mN4cuda3std3__44lessIiEEdiEEvbT0_T1_T2_T3_T4_PT6_PT7_T5_NS1_7vsmem_tEE19static_temp_storage;
	add.s32 	%r546, %r545, %r544;
	ld.shared.f64 	%fd356, [%r546];
$L__BB10_110:
	setp.ge.s32 	%p112, %r228, %r209;
	mov.pred 	%p257, 0;
	@%p112 bra 	$L__BB10_113;
	setp.ge.s32 	%p114, %r229, %r208;
	mov.pred 	%p257, -1;
	@%p114 bra 	$L__BB10_113;
	cvt.rzi.s32.f64 	%r547, %fd356;
	cvt.rzi.s32.f64 	%r548, %fd357;
	setp.lt.s32 	%p257, %r547, %r548;
$L__BB10_113:
	selp.f64 	%fd351, %fd356, %fd357, %p257;
	selp.u32 	%r549, 1, 0, %p257;
	add.s32 	%r231, %r228, %r549;
	not.pred 	%p115, %p257;
	selp.u32 	%r550, 1, 0, %p115;
	add.s32 	%r232, %r229, %r550;
	selp.b32 	%r233, %r228, %r229, %p257;
	@%p257 bra 	$L__BB10_115;
	shl.b32 	%r551, %r232, 3;
	mov.u32 	%r552, _ZZN3cub18CUB_300001_SM_10006detail10merge_sort30DeviceMergeSortBlockSortKernelINS2_10policy_hubIN6thrust24THRUST_300001_SM_1000_NS6detail15normal_iteratorINS6_10device_ptrIdEEEEE9Policy600ESB_NS8_INS9_IiEEEESB_SF_mN4cuda3std3__44lessIiEEdiEEvbT0_T1_T2_T3_T4_PT6_PT7_T5_NS1_7vsmem_tEE19static_temp_storage;
	add.s32 	%r553, %r552, %r551;
	ld.shared.f64 	%fd357, [%r553];
	bra.uni 	$L__BB10_116;
$L__BB10_115:
	shl.b32 	%r554, %r231, 3;
	mov.u32 	%r555, _ZZN3cub18CUB_300001_SM_10006detail10merge_sort30DeviceMergeSortBlockSortKernelINS2_10policy_hubIN6thrust24THRUST_300001_SM_1000_NS6detail15normal_iteratorINS6_10device_ptrIdEEEEE9Policy600ESB_NS8_INS9_IiEEEESB_SF_mN4cuda3std3__44lessIiEEdiEEvbT0_T1_T2_T3_T4_PT6_PT7_T5_NS1_7vsmem_tEE19static_temp_storage;
	add.s32 	%r556, %r555, %r554;
	ld.shared.f64 	%fd356, [%r556];
$L__BB10_116:
	setp.ge.s32 	%p117, %r231, %r209;
	mov.pred 	%p258, 0;
	@%p117 bra 	$L__BB10_119;
	setp.ge.s32 	%p119, %r232, %r208;
	mov.pred 	%p258, -1;
	@%p119 bra 	$L__BB10_119;
	cvt.rzi.s32.f64 	%r557, %fd356;
	cvt.rzi.s32.f64 	%r558, %fd357;
	setp.lt.s32 	%p258, %r557, %r558;
$L__BB10_119:
	selp.f64 	%fd350, %fd356, %fd357, %p258;
	selp.u32 	%r559, 1, 0, %p258;
	add.s32 	%r234, %r231, %r559;
	not.pred 	%p120, %p258;
	selp.u32 	%r560, 1, 0, %p120;
	add.s32 	%r235, %r232, %r560;
	selp.b32 	%r236, %r231, %r232, %p258;
	@%p258 bra 	$L__BB10_121;
	shl.b32 	%r561, %r235, 3;
	mov.u32 	%r562, _ZZN3cub18CUB_300001_SM_10006detail10merge_sort30DeviceMergeSortBlockSortKernelINS2_10policy_hubIN6thrust24THRUST_300001_SM_1000_NS6detail15normal_iteratorINS6_10device_ptrIdEEEEE9Policy600ESB_NS8_INS9_IiEEEESB_SF_mN4cuda3std3__44lessIiEEdiEEvbT0_T1_T2_T3_T4_PT6_PT7_T5_NS1_7vsmem_tEE19static_temp_storage;
	add.s32 	%r563, %r562, %r561;
	ld.shared.f64 	%fd357, [%r563];
	bra.uni 	$L__BB10_122;
$L__BB10_121:
	shl.b32 	%r564, %r234, 3;
	mov.u32 	%r565, _ZZN3cub18CUB_300001_SM_10006detail10merge_sort30DeviceMergeSortBlockSortKernelINS2_10policy_hubIN6thrust24THRUST_300001_SM_1000_NS6detail15normal_iteratorINS6_10device_ptrIdEEEEE9Policy600ESB_NS8_INS9_IiEEEESB_SF_mN4cuda3std3__44lessIiEEdiEEvbT0_T1_T2_T3_T4_PT6_PT7_T5_NS1_7vsmem_tEE19static_temp_storage;
	add.s32 	%r566, %r565, %r564;
	ld.shared.f64 	%fd356, [%r566];
$L__BB10_122:
	setp.ge.s32 	%p122, %r234, %r209;
	mov.pred 	%p259, 0;
	@%p122 bra 	$L__BB10_125;
	setp.ge.s32 	%p124, %r235, %r208;
	mov.pred 	%p259, -1;
	@%p124 bra 	$L__BB10_125;
	cvt.rzi.s32.f64 	%r567, %fd356;
	cvt.rzi.s32.f64 	%r568, %fd357;
	setp.lt.s32 	%p259, %r567, %r568;
$L__BB10_125:
	selp.f64 	%fd349, %fd356, %fd357, %p259;
	selp.u32 	%r569, 1, 0, %p259;
	add.s32 	%r237, %r234, %r569;
	not.pred 	%p125, %p259;
	selp.u32 	%r570, 1, 0, %p125;
	add.s32 	%r238, %r235, %r570;
	selp.b32 	%r239, %r234, %r235, %p259;
	@%p259 bra 	$L__BB10_127;
	shl.b32 	%r571, %r238, 3;
	mov.u32 	%r572, _ZZN3cub18CUB_300001_SM_10006detail10merge_sort30DeviceMergeSortBlockSortKernelINS2_10policy_hubIN6thrust24THRUST_300001_SM_1000_NS6detail15normal_iteratorINS6_10device_ptrIdEEEEE9Policy600ESB_NS8_INS9_IiEEEESB_SF_mN4cuda3std3__44lessIiEEdiEEvbT0_T1_T2_T3_T4_PT6_PT7_T5_NS1_7vsmem_tEE19static_temp_storage;
	add.s32 	%r573, %r572, %r571;
	ld.shared.f64 	%fd357, [%r573];
	bra.uni 	$L__BB10_128;
$L__BB10_127:
	shl.b32 	%r574, %r237, 3;
	mov.u32 	%r575, _ZZN3cub18CUB_300001_SM_10006detail10merge_sort30DeviceMergeSortBlockSortKernelINS2_10policy_hubIN6thrust24THRUST_300001_SM_1000_NS6detail15normal_iteratorINS6_10device_ptrIdEEEEE9Policy600ESB_NS8_INS9_IiEEEESB_SF_mN4cuda3std3__44lessIiEEdiEEvbT0_T1_T2_T3_T4_PT6_PT7_T5_NS1_7vsmem_tEE19static_temp_storage;
	add.s32 	%r576, %r575, %r574;
	ld.shared.f64 	%fd356, [%r576];
$L__BB10_128:
	setp.ge.s32 	%p127, %r237, %r209;
	mov.pred 	%p260, 0;
	@%p127 bra 	$L__BB10_131;
	setp.ge.s32 	%p129, %r238, %r208;
	mov.pred 	%p260, -1;
	@%p129 bra 	$L__BB10_131;
	cvt.rzi.s32.f64 	%r577, %fd356;
	cvt.rzi.s32.f64 	%r578, %fd357;
	setp.lt.s32 	%p260, %r577, %r578;
$L__BB10_131:
	selp.f64 	%fd348, %fd356, %fd357, %p260;
	selp.u32 	%r579, 1, 0, %p260;
	add.s32 	%r240, %r237, %r579;
	not.pred 	%p130, %p260;
	selp.u32 	%r580, 1, 0, %p130;
	add.s32 	%r241, %r238, %r580;
	selp.b32 	%r242, %r237, %r238, %p260;
	@%p260 bra 	$L__BB10_133;
	shl.b32 	%r581, %r241, 3;
	mov.u32 	%r582, _ZZN3cub18CUB_300001_SM_10006detail10merge_sort30DeviceMergeSortBlockSortKernelINS2_10policy_hubIN6thrust24THRUST_300001_SM_1000_NS6detail15normal_iteratorINS6_10device_ptrIdEEEEE9Policy600ESB_NS8_INS9_IiEEEESB_SF_mN4cuda3std3__44lessIiEEdiEEvbT0_T1_T2_T3_T4_PT6_PT7_T5_NS1_7vsmem_tEE19static_temp_storage;
	add.s32 	%r583, %r582, %r581;
	ld.shared.f64 	%fd357, [%r583];
	bra.uni 	$L__BB10_134;
$L__BB10_133:
	shl.b32 	%r584, %r240, 3;
	mov.u32 	%r585, _ZZN3cub18CUB_300001_SM_10006detail10merge_sort30DeviceMergeSortBlockSortKernelINS2_10policy_hubIN6thrust24THRUST_300001_SM_1000_NS6detail15normal_iteratorINS6_10device_ptrIdEEEEE9Policy600ESB_NS8_INS9_IiEEEESB_SF_mN4cuda3std3__44lessIiEEdiEEvbT0_T1_T2_T3_T4_PT6_PT7_T5_NS1_7vsmem_tEE19static_temp_storage;
	add.s32 	%r586, %r585, %r584;
	ld.shared.f64 	%fd356, [%r586];
$L__BB10_134:
	setp.ge.s32 	%p132, %r240, %r209;
	mov.pred 	%p261, 0;
	@%p132 bra 	$L__BB10_137;
	setp.ge.s32 	%p134, %r241, %r208;
	mov.pred 	%p261, -1;
	@%p134 bra 	$L__BB10_137;
	cvt.rzi.s32.f64 	%r587, %fd356;
	cvt.rzi.s32.f64 	%r588, %fd357;
	setp.lt.s32 	%p261, %r587, %r588;
$L__BB10_137:
	selp.f64 	%fd347, %fd356, %fd357, %p261;
	selp.b32 	%r589, %r240, %r241, %p261;
	bar.sync 	0;
	shl.b32 	%r590, %r97, 6;
	mov.u32 	%r591, _ZZN3cub18CUB_300001_SM_10006detail10merge_sort30DeviceMergeSortBlockSortKernelINS2_10policy_hubIN6thrust24THRUST_300001_SM_1000_NS6detail15normal_iteratorINS6_10device_ptrIdEEEEE9Policy600ESB_NS8_INS9_IiEEEESB_SF_mN4cuda3std3__44lessIiEEdiEEvbT0_T1_T2_T3_T4_PT6_PT7_T5_NS1_7vsmem_tEE19static_temp_storage;
	add.s32 	%r592, %r591, %r590;
	shl.b32 	%r593, %r97, 5;
	sub.s32 	%r594, %r592, %r593;
	st.shared.v4.u32 	[%r594], {%r987, %r988, %r989, %r990};
	st.shared.v4.u32 	[%r594+16], {%r991, %r992, %r993, %r994};
	bar.sync 	0;
	shl.b32 	%r595, %r224, 2;
	add.s32 	%r596, %r591, %r595;
	ld.shared.u32 	%r987, [%r596];
	shl.b32 	%r597, %r227, 2;
	add.s32 	%r598, %r591, %r597;
	ld.shared.u32 	%r988, [%r598];
	shl.b32 	%r599, %r230, 2;
	add.s32 	%r600, %r591, %r599;
	ld.shared.u32 	%r989, [%r600];
	shl.b32 	%r601, %r233, 2;
	add.s32 	%r602, %r591, %r601;
	ld.shared.u32 	%r990, [%r602];
	shl.b32 	%r603, %r236, 2;
	add.s32 	%r604, %r591, %r603;
	ld.shared.u32 	%r991, [%r604];
	shl.b32 	%r605, %r239, 2;
	add.s32 	%r606, %r591, %r605;
	ld.shared.u32 	%r992, [%r606];
	shl.b32 	%r607, %r242, 2;
	add.s32 	%r608, %r591, %r607;
	ld.shared.u32 	%r993, [%r608];
	shl.b32 	%r609, %r589, 2;
	add.s32 	%r610, %r591, %r609;
	ld.shared.u32 	%r994, [%r610];
	shl.b32 	%r995, %r205, 1;
	setp.lt.u32 	%p135, %r205, 129;
	@%p135 bra 	$L__BB10_89;
	ld.param.s8 	%rs2, [_ZN3cub18CUB_300001_SM_10006detail10merge_sort30DeviceMergeSortBlockSortKernelINS2_10policy_hubIN6thrust24THRUST_300001_SM_1000_NS6detail15normal_iteratorINS6_10device_ptrIdEEEEE9Policy600ESB_NS8_INS9_IiEEEESB_SF_mN4cuda3std3__44lessIiEEdiEEvbT0_T1_T2_T3_T4_PT6_PT7_T5_NS1_7vsmem_tE_param_0];
	add.s32 	%r252, %r100, 64;
	add.s32 	%r253, %r100, 128;
	add.s32 	%r254, %r100, 160;
	add.s32 	%r255, %r100, 224;
	add.s32 	%r256, %r100, 96;
	add.s32 	%r257, %r100, 192;
	mov.u32 	%r611, %ctaid.x;
	mul.wide.u32 	%rd8, %r611, 2048;
	bar.sync 	0;
	setp.eq.s16 	%p136, %rs2, 0;
	@%p136 bra 	$L__BB10_175;
	st.shared.f64 	[%r172], %fd354;
	st.shared.f64 	[%r173+8], %fd353;
	st.shared.f64 	[%r174+16], %fd352;
	st.shared.f64 	[%r175+24], %fd351;
	st.shared.f64 	[%r176+32], %fd350;
	st.shared.f64 	[%r177+40], %fd349;
	st.shared.f64 	[%r178+48], %fd348;
	st.shared.f64 	[%r179+56], %fd347;
	bar.warp.sync 	-1;
	ld.shared.f64 	%fd142, [%r164];
	ld.shared.f64 	%fd143, [%r165+256];
	ld.shared.f64 	%fd144, [%r166+512];
	ld.shared.f64 	%fd145, [%r167+768];
	ld.shared.f64 	%fd146, [%r168+1024];
	ld.shared.f64 	%fd147, [%r169+1280];
	ld.shared.f64 	%fd148, [%r170+1536];
	ld.shared.f64 	%fd149, [%r171+1792];
	setp.eq.s32 	%p137, %r97, 0;
	@%p137 bra 	$L__BB10_140;
	bra.uni 	$L__BB10_141;
$L__BB10_140:
	st.volatile.shared.u32 	[_ZZN3cub18CUB_300001_SM_10006detail10merge_sort30DeviceMergeSortBlockSortKernelINS2_10policy_hubIN6thrust24THRUST_300001_SM_1000_NS6detail15normal_iteratorINS6_10device_ptrIdEEEEE9Policy600ESB_NS8_INS9_IiEEEESB_SF_mN4cuda3std3__44lessIiEEdiEEvbT0_T1_T2_T3_T4_PT6_PT7_T5_NS1_7vsmem_tEE19static_temp_storage+16896], %r96;
$L__BB10_141:
	bar.sync 	0;
	ld.volatile.shared.u32 	%r258, [_ZZN3cub18CUB_300001_SM_10006detail10merge_sort30DeviceMergeSortBlockSortKernelINS2_10policy_hubIN6thrust24THRUST_300001_SM_1000_NS6detail15normal_iteratorINS6_10device_ptrIdEEEEE9Policy600ESB_NS8_INS9_IiEEEESB_SF_mN4cuda3std3__44lessIiEEdiEEvbT0_T1_T2_T3_T4_PT6_PT7_T5_NS1_7vsmem_tEE19static_temp_storage+16896];
	shl.b32 	%r612, %r97, 3;
	and.b32  	%r613, %r612, 7936;
	cvt.u64.u32 	%rd31, %r613;
	and.b32  	%r614, %r97, 31;
	cvt.u64.u32 	%rd32, %r614;
	add.s64 	%rd33, %rd8, %rd32;
	add.s64 	%rd9, %rd33, %rd31;
	setp.ge.s32 	%p138, %r100, %r258;
	shl.b64 	%rd34, %rd9, 3;
	add.s64 	%rd10, %rd3, %rd34;
	@%p138 bra 	$L__BB10_143;
	st.global.f64 	[%rd10], %fd142;
$L__BB10_143:
	setp.ge.s32 	%p139, %r103, %r258;
	@%p139 bra 	$L__BB10_145;
	st.global.f64 	[%rd10+256], %fd143;
$L__BB10_145:
	setp.ge.s32 	%p140, %r252, %r258;
	@%p140 bra 	$L__BB10_147;
	st.global.f64 	[%rd10+512], %fd144;
$L__BB10_147:
	setp.ge.s32 	%p141, %r256, %r258;
	@%p141 bra 	$L__BB10_149;
	st.global.f64 	[%rd10+768], %fd145;
$L__BB10_149:
	setp.ge.s32 	%p142, %r253, %r258;
	@%p142 bra 	$L__BB10_151;
	st.global.f64 	[%rd10+1024], %fd146;
$L__BB10_151:
	setp.ge.s32 	%p143, %r254, %r258;
	@%p143 bra 	$L__BB10_153;
	st.global.f64 	[%rd10+1280], %fd147;
$L__BB10_153:
	setp.ge.s32 	%p144, %r257, %r258;
	@%p144 bra 	$L__BB10_155;
	st.global.f64 	[%rd10+1536], %fd148;
$L__BB10_155:
	setp.ge.s32 	%p145, %r255, %r258;
	@%p145 bra 	$L__BB10_157;
	st.global.f64 	[%rd10+1792], %fd149;
$L__BB10_157:
	setp.ne.s32 	%p146, %r97, 0;
	bar.sync 	0;
	st.shared.u32 	[%r141], %r987;
	st.shared.u32 	[%r144+4], %r988;
	st.shared.u32 	[%r147+8], %r989;
	st.shared.u32 	[%r150+12], %r990;
	st.shared.u32 	[%r153+16], %r991;
	st.shared.u32 	[%r156+20], %r992;
	st.shared.u32 	[%r159+24], %r993;
	st.shared.u32 	[%r162+28], %r994;
	bar.warp.sync 	-1;
	ld.shared.u32 	%r259, [%r125];
	ld.shared.u32 	%r260, [%r127+128];
	ld.shared.u32 	%r261, [%r129+256];
	ld.shared.u32 	%r262, [%r131+384];
	ld.shared.u32 	%r263, [%r133+512];
	ld.shared.u32 	%r264, [%r135+640];
	ld.shared.u32 	%r265, [%r137+768];
	ld.shared.u32 	%r266, [%r139+896];
	@%p146 bra 	$L__BB10_159;
	st.volatile.shared.u32 	[_ZZN3cub18CUB_300001_SM_10006detail10merge_sort30DeviceMergeSortBlockSortKernelINS2_10policy_hubIN6thrust24THRUST_300001_SM_1000_NS6detail15normal_iteratorINS6_10device_ptrIdEEEEE9Policy600ESB_NS8_INS9_IiEEEESB_SF_mN4cuda3std3__44lessIiEEdiEEvbT0_T1_T2_T3_T4_PT6_PT7_T5_NS1_7vsmem_tEE19static_temp_storage+8448], %r96;
$L__BB10_159:
	bar.sync 	0;
	ld.volatile.shared.u32 	%r267, [_ZZN3cub18CUB_300001_SM_10006detail10merge_sort30DeviceMergeSortBlockSortKernelINS2_10policy_hubIN6thrust24THRUST_300001_SM_1000_NS6detail15normal_iteratorINS6_10device_ptrIdEEEEE9Policy600ESB_NS8_INS9_IiEEEESB_SF_mN4cuda3std3__44lessIiEEdiEEvbT0_T1_T2_T3_T4_PT6_PT7_T5_NS1_7vsmem_tEE19static_temp_storage+8448];
	setp.ge.s32 	%p147, %r100, %r267;
	shl.b64 	%rd35, %rd9, 2;
	add.s64 	%rd11, %rd4, %rd35;
	@%p147 bra 	$L__BB10_161;
	st.global.u32 	[%rd11], %r259;
$L__BB10_161:
	setp.ge.s32 	%p148, %r103, %r267;
	@%p148 bra 	$L__BB10_163;
	st.global.u32 	[%rd11+128], %r260;
$L__BB10_163:
	setp.ge.s32 	%p149, %r252, %r267;
	@%p149 bra 	$L__BB10_165;
	st.global.u32 	[%rd11+256], %r261;
$L__BB10_165:
	setp.ge.s32 	%p150, %r256, %r267;
	@%p150 bra 	$L__BB10_167;
	st.global.u32 	[%rd11+384], %r262;
$L__BB10_167:
	setp.ge.s32 	%p151, %r253, %r267;
	@%p151 bra 	$L__BB10_169;
	st.global.u32 	[%rd11+512], %r263;
$L__BB10_169:
	setp.ge.s32 	%p152, %r254, %r267;
	@%p152 bra 	$L__BB10_171;
	st.global.u32 	[%rd11+640], %r264;
$L__BB10_171:
	setp.ge.s32 	%p153, %r257, %r267;
	@%p153 bra 	$L__BB10_173;
	st.global.u32 	[%rd11+768], %r265;
$L__BB10_173:
	setp.ge.s32 	%p154, %r255, %r267;
	@%p154 bra 	$L__BB10_211;
	st.global.u32 	[%rd11+896], %r266;
	bra.uni 	$L__BB10_211;
$L__BB10_175:
	st.shared.f64 	[%r172], %fd354;
	st.shared.f64 	[%r173+8], %fd353;
	st.shared.f64 	[%r174+16], %fd352;
	st.shared.f64 	[%r175+24], %fd351;
	st.shared.f64 	[%r176+32], %fd350;
	st.shared.f64 	[%r177+40], %fd349;
	st.shared.f64 	[%r178+48], %fd348;
	st.shared.f64 	[%r179+56], %fd347;
	bar.warp.sync 	-1;
	ld.shared.f64 	%fd150, [%r164];
	ld.shared.f64 	%fd151, [%r165+256];
	ld.shared.f64 	%fd152, [%r166+512];
	ld.shared.f64 	%fd153, [%r167+768];
	ld.shared.f64 	%fd154, [%r168+1024];
	ld.shared.f64 	%fd155, [%r169+1280];
	ld.shared.f64 	%fd156, [%r170+1536];
	ld.shared.f64 	%fd157, [%r171+1792];
	setp.eq.s32 	%p155, %r97, 0;
	@%p155 bra 	$L__BB10_176;
	bra.uni 	$L__BB10_177;
$L__BB10_176:
	st.volatile.shared.u32 	[_ZZN3cub18CUB_300001_SM_10006detail10merge_sort30DeviceMergeSortBlockSortKernelINS2_10policy_hubIN6thrust24THRUST_300001_SM_1000_NS6detail15normal_iteratorINS6_10device_ptrIdEEEEE9Policy600ESB_NS8_INS9_IiEEEESB_SF_mN4cuda3std3__44lessIiEEdiEEvbT0_T1_T2_T3_T4_PT6_PT7_T5_NS1_7vsmem_tEE19static_temp_storage+16896], %r96;
$L__BB10_177:
	ld.param.u64 	%rd65, [_ZN3cub18CUB_300001_SM_10006detail10merge_sort30DeviceMergeSortBlockSortKernelINS2_10policy_hubIN6thrust24THRUST_300001_SM_1000_NS6detail15normal_iteratorINS6_10device_ptrIdEEEEE9Policy600ESB_NS8_INS9_IiEEEESB_SF_mN4cuda3std3__44lessIiEEdiEEvbT0_T1_T2_T3_T4_PT6_PT7_T5_NS1_7vsmem_tE_param_6];
	bar.sync 	0;
	ld.volatile.shared.u32 	%r268, [_ZZN3cub18CUB_300001_SM_10006detail10merge_sort30DeviceMergeSortBlockSortKernelINS2_10policy_hubIN6thrust24THRUST_300001_SM_1000_NS6detail15normal_iteratorINS6_10device_ptrIdEEEEE9Policy600ESB_NS8_INS9_IiEEEESB_SF_mN4cuda3std3__44lessIiEEdiEEvbT0_T1_T2_T3_T4_PT6_PT7_T5_NS1_7vsmem_tEE19static_temp_storage+16896];
	setp.ge.s32 	%p156, %r100, %r268;
	cvt.u64.u32 	%rd36, %r100;
	add.s64 	%rd12, %rd8, %rd36;
	cvta.to.global.u64 	%rd37, %rd65;
	shl.b64 	%rd38, %rd12, 3;
	add.s64 	%rd13, %rd37, %rd38;
	@%p156 bra 	$L__BB10_179;
	st.global.f64 	[%rd13], %fd150;
$L__BB10_179:
	setp.ge.s32 	%p157, %r103, %r268;
	@%p157 bra 	$L__BB10_181;
	st.global.f64 	[%rd13+256], %fd151;
$L__BB10_181:
	setp.ge.s32 	%p158, %r252, %r268;
	@%p158 bra 	$L__BB10_183;
	st.global.f64 	[%rd13+512], %fd152;
$L__BB10_183:
	setp.ge.s32 	%p159, %r256, %r268;
	@%p159 bra 	$L__BB10_185;
	st.global.f64 	[%rd13+768], %fd153;
$L__BB10_185:
	setp.ge.s32 	%p160, %r253, %r268;
	@%p160 bra 	$L__BB10_187;
	st.global.f64 	[%rd13+1024], %fd154;
$L__BB10_187:
	setp.ge.s32 	%p161, %r254, %r268;
	@%p161 bra 	$L__BB10_189;
	st.global.f64 	[%rd13+1280], %fd155;
$L__BB10_189:
	setp.ge.s32 	%p162, %r257, %r268;
	@%p162 bra 	$L__BB10_191;
	st.global.f64 	[%rd13+1536], %fd156;
$L__BB10_191:
	setp.ge.s32 	%p163, %r255, %r268;
	@%p163 bra 	$L__BB10_193;
	st.global.f64 	[%rd13+1792], %fd157;
$L__BB10_193:
	setp.ne.s32 	%p164, %r97, 0;
	bar.sync 	0;
	st.shared.u32 	[%r141], %r987;
	st.shared.u32 	[%r144+4], %r988;
	st.shared.u32 	[%r147+8], %r989;
	st.shared.u32 	[%r150+12], %r990;
	st.shared.u32 	[%r153+16], %r991;
	st.shared.u32 	[%r156+20], %r992;
	st.shared.u32 	[%r159+24], %r993;
	st.shared.u32 	[%r162+28], %r994;
	bar.warp.sync 	-1;
	ld.shared.u32 	%r269, [%r125];
	ld.shared.u32 	%r270, [%r127+128];
	ld.shared.u32 	%r271, [%r129+256];
	ld.shared.u32 	%r272, [%r131+384];
	ld.shared.u32 	%r273, [%r133+512];
	ld.shared.u32 	%r274, [%r135+640];
	ld.shared.u32 	%r275, [%r137+768];
	ld.shared.u32 	%r276, [%r139+896];
	@%p164 bra 	$L__BB10_195;
	st.volatile.shared.u32 	[_ZZN3cub18CUB_300001_SM_10006detail10merge_sort30DeviceMergeSortBlockSortKernelINS2_10policy_hubIN6thrust24THRUST_300001_SM_1000_NS6detail15normal_iteratorINS6_10device_ptrIdEEEEE9Policy600ESB_NS8_INS9_IiEEEESB_SF_mN4cuda3std3__44lessIiEEdiEEvbT0_T1_T2_T3_T4_PT6_PT7_T5_NS1_7vsmem_tEE19static_temp_storage+8448], %r96;
$L__BB10_195:
	ld.param.u64 	%rd67, [_ZN3cub18CUB_300001_SM_10006detail10merge_sort30DeviceMergeSortBlockSortKernelINS2_10policy_hubIN6thrust24THRUST_300001_SM_1000_NS6detail15normal_iteratorINS6_10device_ptrIdEEEEE9Policy600ESB_NS8_INS9_IiEEEESB_SF_mN4cuda3std3__44lessIiEEdiEEvbT0_T1_T2_T3_T4_PT6_PT7_T5_NS1_7vsmem_tE_param_7];
	bar.sync 	0;
	ld.volatile.shared.u32 	%r277, [_ZZN3cub18CUB_300001_SM_10006detail10merge_sort30DeviceMergeSortBlockSortKernelINS2_10policy_hubIN6thrust24THRUST_300001_SM_1000_NS6detail15normal_iteratorINS6_10device_ptrIdEEEEE9Policy600ESB_NS8_INS9_IiEEEESB_SF_mN4cuda3std3__44lessIiEEdiEEvbT0_T1_T2_T3_T4_PT6_PT7_T5_NS1_7vsmem_tEE19static_temp_storage+8448];
	setp.ge.s32 	%p165, %r100, %r277;
	cvta.to.global.u64 	%rd39, %rd67;
	shl.b64 	%rd40, %rd12, 2;
	add.s64 	%rd14, %rd39, %rd40;
	@%p165 bra 	$L__BB10_197;
	st.global.u32 	[%rd14], %r269;
$L__BB10_197:
	setp.ge.s32 	%p166, %r103, %r277;
	@%p166 bra 	$L__BB10_199;
	st.global.u32 	[%rd14+128], %r270;
$L__BB10_199:
	setp.ge.s32 	%p167, %r252, %r277;
	@%p167 bra 	$L__BB10_201;
	st.global.u32 	[%rd14+256], %r271;
$L__BB10_201:
	setp.ge.s32 	%p168, %r256, %r277;
	@%p168 bra 	$L__BB10_203;
	st.global.u32 	[%rd14+384], %r272;
$L__BB10_203:
	setp.ge.s32 	%p169, %r253, %r277;
	@%p169 bra 	$L__BB10_205;
	st.global.u32 	[%rd14+512], %r273;
$L__BB10_205:
	setp.ge.s32 	%p170, %r254, %r277;
	@%p170 bra 	$L__BB10_207;
	st.global.u32 	[%rd14+640], %r274;
$L__BB10_207:
	setp.ge.s32 	%p171, %r257, %r277;
	@%p171 bra 	$L__BB10_209;
	st.global.u32 	[%rd14+768], %r275;
$L__BB10_209:
	setp.ge.s32 	%p172, %r255, %r277;
	@%p172 bra 	$L__BB10_211;
	st.global.u32 	[%rd14+896], %r276;
$L__BB10_211:
	ret;

}
	// .globl	_ZN3cub18CUB_300001_SM_10006detail10merge_sort30DeviceMergeSortPartitionKernelIN6thrust24THRUST_300001_SM_1000_NS6detail15normal_iteratorINS5_10device_ptrIdEEEEmN4cuda3std3__44lessIiEEdEEvbT_PT2_T0_SJ_PSJ_T1_SJ_i
.visible .entry _ZN3cub18CUB_300001_SM_10006detail10merge_sort30DeviceMergeSortPartitionKernelIN6thrust24THRUST_300001_SM_1000_NS6detail15normal_iteratorINS5_10device_ptrIdEEEEmN4cuda3std3__44lessIiEEdEEvbT_PT2_T0_SJ_PSJ_T1_SJ_i(
	.param .u8 _ZN3cub18CUB_300001_SM_10006detail10merge_sort30DeviceMergeSortPartitionKernelIN6thrust24THRUST_300001_SM_1000_NS6detail15normal_iteratorINS5_10device_ptrIdEEEEmN4cuda3std3__44lessIiEEdEEvbT_PT2_T0_SJ_PSJ_T1_SJ_i_param_0,
	.param .align 8 .b8 _ZN3cub18CUB_300001_SM_10006detail10merge_sort30DeviceMergeSortPartitionKernelIN6thrust24THRUST_300001_SM_1000_NS6detail15normal_iteratorINS5_10device_ptrIdEEEEmN4cuda3std3__44lessIiEEdEEvbT_PT2_T0_SJ_PSJ_T1_SJ_i_param_1[8],
	.param .u64 .ptr .align 1 _ZN3cub18CUB_300001_SM_10006detail10merge_sort30DeviceMergeSortPartitionKernelIN6thrust24THRUST_300001_SM_1000_NS6detail15normal_iteratorINS5_10device_ptrIdEEEEmN4cuda3std3__44lessIiEEdEEvbT_PT2_T0_SJ_PSJ_T1_SJ_i_param_2,
	.param .u64 _ZN3cub18CUB_300001_SM_10006detail10merge_sort30DeviceMergeSortPartitionKernelIN6thrust24THRUST_300001_SM_1000_NS6detail15normal_iteratorINS5_10device_ptrIdEEEEmN4cuda3std3__44lessIiEEdEEvbT_PT2_T0_SJ_PSJ_T1_SJ_i_param_3,
	.param .u64 _ZN3cub18CUB_300001_SM_10006detail10merge_sort30DeviceMergeSortPartitionKernelIN6thrust24THRUST_300001_SM_1000_NS6detail15normal_iteratorINS5_10device_ptrIdEEEEmN4cuda3std3__44lessIiEEdEEvbT_PT2_T0_SJ_PSJ_T1_SJ_i_param_4,
	.param .u64 .ptr .align 1 _ZN3cub18CUB_300001_SM_10006detail10merge_sort30DeviceMergeSortPartitionKernelIN6thrust24THRUST_300001_SM_1000_NS6detail15normal_iteratorINS5_10device_ptrIdEEEEmN4cuda3std3__44lessIiEEdEEvbT_PT2_T0_SJ_PSJ_T1_SJ_i_param_5,
	.param .align 1 .b8 _ZN3cub18CUB_300001_SM_10006detail10merge_sort30DeviceMergeSortPartitionKernelIN6thrust24THRUST_300001_SM_1000_NS6detail15normal_iteratorINS5_10device_ptrIdEEEEmN4cuda3std3__44lessIiEEdEEvbT_PT2_T0_SJ_PSJ_T1_SJ_i_param_6[1],
	.param .u64 _ZN3cub18CUB_300001_SM_10006detail10merge_sort30DeviceMergeSortPartitionKernelIN6thrust24THRUST_300001_SM_1000_NS6detail15normal_iteratorINS5_10device_ptrIdEEEEmN4cuda3std3__44lessIiEEdEEvbT_PT2_T0_SJ_PSJ_T1_SJ_i_param_7,
	.param .u32 _ZN3cub18CUB_300001_SM_10006detail10merge_sort30DeviceMergeSortPartitionKernelIN6thrust24THRUST_300001_SM_1000_NS6detail15normal_iteratorINS5_10device_ptrIdEEEEmN4cuda3std3__44lessIiEEdEEvbT_PT2_T0_SJ_PSJ_T1_SJ_i_param_8
)
{
	.reg .pred 	%p<10>;
	.reg .b16 	%rs<2>;
	.reg .b32 	%r<10>;
	.reg .b64 	%rd<86>;
	.reg .b64 	%fd<5>;

	ld.param.u64 	%rd27, [_ZN3cub18CUB_300001_SM_10006detail10merge_sort30DeviceMergeSortPartitionKernelIN6thrust24THRUST_300001_SM_1000_NS6detail15normal_iteratorINS5_10device_ptrIdEEEEmN4cuda3std3__44lessIiEEdEEvbT_PT2_T0_SJ_PSJ_T1_SJ_i_param_1];
	ld.param.s8 	%rs1, [_ZN3cub18CUB_300001_SM_10006detail10merge_sort30DeviceMergeSortPartitionKernelIN6thrust24THRUST_300001_SM_1000_NS6detail15normal_iteratorINS5_10device_ptrIdEEEEmN4cuda3std3__44lessIiEEdEEvbT_PT2_T0_SJ_PSJ_T1_SJ_i_param_0];
	ld.param.u64 	%rd28, [_ZN3cub18CUB_300001_SM_10006detail10merge_sort30DeviceMergeSortPartitionKernelIN6thrust24THRUST_300001_SM_1000_NS6detail15normal_iteratorINS5_10device_ptrIdEEEEmN4cuda3std3__44lessIiEEdEEvbT_PT2_T0_SJ_PSJ_T1_SJ_i_param_2];
	ld.param.u64 	%rd29, [_ZN3cub18CUB_300001_SM_10006detail10merge_sort30DeviceMergeSortPartitionKernelIN6thrust24THRUST_300001_SM_1000_NS6detail15normal_iteratorINS5_10device_ptrIdEEEEmN4cuda3std3__44lessIiEEdEEvbT_PT2_T0_SJ_PSJ_T1_SJ_i_param_3];
	ld.param.u64 	%rd30, [_ZN3cub18CUB_300001_SM_10006detail10merge_sort30DeviceMergeSortPartitionKernelIN6thrust24THRUST_300001_SM_1000_NS6detail15normal_iteratorINS5_10device_ptrIdEEEEmN4cuda3std3__44lessIiEEdEEvbT_PT2_T0_SJ_PSJ_T1_SJ_i_param_4];
	ld.param.u64 	%rd32, [_ZN3cub18CUB_300001_SM_10006detail10merge_sort30DeviceMergeSortPartitionKernelIN6thrust24THRUST_300001_SM_1000_NS6detail15normal_iteratorINS5_10device_ptrIdEEEEmN4cuda3std3__44lessIiEEdEEvbT_PT2_T0_SJ_PSJ_T1_SJ_i_param_5];
	ld.param.u64 	%rd31, [_ZN3cub18CUB_300001_SM_10006detail10merge_sort30DeviceMergeSortPartitionKernelIN6thrust24THRUST_300001_SM_1000_NS6detail15normal_iteratorINS5_10device_ptrIdEEEEmN4cuda3std3__44lessIiEEdEEvbT_PT2_T0_SJ_PSJ_T1_SJ_i_param_7];
	ld.param.u32 	%r1, [_ZN3cub18CUB_300001_SM_10006detail10merge_sort30DeviceMergeSortPartitionKernelIN6thrust24THRUST_300001_SM_1000_NS6detail15normal_iteratorINS5_10device_ptrIdEEEEmN4cuda3std3__44lessIiEEdEEvbT_PT2_T0_SJ_PSJ_T1_SJ_i_param_8];
	cvta.to.global.u64 	%rd1, %rd32;
	mov.u32 	%r2, %ntid.x;
	mov.u32 	%r3, %ctaid.x;
	mov.u32 	%r4, %tid.x;
	mad.lo.s32 	%r5, %r2, %r3, %r4;
	cvt.u64.u32 	%rd2, %r5;
	setp.le.u64 	%p1, %rd30, %rd2;
	@%p1 bra 	$L__BB11_11;
	shr.u64 	%rd33, %rd31, 1;
	add.s64 	%rd4, %rd31, 4294967295;
	neg.s64 	%rd34, %rd31;
	and.b64  	%rd35, %rd34, %rd2;
	cvt.s64.s32 	%rd5, %r1;
	mul.lo.s64 	%rd36, %rd35, %rd5;
	mul.lo.s64 	%rd37, %rd33, %rd5;
	min.u64 	%rd6, %rd36, %rd29;
	not.b64 	%rd38, %rd36;
	min.u64 	%rd39, %rd37, %rd38;
	add.s64 	%rd40, %rd39, %rd36;
	min.u64 	%rd7, %rd40, %rd29;
	not.b64 	%rd41, %rd7;
	min.u64 	%rd42, %rd37, %rd41;
	add.s64 	%rd43, %rd42, %rd7;
	min.u64 	%rd8, %rd43, %rd29;
	// begin inline asm
	griddepcontrol.wait;
	// end inline asm
	add.s64 	%rd44, %rd2, 1;
	setp.ne.s64 	%p2, %rd44, %rd30;
	@%p2 bra 	$L__BB11_3;
	shl.b64 	%rd79, %rd2, 3;
	add.s64 	%rd80, %rd1, %rd79;
	st.global.u64 	[%rd80], %rd7;
	bra.uni 	$L__BB11_11;
$L__BB11_3:
	sub.s64 	%rd45, %rd8, %rd6;
	and.b64  	%rd46, %rd4, %rd2;
	mul.lo.s64 	%rd47, %rd46, %rd5;
	min.u64 	%rd9, %rd47, %rd45;
	setp.eq.s16 	%p3, %rs1, 0;
	@%p3 bra 	$L__BB11_7;
	sub.s64 	%rd48, %rd7, %rd6;
	sub.s64 	%rd49, %rd8, %rd7;
	max.u64 	%rd50, %rd9, %rd49;
	sub.s64 	%rd85, %rd50, %rd49;
	min.u64 	%rd81, %rd48, %rd9;
	setp.ge.u64 	%p4, %rd85, %rd81;
	@%p4 bra 	$L__BB11_10;
	cvta.to.global.u64 	%rd12, %rd27;
	add.s64 	%rd13, %rd9, %rd7;
$L__BB11_6:
	sub.s64 	%rd51, %rd81, %rd85;
	shr.u64 	%rd52, %rd51, 1;
	add.s64 	%rd53, %rd52, %rd85;
	add.s64 	%rd54, %rd53, %rd6;
	shl.b64 	%rd55, %rd54, 3;
	add.s64 	%rd56, %rd12, %rd55;
	ld.global.f64 	%fd1, [%rd56];
	not.b64 	%rd57, %rd53;
	add.s64 	%rd58, %rd13, %rd57;
	shl.b64 	%rd59, %rd58, 3;
	add.s64 	%rd60, %rd12, %rd59;
	ld.global.f64 	%fd2, [%rd60];
	cvt.rzi.s32.f64 	%r6, %fd2;
	cvt.rzi.s32.f64 	%r7, %fd1;
	setp.lt.s32 	%p5, %r6, %r7;
	add.s64 	%rd61, %rd53, 1;
	selp.b64 	%rd85, %rd85, %rd61, %p5;
	selp.b64 	%rd81, %rd53, %rd81, %p5;
	setp.lt.u64 	%p6, %rd85, %rd81;
	@%p6 bra 	$L__BB11_6;
	bra.uni 	$L__BB11_10;
$L__BB11_7:
	sub.s64 	%rd62, %rd7, %rd6;
	sub.s64 	%rd63, %rd8, %rd7;
	max.u64 	%rd64, %rd9, %rd63;
	sub.s64 	%rd85, %rd64, %rd63;
	min.u64 	%rd83, %rd62, %rd9;
	setp.ge.u64 	%p7, %rd85, %rd83;
	@%p7 bra 	$L__BB11_10;
	cvta.to.global.u64 	%rd20, %rd28;
	add.s64 	%rd21, %rd9, %rd7;
$L__BB11_9:
	sub.s64 	%rd65, %rd83, %rd85;
	shr.u64 	%rd66, %rd65, 1;
	add.s64 	%rd67, %rd66, %rd85;
	add.s64 	%rd68, %rd67, %rd6;
	shl.b64 	%rd69, %rd68, 3;
	add.s64 	%rd70, %rd20, %rd69;
	ld.global.f64 	%fd3, [%rd70];
	not.b64 	%rd71, %rd67;
	add.s64 	%rd72, %rd21, %rd71;
	shl.b64 	%rd73, %rd72, 3;
	add.s64 	%rd74, %rd20, %rd73;
	ld.global.f64 	%fd4, [%rd74];
	cvt.rzi.s32.f64 	%r8, %fd4;
	cvt.rzi.s32.f64 	%r9, %fd3;
	setp.lt.s32 	%p8, %r8, %r9;
	add.s64 	%rd75, %rd67, 1;
	selp.b64 	%rd85, %rd85, %rd75, %p8;
	selp.b64 	%rd83, %rd67, %rd83, %p8;
	setp.lt.u64 	%p9, %rd85, %rd83;
	@%p9 bra 	$L__BB11_9;
$L__BB11_10:
	add.s64 	%rd76, %rd85, %rd6;
	shl.b64 	%rd77, %rd2, 3;
	add.s64 	%rd78, %rd1, %rd77;
	st.global.u64 	[%rd78], %rd76;
$L__BB11_11:
	ret;

}
	// .globl	_ZN3cub18CUB_300001_SM_10006detail10merge_sort26DeviceMergeSortMergeKernelINS2_10policy_hubIN6thrust24THRUST_300001_SM_1000_NS6detail15normal_iteratorINS6_10device_ptrIdEEEEE9Policy600ESB_NS8_INS9_IiEEEESB_SF_mN4cuda3std3__44lessIiEEdiEEvbT2_T3_T4_PT6_PT7_T5_PSN_SN_NS1_7vsmem_tE
.visible .entry _ZN3cub18CUB_300001_SM_10006detail10merge_sort26DeviceMergeSortMergeKernelINS2_10policy_hubIN6thrust24THRUST_300001_SM_1000_NS6detail15normal_iteratorINS6_10device_ptrIdEEEEE9Policy600ESB_NS8_INS9_IiEEEESB_SF_mN4cuda3std3__44lessIiEEdiEEvbT2_T3_T4_PT6_PT7_T5_PSN_SN_NS1_7vsmem_tE(
	.param .u8 _ZN3cub18CUB_300001_SM_10006detail10merge_sort26DeviceMergeSortMergeKernelINS2_10policy_hubIN6thrust24THRUST_300001_SM_1000_NS6detail15normal_iteratorINS6_10device_ptrIdEEEEE9Policy600ESB_NS8_INS9_IiEEEESB_SF_mN4cuda3std3__44lessIiEEdiEEvbT2_T3_T4_PT6_PT7_T5_PSN_SN_NS1_7vsmem_tE_param_0,
	.param .align 8 .b8 _ZN3cub18CUB_300001_SM_10006detail10merge_sort26DeviceMergeSortMergeKernelINS2_10policy_hubIN6thrust24THRUST_300001_SM_1000_NS6detail15normal_iteratorINS6_10device_ptrIdEEEEE9Policy600ESB_NS8_INS9_IiEEEESB_SF_mN4cuda3std3__44lessIiEEdiEEvbT2_T3_T4_PT6_PT7_T5_PSN_SN_NS1_7vsmem_tE_param_1[8],
	.param .align 8 .b8 _ZN3cub18CUB_300001_SM_10006detail10merge_sort26DeviceMergeSortMergeKernelINS2_10policy_hubIN6thrust24THRUST_300001_SM_1000_NS6detail15normal_iteratorINS6_10device_ptrIdEEEEE9Policy600ESB_NS8_INS9_IiEEEESB_SF_mN4cuda3std3__44lessIiEEdiEEvbT2_T3_T4_PT6_PT7_T5_PSN_SN_NS1_7vsmem_tE_param_2[8],
	.param .u64 _ZN3cub18CUB_300001_SM_10006detail10merge_sort26DeviceMergeSortMergeKernelINS2_10policy_hubIN6thrust24THRUST_300001_SM_1000_NS6detail15normal_iteratorINS6_10device_ptrIdEEEEE9Policy600ESB_NS8_INS9_IiEEEESB_SF_mN4cuda3std3__44lessIiEEdiEEvbT2_T3_T4_PT6_PT7_T5_PSN_SN_NS1_7vsmem_tE_param_3,
	.param .u64 .ptr .align 1 _ZN3cub18CUB_300001_SM_10006detail10merge_sort26DeviceMergeSortMergeKernelINS2_10policy_hubIN6thrust24THRUST_300001_SM_1000_NS6detail15normal_iteratorINS6_10device_ptrIdEEEEE9Policy600ESB_NS8_INS9_IiEEEESB_SF_mN4cuda3std3__44lessIiEEdiEEvbT2_T3_T4_PT6_PT7_T5_PSN_SN_NS1_7vsmem_tE_param_4,
	.param .u64 .ptr .align 1 _ZN3cub18CUB_300001_SM_10006detail10merge_sort26DeviceMergeSortMergeKernelINS2_10policy_hubIN6thrust24THRUST_300001_SM_1000_NS6detail15normal_iteratorINS6_10device_ptrIdEEEEE9Policy600ESB_NS8_INS9_IiEEEESB_SF_mN4cuda3std3__44lessIiEEdiEEvbT2_T3_T4_PT6_PT7_T5_PSN_SN_NS1_7vsmem_tE_param_5,
	.param .align 1 .b8 _ZN3cub18CUB_300001_SM_10006detail10merge_sort26DeviceMergeSortMergeKernelINS2_10policy_hubIN6thrust24THRUST_300001_SM_1000_NS6detail15normal_iteratorINS6_10device_ptrIdEEEEE9Policy600ESB_NS8_INS9_IiEEEESB_SF_mN4cuda3std3__44lessIiEEdiEEvbT2_T3_T4_PT6_PT7_T5_PSN_SN_NS1_7vsmem_tE_param_6[1],
	.param .u64 .ptr .align 1 _ZN3cub18CUB_300001_SM_10006detail10merge_sort26DeviceMergeSortMergeKernelINS2_10policy_hubIN6thrust24THRUST_300001_SM_1000_NS6detail15normal_iteratorINS6_10device_ptrIdEEEEE9Policy600ESB_NS8_INS9_IiEEEESB_SF_mN4cuda3std3__44lessIiEEdiEEvbT2_T3_T4_PT6_PT7_T5_PSN_SN_NS1_7vsmem_tE_param_7,
	.param .u64 _ZN3cub18CUB_300001_SM_10006detail10merge_sort26DeviceMergeSortMergeKernelINS2_10policy_hubIN6thrust24THRUST_300001_SM_1000_NS6detail15normal_iteratorINS6_10device_ptrIdEEEEE9Policy600ESB_NS8_INS9_IiEEEESB_SF_mN4cuda3std3__44lessIiEEdiEEvbT2_T3_T4_PT6_PT7_T5_PSN_SN_NS1_7vsmem_tE_param_8,
	.param .align 8 .b8 _ZN3cub18CUB_300001_SM_10006detail10merge_sort26DeviceMergeSortMergeKernelINS2_10policy_hubIN6thrust24THRUST_300001_SM_1000_NS6detail15normal_iteratorINS6_10device_ptrIdEEEEE9Policy600ESB_NS8_INS9_IiEEEESB_SF_mN4cuda3std3__44lessIiEEdiEEvbT2_T3_T4_PT6_PT7_T5_PSN_SN_NS1_7vsmem_tE_param_9[8]
)
.maxntid 256
{
	.reg .pred 	%p<280>;
	.reg .b16 	%rs<10>;
	.reg .b32 	%r<1040>;
	.reg .b64 	%rd<391>;
	.reg .b64 	%fd<279>;
	// demoted variable
	.shared .align 16 .b8 _ZZN3cub18CUB_300001_SM_10006detail10merge_sort26DeviceMergeSortMergeKernelINS2_10policy_hubIN6thrust24THRUST_300001_SM_1000_NS6detail15normal_iteratorINS6_10device_ptrIdEEEEE9Policy600ESB_NS8_INS9_IiEEEESB_SF_mN4cuda3std3__44lessIiEEdiEEvbT2_T3_T4_PT6_PT7_T5_PSN_SN_NS1_7vsmem_tEE19static_temp_storage[16912];
	ld.param.u64 	%rd35, [_ZN3cub18CUB_300001_SM_10006detail10merge_sort26DeviceMergeSortMergeKernelINS2_10policy_hubIN6thrust24THRUST_300001_SM_1000_NS6detail15normal_iteratorINS6_10device_ptrIdEEEEE9Policy600ESB_NS8_INS9_IiEEEESB_SF_mN4cuda3std3__44lessIiEEdiEEvbT2_T3_T4_PT6_PT7_T5_PSN_SN_NS1_7vsmem_tE_param_2];
	ld.param.u64 	%rd36, [_ZN3cub18CUB_300001_SM_10006detail10merge_sort26DeviceMergeSortMergeKernelINS2_10policy_hubIN6thrust24THRUST_300001_SM_1000_NS6detail15normal_iteratorINS6_10device_ptrIdEEEEE9Policy600ESB_NS8_INS9_IiEEEESB_SF_mN4cuda3std3__44lessIiEEdiEEvbT2_T3_T4_PT6_PT7_T5_PSN_SN_NS1_7vsmem_tE_param_1];
	ld.param.u64 	%rd32, [_ZN3cub18CUB_300001_SM_10006detail10merge_sort26DeviceMergeSortMergeKernelINS2_10policy_hubIN6thrust24THRUST_300001_SM_1000_NS6detail15normal_iteratorINS6_10device_ptrIdEEEEE9Policy600ESB_NS8_INS9_IiEEEESB_SF_mN4cuda3std3__44lessIiEEdiEEvbT2_T3_T4_PT6_PT7_T5_PSN_SN_NS1_7vsmem_tE_param_3];
	ld.param.u64 	%rd37, [_ZN3cub18CUB_300001_SM_10006detail10merge_sort26DeviceMergeSortMergeKernelINS2_10policy_hubIN6thrust24THRUST_300001_SM_1000_NS6detail15normal_iteratorINS6_10device_ptrIdEEEEE9Policy600ESB_NS8_INS9_IiEEEESB_SF_mN4cuda3std3__44lessIiEEdiEEvbT2_T3_T4_PT6_PT7_T5_PSN_SN_NS1_7vsmem_tE_param_4];
	ld.param.u64 	%rd33, [_ZN3cub18CUB_300001_SM_10006detail10merge_sort26DeviceMergeSortMergeKernelINS2_10policy_hubIN6thrust24THRUST_300001_SM_1000_NS6detail15normal_iteratorINS6_10device_ptrIdEEEEE9Policy600ESB_NS8_INS9_IiEEEESB_SF_mN4cuda3std3__44lessIiEEdiEEvbT2_T3_T4_PT6_PT7_T5_PSN_SN_NS1_7vsmem_tE_param_5];
	ld.param.u64 	%rd38, [_ZN3cub18CUB_300001_SM_10006detail10merge_sort26DeviceMergeSortMergeKernelINS2_10policy_hubIN6thrust24THRUST_300001_SM_1000_NS6detail15normal_iteratorINS6_10device_ptrIdEEEEE9Policy600ESB_NS8_INS9_IiEEEESB_SF_mN4cuda3std3__44lessIiEEdiEEvbT2_T3_T4_PT6_PT7_T5_PSN_SN_NS1_7vsmem_tE_param_7];
	ld.param.u64 	%rd34, [_ZN3cub18CUB_300001_SM_10006detail10merge_sort26DeviceMergeSortMergeKernelINS2_10policy_hubIN6thrust24THRUST_300001_SM_1000_NS6detail15normal_iteratorINS6_10device_ptrIdEEEEE9Policy600ESB_NS8_INS9_IiEEEESB_SF_mN4cuda3std3__44lessIiEEdiEEvbT2_T3_T4_PT6_PT7_T5_PSN_SN_NS1_7vsmem_tE_param_8];
	cvta.to.global.u64 	%rd1, %rd33;
	cvta.to.global.u64 	%rd2, %rd37;
	cvta.to.global.u64 	%rd3, %rd38;
	cvta.to.global.u64 	%rd4, %rd36;
	cvta.to.global.u64 	%rd5, %rd35;
	mov.u32 	%r238, %ctaid.x;
	mov.u32 	%r239, %nctaid.x;
	cvt.u64.u32 	%rd6, %r238;
	mul.wide.u32 	%rd7, %r238, 2048;
	mov.u32 	%r1, %tid.x;
	add.s32 	%r240, %r239, -1;
	setp.ge.u32 	%p33, %r238, %r240;
	@%p33 bra 	$L__BB12_106;
	ld.param.s8 	%rs6, [_ZN3cub18CUB_300001_SM_10006detail10merge_sort26DeviceMergeSortMergeKernelINS2_10policy_hubIN6thrust24THRUST_300001_SM_1000_NS6detail15normal_iteratorINS6_10device_ptrIdEEEEE9Policy600ESB_NS8_INS9_IiEEEESB_SF_mN4cuda3std3__44lessIiEEdiEEvbT2_T3_T4_PT6_PT7_T5_PSN_SN_NS1_7vsmem_tE_param_0];
	shl.b64 	%rd212, %rd6, 3;
	add.s64 	%rd213, %rd3, %rd212;
	ld.global.u64 	%rd8, [%rd213];
	ld.global.u64 	%rd214, [%rd213+8];
	neg.s64 	%rd215, %rd34;
	and.b64  	%rd216, %rd215, %rd6;
	shl.b64 	%rd9, %rd216, 11;
	shl.b64 	%rd217, %rd34, 10;
	and.b64  	%rd10, %rd217, -2048;
	sub.s64 	%rd218, %rd6, %rd216;
	shl.b64 	%rd219, %rd218, 11;
	sub.s64 	%rd220, %rd8, %rd9;
	sub.s64 	%rd221, %rd214, %rd9;
	sub.s64 	%rd222, %rd32, %rd9;
	max.u64 	%rd223, %rd222, %rd10;
	sub.s64 	%rd224, %rd223, %rd10;
	sub.s64 	%rd225, %rd219, %rd220;
	min.u64 	%rd11, %rd225, %rd224;
	setp.eq.s64 	%p183, %rd218, -1;
	selp.b64 	%rd226, 2047, 2048, %p183;
	add.s64 	%rd227, %rd226, %rd219;
	sub.s64 	%rd228, %rd227, %rd221;
	or.b64  	%rd229, %rd215, %rd6;
	setp.eq.s64 	%p184, %rd229, -1;
	min.u64 	%rd230, %rd10, %rd222;
	selp.b64 	%rd231, %rd230, %rd221, %p184;
	selp.b64 	%rd232, %rd10, %rd228, %p184;
	min.u64 	%rd233, %rd232, %rd224;
	cvt.u32.u64 	%r626, %rd220;
	cvt.u32.u64 	%r627, %rd231;
	sub.s32 	%r2, %r627, %r626;
	cvt.u32.u64 	%r628, %rd233;
	cvt.u32.u64 	%r629, %rd11;
	sub.s32 	%r3, %r628, %r629;
	// begin inline asm
	griddepcontrol.wait;
	// end inline asm
	setp.eq.s16 	%p185, %rs6, 0;
	@%p185 bra 	$L__BB12_26;
	add.s64 	%rd234, %rd9, %rd10;
	add.s64 	%rd235, %rd234, %rd11;
	setp.ge.s32 	%p186, %r1, %r2;
	cvt.u64.u32 	%rd236, %r1;
	add.s64 	%rd237, %rd8, %rd236;
	shl.b64 	%rd238, %rd237, 3;
	add.s64 	%rd12, %rd4, %rd238;
	sub.s32 	%r630, %r1, %r2;
	cvt.s64.s32 	%rd239, %r630;
	add.s64 	%rd240, %rd235, %rd239;
	shl.b64 	%rd241, %rd240, 3;
	add.s64 	%rd13, %rd4, %rd241;
	@%p186 bra 	$L__BB12_4;
	ld.global.f64 	%fd228, [%rd12];
	bra.uni 	$L__BB12_5;
$L__BB12_4:
	ld.global.f64 	%fd228, [%rd13];
$L__BB12_5:
	add.s32 	%r631, %r1, 256;
	setp.lt.s32 	%p187, %r631, %r2;
	@%p187 bra 	$L__BB12_7;
	ld.global.f64 	%fd227, [%rd13+2048];
	bra.uni 	$L__BB12_8;
$L__BB12_7:
	ld.global.f64 	%fd227, [%rd12+2048];
$L__BB12_8:
	add.s32 	%r632, %r1, 512;
	setp.lt.s32 	%p188, %r632, %r2;
	@%p188 bra 	$L__BB12_10;
	ld.global.f64 	%fd226, [%rd13+4096];
	bra.uni 	$L__BB12_11;
$L__BB12_10:
	ld.global.f64 	%fd226, [%rd12+4096];
$L__BB12_11:
	add.s32 	%r633, %r1, 768;
	setp.lt.s32 	%p189, %r633, %r2;
	@%p189 bra 	$L__BB12_13;
	ld.global.f64 	%fd225, [%rd13+6144];
	bra.uni 	$L__BB12_14;
$L__BB12_13:
	ld.global.f64 	%fd225, [%rd12+6144];
$L__BB12_14:
	or.b32  	%r634, %r1, 1024;
	setp.lt.s32 	%p190, %r634, %r2;
	@%p190 bra 	$L__BB12_16;
	ld.global.f64 	%fd224, [%rd13+8192];
	bra.uni 	$L__BB12_17;
$L__BB12_16:
	ld.global.f64 	%fd224, [%rd12+8192];
$L__BB12_17:
	add.s32 	%r635, %r1, 1280;
	setp.lt.s32 	%p191, %r635, %r2;
	@%p191 bra 	$L__BB12_19;
	ld.global.f64 	%fd223, [%rd13+10240];
	bra.uni 	$L__BB12_20;
$L__BB12_19:
	ld.global.f64 	%fd223, [%rd12+10240];
$L__BB12_20:
	add.s32 	%r636, %r1, 1536;
	setp.lt.s32 	%p192, %r636, %r2;
	@%p192 bra 	$L__BB12_22;
	ld.global.f64 	%fd222, [%rd13+12288];
	bra.uni 	$L__BB12_23;
$L__BB12_22:
	ld.global.f64 	%fd222, [%rd12+12288];
$L__BB12_23:
	add.s32 	%r637, %r1, 1792;
	setp.lt.s32 	%p193, %r637, %r2;
	@%p193 bra 	$L__BB12_25;
	ld.global.f64 	%fd221, [%rd13+14336];
	bra.uni 	$L__BB12_27;
$L__BB12_25:
	ld.global.f64 	%fd221, [%rd12+14336];
	bra.uni 	$L__BB12_27;
$L__BB12_26:
	add.s64 	%rd242, %rd9, %rd10;
	add.s64 	%rd243, %rd242, %rd11;
	setp.lt.s32 	%p194, %r1, %r2;
	sub.s32 	%r638, %r1, %r2;
	cvt.s64.s32 	%rd244, %r638;
	cvt.u64.u32 	%rd245, %r1;
	selp.b64 	%rd246, %rd8, %rd243, %p194;
	selp.b64 	%rd247, %rd245, %rd244, %p194;
	add.s64 	%rd248, %rd247, %rd246;
	shl.b64 	%rd249, %rd248, 3;
	add.s64 	%rd250, %rd2, %rd249;
	ld.global.f64 	%fd228, [%rd250];
	add.s32 	%r639, %r1, 256;
	setp.lt.s32 	%p195, %r639, %r2;
	sub.s32 	%r640, %r639, %r2;
	cvt.s64.s32 	%rd251, %r640;
	cvt.u64.u32 	%rd252, %r639;
	selp.b64 	%rd253, %rd8, %rd243, %p195;
	selp.b64 	%rd254, %rd252, %rd251, %p195;
	add.s64 	%rd255, %rd254, %rd253;
	shl.b64 	%rd256, %rd255, 3;
	add.s64 	%rd257, %rd2, %rd256;
	ld.global.f64 	%fd227, [%rd257];
	add.s32 	%r641, %r1, 512;
	setp.lt.s32 	%p196, %r641, %r2;
	sub.s32 	%r642, %r641, %r2;
	cvt.s64.s32 	%rd258, %r642;
	cvt.u64.u32 	%rd259, %r641;
	selp.b64 	%rd260, %rd8, %rd243, %p196;
	selp.b64 	%rd261, %rd259, %rd258, %p196;
	add.s64 	%rd262, %rd261, %rd260;
	shl.b64 	%rd263, %rd262, 3;
	add.s64 	%rd264, %rd2, %rd263;
	ld.global.f64 	%fd226, [%rd264];
	add.s32 	%r643, %r1, 768;
	setp.lt.s32 	%p197, %r643, %r2;
	sub.s32 	%r644, %r643, %r2;
	cvt.s64.s32 	%rd265, %r644;
	cvt.u64.u32 	%rd266, %r643;
	selp.b64 	%rd267, %rd8, %rd243, %p197;
	selp.b64 	%rd268, %rd266, %rd265, %p197;
	add.s64 	%rd269, %rd268, %rd267;
	shl.b64 	%rd270, %rd269, 3;
	add.s64 	%rd271, %rd2, %rd270;
	ld.global.f64 	%fd225, [%rd271];
	or.b32  	%r645, %r1, 1024;
	setp.lt.s32 	%p198, %r645, %r2;
	sub.s32 	%r646, %r645, %r2;
	cvt.s64.s32 	%rd272, %r646;
	cvt.u64.u32 	%rd273, %r645;
	selp.b64 	%rd274, %rd8, %rd243, %p198;
	selp.b64 	%rd275, %rd273, %rd272, %p198;
	add.s64 	%rd276, %rd275, %rd274;
	shl.b64 	%rd277, %rd276, 3;
	add.s64 	%rd278, %rd2, %rd277;
	ld.global.f64 	%fd224, [%rd278];
	add.s32 	%r647, %r1, 1280;
	setp.lt.s32 	%p199, %r647, %r2;
	sub.s32 	%r648, %r647, %r2;
	cvt.s64.s32 	%rd279, %r648;
	cvt.u64.u32 	%rd280, %r647;
	selp.b64 	%rd281, %rd8, %rd243, %p199;
	selp.b64 	%rd282, %rd280, %rd279, %p199;
	add.s64 	%rd283, %rd282, %rd281;
	shl.b64 	%rd284, %rd283, 3;
	add.s64 	%rd285, %rd2, %rd284;
	ld.global.f64 	%fd223, [%rd285];
	add.s32 	%r649, %r1, 1536;
	setp.lt.s32 	%p200, %r649, %r2;
	sub.s32 	%r650, %r649, %r2;
	cvt.s64.s32 	%rd286, %r650;
	cvt.u64.u32 	%rd287, %r649;
	selp.b64 	%rd288, %rd8, %rd243, %p200;
	selp.b64 	%rd289, %rd287, %rd286, %p200;
	add.s64 	%rd290, %rd289, %rd288;
	shl.b64 	%rd291, %rd290, 3;
	add.s64 	%rd292, %rd2, %rd291;
	ld.global.f64 	%fd222, [%rd292];
	add.s32 	%r651, %r1, 1792;
	setp.lt.s32 	%p201, %r651, %r2;
	sub.s32 	%r652, %r651, %r2;
	cvt.s64.s32 	%rd293, %r652;
	cvt.u64.u32 	%rd294, %r651;
	selp.b64 	%rd295, %rd8, %rd243, %p201;
	selp.b64 	%rd296, %rd294, %rd293, %p201;
	add.s64 	%rd297, %rd296, %rd295;
	shl.b64 	%rd298, %rd297, 3;
	add.s64 	%rd299, %rd2, %rd298;
	ld.global.f64 	%fd221, [%rd299];
$L__BB12_27:
	ld.param.s8 	%rs7, [_ZN3cub18CUB_300001_SM_10006detail10merge_sort26DeviceMergeSortMergeKernelINS2_10policy_hubIN6thrust24THRUST_300001_SM_1000_NS6detail15normal_iteratorINS6_10device_ptrIdEEEEE9Policy600ESB_NS8_INS9_IiEEEESB_SF_mN4cuda3std3__44lessIiEEdiEEvbT2_T3_T4_PT6_PT7_T5_PSN_SN_NS1_7vsmem_tE_param_0];
	setp.eq.s16 	%p202, %rs7, 0;
	shl.b32 	%r653, %r1, 3;
	mov.u32 	%r654, _ZZN3cub18CUB_300001_SM_10006detail10merge_sort26DeviceMergeSortMergeKernelINS2_10policy_hubIN6thrust24THRUST_300001_SM_1000_NS6detail15normal_iteratorINS6_10device_ptrIdEEEEE9Policy600ESB_NS8_INS9_IiEEEESB_SF_mN4cuda3std3__44lessIiEEdiEEvbT2_T3_T4_PT6_PT7_T5_PSN_SN_NS1_7vsmem_tEE19static_temp_storage;
	add.s32 	%r655, %r654, %r653;
	st.shared.f64 	[%r655], %fd228;
	add.s32 	%r4, %r1, 256;
	st.shared.f64 	[%r655+2048], %fd227;
	add.s32 	%r5, %r1, 512;
	st.shared.f64 	[%r655+4096], %fd226;
	add.s32 	%r6, %r1, 768;
	st.shared.f64 	[%r655+6144], %fd225;
	or.b32  	%r7, %r1, 1024;
	st.shared.f64 	[%r655+8192], %fd224;
	add.s32 	%r8, %r1, 1280;
	st.shared.f64 	[%r655+10240], %fd223;
	add.s32 	%r9, %r1, 1536;
	st.shared.f64 	[%r655+12288], %fd222;
	add.s32 	%r10, %r1, 1792;
	st.shared.f64 	[%r655+14336], %fd221;
	@%p202 bra 	$L__BB12_52;
	add.s64 	%rd300, %rd9, %rd10;
	add.s64 	%rd301, %rd300, %rd11;
	setp.ge.s32 	%p203, %r1, %r2;
	cvt.u64.u32 	%rd302, %r1;
	add.s64 	%rd303, %rd8, %rd302;
	shl.b64 	%rd304, %rd303, 2;
	add.s64 	%rd14, %rd5, %rd304;
	sub.s32 	%r656, %r1, %r2;
	cvt.s64.s32 	%rd305, %r656;
	add.s64 	%rd306, %rd301, %rd305;
	shl.b64 	%rd307, %rd306, 2;
	add.s64 	%rd15, %rd5, %rd307;
	@%p203 bra 	$L__BB12_30;
	ld.global.u32 	%r1011, [%rd14];
	bra.uni 	$L__BB12_31;
$L__BB12_30:
	ld.global.u32 	%r1011, [%rd15];
$L__BB12_31:
	setp.lt.s32 	%p204, %r4, %r2;
	@%p204 bra 	$L__BB12_33;
	ld.global.u32 	%r1010, [%rd15+1024];
	bra.uni 	$L__BB12_34;
$L__BB12_33:
	ld.global.u32 	%r1010, [%rd14+1024];
$L__BB12_34:
	setp.lt.s32 	%p205, %r5, %r2;
	@%p205 bra 	$L__BB12_36;
	ld.global.u32 	%r1009, [%rd15+2048];
	bra.uni 	$L__BB12_37;
$L__BB12_36:
	ld.global.u32 	%r1009, [%rd14+2048];
$L__BB12_37:
	setp.lt.s32 	%p206, %r6, %r2;
	@%p206 bra 	$L__BB12_39;
	ld.global.u32 	%r1008, [%rd15+3072];
	bra.uni 	$L__BB12_40;
$L__BB12_39:
	ld.global.u32 	%r1008, [%rd14+3072];
$L__BB12_40:
	setp.lt.s32 	%p207, %r7, %r2;
	@%p207 bra 	$L__BB12_42;
	ld.global.u32 	%r1007, [%rd15+4096];
	bra.uni 	$L__BB12_43;
$L__BB12_42:
	ld.global.u32 	%r1007, [%rd14+4096];
$L__BB12_43:
	setp.lt.s32 	%p208, %r8, %r2;
	@%p208 bra 	$L__BB12_45;
	ld.global.u32 	%r1006, [%rd15+5120];
	bra.uni 	$L__BB12_46;
$L__BB12_45:
	ld.global.u32 	%r1006, [%rd14+5120];
$L__BB12_46:
	setp.lt.s32 	%p209, %r9, %r2;
	@%p209 bra 	$L__BB12_48;
	ld.global.u32 	%r1005, [%rd15+6144];
	bra.uni 	$L__BB12_49;
$L__BB12_48:
	ld.global.u32 	%r1005, [%rd14+6144];
$L__BB12_49:
	setp.lt.s32 	%p210, %r10, %r2;
	@%p210 bra 	$L__BB12_51;
	ld.global.u32 	%r1004, [%rd15+7168];
	bra.uni 	$L__BB12_53;
$L__BB12_51:
	ld.global.u32 	%r1004, [%rd14+7168];
	bra.uni 	$L__BB12_53;
$L__BB12_52:
	add.s64 	%rd308, %rd9, %rd10;
	add.s64 	%rd309, %rd308, %rd11;
	setp.lt.s32 	%p211, %r1, %r2;
	sub.s32 	%r657, %r1, %r2;
	cvt.s64.s32 	%rd310, %r657;
	cvt.u64.u32 	%rd311, %r1;
	selp.b64 	%rd312, %rd8, %rd309, %p211;
	selp.b64 	%rd313, %rd311, %rd310, %p211;
	add.s64 	%rd314, %rd313, %rd312;
	shl.b64 	%rd315, %rd314, 2;
	add.s64 	%rd316, %rd1, %rd315;
	ld.global.u32 	%r1011, [%rd316];
	setp.lt.s32 	%p212, %r4, %r2;
	sub.s32 	%r658, %r4, %r2;
	cvt.s64.s32 	%rd317, %r658;
	cvt.u64.u32 	%rd318, %r4;
	selp.b64 	%rd319, %rd8, %rd309, %p212;
	selp.b64 	%rd320, %rd318, %rd317, %p212;
	add.s64 	%rd321, %rd320, %rd319;
	shl.b64 	%rd322, %rd321, 2;
	add.s64 	%rd323, %rd1, %rd322;
	ld.global.u32 	%r1010, [%rd323];
	setp.lt.s32 	%p213, %r5, %r2;
	sub.s32 	%r659, %r5, %r2;
	cvt.s64.s32 	%rd324, %r659;
	cvt.u64.u32 	%rd325, %r5;
	selp.b64 	%rd326, %rd8, %rd309, %p213;
	selp.b64 	%rd327, %rd325, %rd324, %p213;
	add.s64 	%rd328, %rd327, %rd326;
	shl.b64 	%rd329, %rd328, 2;
	add.s64 	%rd330, %rd1, %rd329;
	ld.global.u32 	%r1009, [%rd330];
	setp.lt.s32 	%p214, %r6, %r2;
	sub.s32 	%r660, %r6, %r2;
	cvt.s64.s32 	%rd331, %r660;
	cvt.u64.u32 	%rd332, %r6;
	selp.b64 	%rd333, %rd8, %rd309, %p214;
	selp.b64 	%rd334, %rd332, %rd331, %p214;
	add.s64 	%rd335, %rd334, %rd333;
	shl.b64 	%rd336, %rd335, 2;
	add.s64 	%rd337, %rd1, %rd336;
	ld.global.u32 	%r1008, [%rd337];
	setp.lt.s32 	%p215, %r7, %r2;
	sub.s32 	%r661, %r7, %r2;
	cvt.s64.s32 	%rd338, %r661;
	cvt.u64.u32 	%rd339, %r7;
	selp.b64 	%rd340, %rd8, %rd309, %p215;
	selp.b64 	%rd341, %rd339, %rd338, %p215;
	add.s64 	%rd342, %rd341, %rd340;
	shl.b64 	%rd343, %rd342, 2;
	add.s64 	%rd344, %rd1, %rd343;
	ld.global.u32 	%r1007, [%rd344];
	setp.lt.s32 	%p216, %r8, %r2;
	sub.s32 	%r662, %r8, %r2;
	cvt.s64.s32 	%rd345, %r662;
	cvt.u64.u32 	%rd346, %r8;
	selp.b64 	%rd347, %rd8, %rd309, %p216;
	selp.b64 	%rd348, %rd346, %rd345, %p216;
	add.s64 	%rd349, %rd348, %rd347;
	shl.b64 	%rd350, %rd349, 2;
	add.s64 	%rd351, %rd1, %rd350;
	ld.global.u32 	%r1006, [%rd351];
	setp.lt.s32 	%p217, %r9, %r2;
	sub.s32 	%r663, %r9, %r2;
	cvt.s64.s32 	%rd352, %r663;
	cvt.u64.u32 	%rd353, %r9;
	selp.b64 	%rd354, %rd8, %rd309, %p217;
	selp.b64 	%rd355, %rd353, %rd352, %p217;
	add.s64 	%rd356, %rd355, %rd354;
	shl.b64 	%rd357, %rd356, 2;
	add.s64 	%rd358, %rd1, %rd357;
	ld.global.u32 	%r1005, [%rd358];
	setp.lt.s32 	%p218, %r10, %r2;
	sub.s32 	%r664, %r10, %r2;
	cvt.s64.s32 	%rd359, %r664;
	cvt.u64.u32 	%rd360, %r10;
	selp.b64 	%rd361, %rd8, %rd309, %p218;
	selp.b64 	%rd362, %rd360, %rd359, %p218;
	add.s64 	%rd363, %rd362, %rd361;
	shl.b64 	%rd364, %rd363, 2;
	add.s64 	%rd365, %rd1, %rd364;
	ld.global.u32 	%r1004, [%rd365];
$L__BB12_53:
	bar.sync 	0;
	// begin inline asm
	griddepcontrol.launch_dependents;
	// end inline asm
	add.s32 	%r50, %r3, %r2;
	min.s32 	%r51, %r653, %r50;
	shl.b32 	%r666, %r2, 3;
	add.s32 	%r52, %r654, %r666;
	setp.lt.s32 	%p219, %r51, %r3;
	sub.s32 	%r668, %r51, %r3;
	selp.b32 	%r1014, 0, %r668, %p219;
	min.s32 	%r1012, %r51, %r2;
	setp.ge.s32 	%p220, %r1014, %r1012;
	@%p220 bra 	$L__BB12_55;
$L__BB12_54:
	sub.s32 	%r669, %r1012, %r1014;
	shr.u32 	%r670, %r669, 31;
	add.s32 	%r671, %r669, %r670;
	shr.s32 	%r672, %r671, 1;
	add.s32 	%r673, %r672, %r1014;
	shl.b32 	%r674, %r673, 3;
	add.s32 	%r676, %r654, %r674;
	ld.shared.f64 	%fd196, [%r676];
	not.b32 	%r677, %r673;
	add.s32 	%r678, %r51, %r677;
	shl.b32 	%r679, %r678, 3;
	add.s32 	%r680, %r52, %r679;
	ld.shared.f64 	%fd197, [%r680];
	cvt.rzi.s32.f64 	%r681, %fd197;
	cvt.rzi.s32.f64 	%r682, %fd196;
	setp.lt.s32 	%p221, %r681, %r682;
	add.s32 	%r683, %r673, 1;
	selp.b32 	%r1014, %r1014, %r683, %p221;
	selp.b32 	%r1012, %r673, %r1012, %p221;
	setp.lt.s32 	%p222, %r1014, %r1012;
	@%p222 bra 	$L__BB12_54;
$L__BB12_55:
	sub.s32 	%r684, %r51, %r1014;
	add.s32 	%r60, %r684, %r2;
	shl.b32 	%r685, %r684, 3;
	add.s32 	%r61, %r52, %r685;
	ld.shared.f64 	%fd230, [%r61];
	shl.b32 	%r686, %r1014, 3;
	add.s32 	%r62, %r654, %r686;
	ld.shared.f64 	%fd231, [%r62];
	setp.ge.s32 	%p224, %r60, %r50;
	mov.pred 	%p264, 0;
	@%p224 bra 	$L__BB12_58;
	setp.ge.s32 	%p226, %r1014, %r2;
	mov.pred 	%p264, -1;
	@%p226 bra 	$L__BB12_58;
	cvt.rzi.s32.f64 	%r688, %fd230;
	cvt.rzi.s32.f64 	%r689, %fd231;
	setp.lt.s32 	%p264, %r688, %r689;
$L__BB12_58:
	selp.f64 	%fd42, %fd230, %fd231, %p264;
	selp.u32 	%r690, 1, 0, %p264;
	add.s32 	%r63, %r60, %r690;
	not.pred 	%p227, %p264;
	selp.u32 	%r691, 1, 0, %p227;
	add.s32 	%r64, %r1014, %r691;
	selp.b32 	%r65, %r60, %r1014, %p264;
	@%p227 bra 	$L__BB12_60;
	ld.shared.f64 	%fd230, [%r61+8];
	bra.uni 	$L__BB12_61;
$L__BB12_60:
	ld.shared.f64 	%fd231, [%r62+8];
$L__BB12_61:
	setp.ge.s32 	%p229, %r63, %r50;
	mov.pred 	%p265, 0;
	@%p229 bra 	$L__BB12_64;
	setp.ge.s32 	%p231, %r64, %r2;
	mov.pred 	%p265, -1;
	@%p231 bra 	$L__BB12_64;
	cvt.rzi.s32.f64 	%r692, %fd230;
	cvt.rzi.s32.f64 	%r693, %fd231;
	setp.lt.s32 	%p265, %r692, %r693;
$L__BB12_64:
	selp.f64 	%fd47, %fd230, %fd231, %p265;
	selp.u32 	%r694, 1, 0, %p265;
	add.s32 	%r66, %r63, %r694;
	not.pred 	%p232, %p265;
	selp.u32 	%r695, 1, 0, %p232;
	add.s32 	%r67, %r64, %r695;
	selp.b32 	%r68, %r63, %r64, %p265;
	@%p265 bra 	$L__BB12_66;
	shl.b32 	%r696, %r67, 3;
	add.s32 	%r698, %r654, %r696;
	ld.shared.f64 	%fd231, [%r698];
	bra.uni 	$L__BB12_67;
$L__BB12_66:
	shl.b32 	%r699, %r66, 3;
	add.s32 	%r701, %r654, %r699;
	ld.shared.f64 	%fd230, [%r701];
$L__BB12_67:
	setp.ge.s32 	%p234, %r66, %r50;
	mov.pred 	%p266, 0;
	@%p234 bra 	$L__BB12_70;
	setp.ge.s32 	%p236, %r67, %r2;
	mov.pred 	%p266, -1;
	@%p236 bra 	$L__BB12_70;
	cvt.rzi.s32.f64 	%r702, %fd230;
	cvt.rzi.s32.f64 	%r703, %fd231;
	setp.lt.s32 	%p266, %r702, %r703;
$L__BB12_70:
	selp.f64 	%fd52, %fd230, %fd231, %p266;
	selp.u32 	%r704, 1, 0, %p266;
	add.s32 	%r69, %r66, %r704;
	not.pred 	%p237, %p266;
	selp.u32 	%r705, 1, 0, %p237;
	add.s32 	%r70, %r67, %r705;
	selp.b32 	%r71, %r66, %r67, %p266;
	@%p266 bra 	$L__BB12_72;
	shl.b32 	%r706, %r70, 3;
	add.s32 	%r708, %r654, %r706;
	ld.shared.f64 	%fd231, [%r708];
	bra.uni 	$L__BB12_73;
$L__BB12_72:
	shl.b32 	%r709, %r69, 3;
	add.s32 	%r711, %r654, %r709;
	ld.shared.f64 	%fd230, [%r711];
$L__BB12_73:
	setp.ge.s32 	%p239, %r69, %r50;
	mov.pred 	%p267, 0;
	@%p239 bra 	$L__BB12_76;
	setp.ge.s32 	%p241, %r70, %r2;
	mov.pred 	%p267, -1;
	@%p241 bra 	$L__BB12_76;
	cvt.rzi.s32.f64 	%r712, %fd230;
	cvt.rzi.s32.f64 	%r713, %fd231;
	setp.lt.s32 	%p267, %r712, %r713;
$L__BB12_76:
	selp.f64 	%fd57, %fd230, %fd231, %p267;
	selp.u32 	%r714, 1, 0, %p267;
	add.s32 	%r72, %r69, %r714;
	not.pred 	%p242, %p267;
	selp.u32 	%r715, 1, 0, %p242;
	add.s32 	%r73, %r70, %r715;
	selp.b32 	%r74, %r69, %r70, %p267;
	@%p267 bra 	$L__BB12_78;
	shl.b32 	%r716, %r73, 3;
	add.s32 	%r718, %r654, %r716;
	ld.shared.f64 	%fd231, [%r718];
	bra.uni 	$L__BB12_79;
$L__BB12_78:
	shl.b32 	%r719, %r72, 3;
	add.s32 	%r721, %r654, %r719;
	ld.shared.f64 	%fd230, [%r721];
$L__BB12_79:
	setp.ge.s32 	%p244, %r72, %r50;
	mov.pred 	%p268, 0;
	@%p244 bra 	$L__BB12_82;
	setp.ge.s32 	%p246, %r73, %r2;
	mov.pred 	%p268, -1;
	@%p246 bra 	$L__BB12_82;
	cvt.rzi.s32.f64 	%r722, %fd230;
	cvt.rzi.s32.f64 	%r723, %fd231;
	setp.lt.s32 	%p268, %r722, %r723;
$L__BB12_82:
	selp.f64 	%fd62, %fd230, %fd231, %p268;
	selp.u32 	%r724, 1, 0, %p268;
	add.s32 	%r75, %r72, %r724;
	not.pred 	%p247, %p268;
	selp.u32 	%r725, 1, 0, %p247;
	add.s32 	%r76, %r73, %r725;
	selp.b32 	%r77, %r72, %r73, %p268;
	@%p268 bra 	$L__BB12_84;
	shl.b32 	%r726, %r76, 3;
	mov.u32 	%r727, _ZZN3cub18CUB_300001_SM_10006detail10merge_sort26DeviceMergeSortMergeKernelINS2_10policy_hubIN6thrust24THRUST_300001_SM_1000_NS6detail15normal_iteratorINS6_10device_ptrIdEEEEE9Policy600ESB_NS8_INS9_IiEEEESB_SF_mN4cuda3std3__44lessIiEEdiEEvbT2_T3_T4_PT6_PT7_T5_PSN_SN_NS1_7vsmem_tEE19static_temp_storage;
	add.s32 	%r728, %r727, %r726;
	ld.shared.f64 	%fd231, [%r728];
	bra.uni 	$L__BB12_85;
$L__BB12_84:
	shl.b32 	%r729, %r75, 3;
	mov.u32 	%r730, _ZZN3cub18CUB_300001_SM_10006detail10merge_sort26DeviceMergeSortMergeKernelINS2_10policy_hubIN6thrust24THRUST_300001_SM_1000_NS6detail15normal_iteratorINS6_10device_ptrIdEEEEE9Policy600ESB_NS8_INS9_IiEEEESB_SF_mN4cuda3std3__44lessIiEEdiEEvbT2_T3_T4_PT6_PT7_T5_PSN_SN_NS1_7vsmem_tEE19static_temp_storage;
	add.s32 	%r731, %r730, %r729;
	ld.shared.f64 	%fd230, [%r731];
$L__BB12_85:
	setp.ge.s32 	%p249, %r75, %r50;
	mov.pred 	%p269, 0;
	@%p249 bra 	$L__BB12_88;
	setp.ge.s32 	%p251, %r76, %r2;
	mov.pred 	%p269, -1;
	@%p251 bra 	$L__BB12_88;
	cvt.rzi.s32.f64 	%r732, %fd230;
	cvt.rzi.s32.f64 	%r733, %fd231;
	setp.lt.s32 	%p269, %r732, %r733;
$L__BB12_88:
	selp.f64 	%fd67, %fd230, %fd231, %p269;
	selp.u32 	%r734, 1, 0, %p269;
	add.s32 	%r78, %r75, %r734;
	not.pred 	%p252, %p269;
	selp.u32 	%r735, 1, 0, %p252;
	add.s32 	%r79, %r76, %r735;
	selp.b32 	%r80, %r75, %r76, %p269;
	@%p269 bra 	$L__BB12_90;
	shl.b32 	%r736, %r79, 3;
	mov.u32 	%r737, _ZZN3cub18CUB_300001_SM_10006detail10merge_sort26DeviceMergeSortMergeKernelINS2_10policy_hubIN6thrust24THRUST_300001_SM_1000_NS6detail15normal_iteratorINS6_10device_ptrIdEEEEE9Policy600ESB_NS8_INS9_IiEEEESB_SF_mN4cuda3std3__44lessIiEEdiEEvbT2_T3_T4_PT6_PT7_T5_PSN_SN_NS1_7vsmem_tEE19static_temp_storage;
	add.s32 	%r738, %r737, %r736;
	ld.shared.f64 	%fd231, [%r738];
	bra.uni 	$L__BB12_91;
$L__BB12_90:
	shl.b32 	%r739, %r78, 3;
	mov.u32 	%r740, _ZZN3cub18CUB_300001_SM_10006detail10merge_sort26DeviceMergeSortMergeKernelINS2_10policy_hubIN6thrust24THRUST_300001_SM_1000_NS6detail15normal_iteratorINS6_10device_ptrIdEEEEE9Policy600ESB_NS8_INS9_IiEEEESB_SF_mN4cuda3std3__44lessIiEEdiEEvbT2_T3_T4_PT6_PT7_T5_PSN_SN_NS1_7vsmem_tEE19static_temp_storage;
	add.s32 	%r741, %r740, %r739;
	ld.shared.f64 	%fd230, [%r741];
$L__BB12_91:
	setp.ge.s32 	%p254, %r78, %r50;
	mov.pred 	%p270, 0;
	@%p254 bra 	$L__BB12_94;
	setp.ge.s32 	%p256, %r79, %r2;
	mov.pred 	%p270, -1;
	@%p256 bra 	$L__BB12_94;
	cvt.rzi.s32.f64 	%r742, %fd230;
	cvt.rzi.s32.f64 	%r743, %fd231;
	setp.lt.s32 	%p270, %r742, %r743;
$L__BB12_94:
	selp.f64 	%fd72, %fd230, %fd231, %p270;
	selp.u32 	%r744, 1, 0, %p270;
	add.s32 	%r81, %r78, %r744;
	not.pred 	%p257, %p270;
	selp.u32 	%r745, 1, 0, %p257;
	add.s32 	%r82, %r79, %r745;
	selp.b32 	%r83, %r78, %r79, %p270;
	@%p270 bra 	$L__BB12_96;
	shl.b32 	%r746, %r82, 3;
	mov.u32 	%r747, _ZZN3cub18CUB_300001_SM_10006detail10merge_sort26DeviceMergeSortMergeKernelINS2_10policy_hubIN6thrust24THRUST_300001_SM_1000_NS6detail15normal_iteratorINS6_10device_ptrIdEEEEE9Policy600ESB_NS8_INS9_IiEEEESB_SF_mN4cuda3std3__44lessIiEEdiEEvbT2_T3_T4_PT6_PT7_T5_PSN_SN_NS1_7vsmem_tEE19static_temp_storage;
	add.s32 	%r748, %r747, %r746;
	ld.shared.f64 	%fd231, [%r748];
	bra.uni 	$L__BB12_97;
$L__BB12_96:
	shl.b32 	%r749, %r81, 3;
	mov.u32 	%r750, _ZZN3cub18CUB_300001_SM_10006detail10merge_sort26DeviceMergeSortMergeKernelINS2_10policy_hubIN6thrust24THRUST_300001_SM_1000_NS6detail15normal_iteratorINS6_10device_ptrIdEEEEE9Policy600ESB_NS8_INS9_IiEEEESB_SF_mN4cuda3std3__44lessIiEEdiEEvbT2_T3_T4_PT6_PT7_T5_PSN_SN_NS1_7vsmem_tEE19static_temp_storage;
	add.s32 	%r751, %r750, %r749;
	ld.shared.f64 	%fd230, [%r751];
$L__BB12_97:
	setp.ge.s32 	%p259, %r81, %r50;
	mov.pred 	%p271, 0;
	@%p259 bra 	$L__BB12_100;
	setp.ge.s32 	%p261, %r82, %r2;
	mov.pred 	%p271, -1;
	@%p261 bra 	$L__BB12_100;
	cvt.rzi.s32.f64 	%r752, %fd230;
	cvt.rzi.s32.f64 	%r753, %fd231;
	setp.lt.s32 	%p271, %r752, %r753;
$L__BB12_100:
	ld.param.s8 	%rs8, [_ZN3cub18CUB_300001_SM_10006detail10merge_sort26DeviceMergeSortMergeKernelINS2_10policy_hubIN6thrust24THRUST_300001_SM_1000_NS6detail15normal_iteratorINS6_10device_ptrIdEEEEE9Policy600ESB_NS8_INS9_IiEEEESB_SF_mN4cuda3std3__44lessIiEEdiEEvbT2_T3_T4_PT6_PT7_T5_PSN_SN_NS1_7vsmem_tE_param_0];
	setp.eq.s16 	%p262, %rs8, 0;
	selp.f64 	%fd77, %fd230, %fd231, %p271;
	selp.b32 	%r84, %r81, %r82, %p271;
	bar.sync 	0;
	@%p262 bra 	$L__BB12_102;
	// begin inline asm
	mov.u32 %r754, %laneid;
	// end inline asm
	shl.b32 	%r755, %r1, 3;
	and.b32  	%r756, %r755, 7936;
	shl.b32 	%r757, %r754, 3;
	add.s32 	%r758, %r757, %r756;
	shr.s32 	%r759, %r758, 5;
	add.s32 	%r760, %r759, %r758;
	shl.b32 	%r761, %r760, 3;
	mov.u32 	%r762, _ZZN3cub18CUB_300001_SM_10006detail10merge_sort26DeviceMergeSortMergeKernelINS2_10policy_hubIN6thrust24THRUST_300001_SM_1000_NS6detail15normal_iteratorINS6_10device_ptrIdEEEEE9Policy600ESB_NS8_INS9_IiEEEESB_SF_mN4cuda3std3__44lessIiEEdiEEvbT2_T3_T4_PT6_PT7_T5_PSN_SN_NS1_7vsmem_tEE19static_temp_storage;
	add.s32 	%r763, %r762, %r761;
	st.shared.f64 	[%r763], %fd42;
	st.shared.f64 	[%r763+8], %fd47;
	st.shared.f64 	[%r763+16], %fd52;
	st.shared.f64 	[%r763+24], %fd57;
	st.shared.f64 	[%r763+32], %fd62;
	st.shared.f64 	[%r763+40], %fd67;
	st.shared.f64 	[%r763+48], %fd72;
	st.shared.f64 	[%r763+56], %fd77;
	bar.warp.sync 	-1;
	mad.lo.s32 	%r764, %r754, -7, %r758;
	shr.s32 	%r765, %r764, 5;
	add.s32 	%r766, %r765, %r764;
	shl.b32 	%r767, %r766, 3;
	add.s32 	%r768, %r762, %r767;
	ld.shared.f64 	%fd198, [%r768];
	add.s32 	%r769, %r764, 32;
	shr.s32 	%r770, %r769, 5;
	add.s32 	%r771, %r770, %r764;
	shl.b32 	%r772, %r771, 3;
	add.s32 	%r773, %r762, %r772;
	ld.shared.f64 	%fd199, [%r773+256];
	add.s32 	%r774, %r764, 64;
	shr.s32 	%r775, %r774, 5;
	add.s32 	%r776, %r775, %r764;
	shl.b32 	%r777, %r776, 3;
	add.s32 	%r778, %r762, %r777;
	ld.shared.f64 	%fd200, [%r778+512];
	add.s32 	%r779, %r764, 96;
	shr.s32 	%r780, %r779, 5;
	add.s32 	%r781, %r780, %r764;
	shl.b32 	%r782, %r781, 3;
	add.s32 	%r783, %r762, %r782;
	ld.shared.f64 	%fd201, [%r783+768];
	add.s32 	%r784, %r764, 128;
	shr.s32 	%r785, %r784, 5;
	add.s32 	%r786, %r785, %r764;
	shl.b32 	%r787, %r786, 3;
	add.s32 	%r788, %r762, %r787;
	ld.shared.f64 	%fd202, [%r788+1024];
	add.s32 	%r789, %r764, 160;
	shr.s32 	%r790, %r789, 5;
	add.s32 	%r791, %r790, %r764;
	shl.b32 	%r792, %r791, 3;
	add.s32 	%r793, %r762, %r792;
	ld.shared.f64 	%fd203, [%r793+1280];
	add.s32 	%r794, %r764, 192;
	shr.s32 	%r795, %r794, 5;
	add.s32 	%r796, %r795, %r764;
	shl.b32 	%r797, %r796, 3;
	add.s32 	%r798, %r762, %r797;
	ld.shared.f64 	%fd204, [%r798+1536];
	add.s32 	%r799, %r764, 224;
	shr.s32 	%r800, %r799, 5;
	add.s32 	%r801, %r800, %r764;
	shl.b32 	%r802, %r801, 3;
	add.s32 	%r803, %r762, %r802;
	ld.shared.f64 	%fd205, [%r803+1792];
	and.b32  	%r804, %r1, 31;
	or.b32  	%r805, %r756, %r804;
	cvt.u64.u32 	%rd366, %r805;
	mov.u32 	%r806, %ctaid.x;
	mul.wide.u32 	%rd367, %r806, 2048;
	add.s64 	%rd368, %rd367, %rd366;
	shl.b64 	%rd369, %rd368, 3;
	add.s64 	%rd370, %rd2, %rd369;
	st.global.f64 	[%rd370], %fd198;
	st.global.f64 	[%rd370+256], %fd199;
	st.global.f64 	[%rd370+512], %fd200;
	st.global.f64 	[%rd370+768], %fd201;
	st.global.f64 	[%rd370+1024], %fd202;
	st.global.f64 	[%rd370+1280], %fd203;
	st.global.f64 	[%rd370+1536], %fd204;
	st.global.f64 	[%rd370+1792], %fd205;
	bra.uni 	$L__BB12_103;
$L__BB12_102:
	// begin inline asm
	mov.u32 %r807, %laneid;
	// end inline asm
	shl.b32 	%r808, %r1, 3;
	and.b32  	%r809, %r808, 7936;
	shl.b32 	%r810, %r807, 3;
	add.s32 	%r811, %r810, %r809;
	shr.s32 	%r812, %r811, 5;
	add.s32 	%r813, %r812, %r811;
	shl.b32 	%r814, %r813, 3;
	mov.u32 	%r815, _ZZN3cub18CUB_300001_SM_10006detail10merge_sort26DeviceMergeSortMergeKernelINS2_10policy_hubIN6thrust24THRUST_300001_SM_1000_NS6detail15normal_iteratorINS6_10device_ptrIdEEEEE9Policy600ESB_NS8_INS9_IiEEEESB_SF_mN4cuda3std3__44lessIiEEdiEEvbT2_T3_T4_PT6_PT7_T5_PSN_SN_NS1_7vsmem_tEE19static_temp_storage;
	add.s32 	%r816, %r815, %r814;
	st.shared.f64 	[%r816], %fd42;
	st.shared.f64 	[%r816+8], %fd47;
	st.shared.f64 	[%r816+16], %fd52;
	st.shared.f64 	[%r816+24], %fd57;
	st.shared.f64 	[%r816+32], %fd62;
	st.shared.f64 	[%r816+40], %fd67;
	st.shared.f64 	[%r816+48], %fd72;
	st.shared.f64 	[%r816+56], %fd77;
	bar.warp.sync 	-1;
	mad.lo.s32 	%r817, %r807, -7, %r811;
	shr.s32 	%r818, %r817, 5;
	add.s32 	%r819, %r818, %r817;
	shl.b32 	%r820, %r819, 3;
	add.s32 	%r821, %r815, %r820;
	ld.shared.f64 	%fd206, [%r821];
	add.s32 	%r822, %r817, 32;
	shr.s32 	%r823, %r822, 5;
	add.s32 	%r824, %r823, %r817;
	shl.b32 	%r825, %r824, 3;
	add.s32 	%r826, %r815, %r825;
	ld.shared.f64 	%fd207, [%r826+256];
	add.s32 	%r827, %r817, 64;
	shr.s32 	%r828, %r827, 5;
	add.s32 	%r829, %r828, %r817;
	shl.b32 	%r830, %r829, 3;
	add.s32 	%r831, %r815, %r830;
	ld.shared.f64 	%fd208, [%r831+512];
	add.s32 	%r832, %r817, 96;
	shr.s32 	%r833, %r832, 5;
	add.s32 	%r834, %r833, %r817;
	shl.b32 	%r835, %r834, 3;
	add.s32 	%r836, %r815, %r835;
	ld.shared.f64 	%fd209, [%r836+768];
	add.s32 	%r837, %r817, 128;
	shr.s32 	%r838, %r837, 5;
	add.s32 	%r839, %r838, %r817;
	shl.b32 	%r840, %r839, 3;
	add.s32 	%r841, %r815, %r840;
	ld.shared.f64 	%fd210, [%r841+1024];
	add.s32 	%r842, %r817, 160;
	shr.s32 	%r843, %r842, 5;
	add.s32 	%r844, %r843, %r817;
	shl.b32 	%r845, %r844, 3;
	add.s32 	%r846, %r815, %r845;
	ld.shared.f64 	%fd211, [%r846+1280];
	add.s32 	%r847, %r817, 192;
	shr.s32 	%r848, %r847, 5;
	add.s32 	%r849, %r848, %r817;
	shl.b32 	%r850, %r849, 3;
	add.s32 	%r851, %r815, %r850;
	ld.shared.f64 	%fd212, [%r851+1536];
	add.s32 	%r852, %r817, 224;
	shr.s32 	%r853, %r852, 5;
	add.s32 	%r854, %r853, %r817;
	shl.b32 	%r855, %r854, 3;
	add.s32 	%r856, %r815, %r855;
	ld.shared.f64 	%fd213, [%r856+1792];
	and.b32  	%r857, %r1, 31;
	cvt.u64.u32 	%rd371, %r809;
	cvt.u64.u32 	%rd372, %r857;
	mov.u32 	%r858, %ctaid.x;
	mul.wide.u32 	%rd373, %r858, 2048;
	or.b64  	%rd374, %rd373, %rd372;
	add.s64 	%rd375, %rd374, %rd371;
	shl.b64 	%rd376, %rd375, 3;
	add.s64 	%rd377, %rd4, %rd376;
	st.global.f64 	[%rd377], %fd206;
	st.global.f64 	[%rd377+256], %fd207;
	st.global.f64 	[%rd377+512], %fd208;
	st.global.f64 	[%rd377+768], %fd209;
	st.global.f64 	[%rd377+1024], %fd210;
	st.global.f64 	[%rd377+1280], %fd211;
	st.global.f64 	[%rd377+1536], %fd212;
	st.global.f64 	[%rd377+1792], %fd213;
$L__BB12_103:
	ld.param.s8 	%rs9, [_ZN3cub18CUB_300001_SM_10006detail10merge_sort26DeviceMergeSortMergeKernelINS2_10policy_hubIN6thrust24THRUST_300001_SM_1000_NS6detail15normal_iteratorINS6_10device_ptrIdEEEEE9Policy600ESB_NS8_INS9_IiEEEESB_SF_mN4cuda3std3__44lessIiEEdiEEvbT2_T3_T4_PT6_PT7_T5_PSN_SN_NS1_7vsmem_tE_param_0];
	mov.u32 	%r859, %ctaid.x;
	mul.wide.u32 	%rd16, %r859, 2048;
	shl.b32 	%r85, %r1, 3;
	setp.eq.s16 	%p263, %rs9, 0;
	bar.sync 	0;
	mov.u32 	%r860, _ZZN3cub18CUB_300001_SM_10006detail10merge_sort26DeviceMergeSortMergeKernelINS2_10policy_hubIN6thrust24THRUST_300001_SM_1000_NS6detail15normal_iteratorINS6_10device_ptrIdEEEEE9Policy600ESB_NS8_INS9_IiEEEESB_SF_mN4cuda3std3__44lessIiEEdiEEvbT2_T3_T4_PT6_PT7_T5_PSN_SN_NS1_7vsmem_tEE19static_temp_storage;
	add.s32 	%r861, %r860, %r85;
	shl.b32 	%r862, %r1, 2;
	sub.s32 	%r863, %r861, %r862;
	st.shared.u32 	[%r863], %r1011;
	st.shared.u32 	[%r863+1024], %r1010;
	st.shared.u32 	[%r863+2048], %r1009;
	st.shared.u32 	[%r863+3072], %r1008;
	st.shared.u32 	[%r863+4096], %r1007;
	st.shared.u32 	[%r863+5120], %r1006;
	st.shared.u32 	[%r863+6144], %r1005;
	st.shared.u32 	[%r863+7168], %r1004;
	bar.sync 	0;
	shl.b32 	%r864, %r65, 2;
	add.s32 	%r865, %r860, %r864;
	ld.shared.u32 	%r86, [%r865];
	shl.b32 	%r866, %r68, 2;
	add.s32 	%r867, %r860, %r866;
	ld.shared.u32 	%r87, [%r867];
	shl.b32 	%r868, %r71, 2;
	add.s32 	%r869, %r860, %r868;
	ld.shared.u32 	%r88, [%r869];
	shl.b32 	%r870, %r74, 2;
	add.s32 	%r871, %r860, %r870;
	ld.shared.u32 	%r89, [%r871];
	shl.b32 	%r872, %r77, 2;
	add.s32 	%r873, %r860, %r872;
	ld.shared.u32 	%r90, [%r873];
	shl.b32 	%r874, %r80, 2;
	add.s32 	%r875, %r860, %r874;
	ld.shared.u32 	%r91, [%r875];
	shl.b32 	%r876, %r83, 2;
	add.s32 	%r877, %r860, %r876;
	ld.shared.u32 	%r92, [%r877];
	shl.b32 	%r878, %r84, 2;
	add.s32 	%r879, %r860, %r878;
	ld.shared.u32 	%r93, [%r879];
	bar.sync 	0;
	@%p263 bra 	$L__BB12_105;
	ld.param.u64 	%rd390, [_ZN3cub18CUB_300001_SM_10006detail10merge_sort26DeviceMergeSortMergeKernelINS2_10policy_hubIN6thrust24THRUST_300001_SM_1000_NS6detail15normal_iteratorINS6_10device_ptrIdEEEEE9Policy600ESB_NS8_INS9_IiEEEESB_SF_mN4cuda3std3__44lessIiEEdiEEvbT2_T3_T4_PT6_PT7_T5_PSN_SN_NS1_7vsmem_tE_param_5];
	// begin inline asm
	mov.u32 %r880, %laneid;
	// end inline asm
	and.b32  	%r881, %r85, 7936;
	shl.b32 	%r882, %r880, 3;
	add.s32 	%r883, %r882, %r881;
	shr.s32 	%r884, %r883, 5;
	add.s32 	%r885, %r884, %r883;
	shl.b32 	%r886, %r885, 2;
	add.s32 	%r888, %r860, %r886;
	st.shared.u32 	[%r888], %r86;
	st.shared.u32 	[%r888+4], %r87;
	st.shared.u32 	[%r888+8], %r88;
	st.shared.u32 	[%r888+12], %r89;
	st.shared.u32 	[%r888+16], %r90;
	st.shared.u32 	[%r888+20], %r91;
	st.shared.u32 	[%r888+24], %r92;
	st.shared.u32 	[%r888+28], %r93;
	bar.warp.sync 	-1;
	mad.lo.s32 	%r889, %r880, -7, %r883;
	shr.s32 	%r890, %r889, 5;
	add.s32 	%r891, %r890, %r889;
	shl.b32 	%r892, %r891, 2;
	add.s32 	%r893, %r860, %r892;
	ld.shared.u32 	%r894, [%r893];
	add.s32 	%r895, %r889, 32;
	shr.s32 	%r896, %r895, 5;
	add.s32 	%r897, %r896, %r889;
	shl.b32 	%r898, %r897, 2;
	add.s32 	%r899, %r860, %r898;
	ld.shared.u32 	%r900, [%r899+128];
	add.s32 	%r901, %r889, 64;
	shr.s32 	%r902, %r901, 5;
	add.s32 	%r903, %r902, %r889;
	shl.b32 	%r904, %r903, 2;
	add.s32 	%r905, %r860, %r904;
	ld.shared.u32 	%r906, [%r905+256];
	add.s32 	%r907, %r889, 96;
	shr.s32 	%r908, %r907, 5;
	add.s32 	%r909, %r908, %r889;
	shl.b32 	%r910, %r909, 2;
	add.s32 	%r911, %r860, %r910;
	ld.shared.u32 	%r912, [%r911+384];
	add.s32 	%r913, %r889, 128;
	shr.s32 	%r914, %r913, 5;
	add.s32 	%r915, %r914, %r889;
	shl.b32 	%r916, %r915, 2;
	add.s32 	%r917, %r860, %r916;
	ld.shared.u32 	%r918, [%r917+512];
	add.s32 	%r919, %r889, 160;
	shr.s32 	%r920, %r919, 5;
	add.s32 	%r921, %r920, %r889;
	shl.b32 	%r922, %r921, 2;
	add.s32 	%r923, %r860, %r922;
	ld.shared.u32 	%r924, [%r923+640];
	add.s32 	%r925, %r889, 192;
	shr.s32 	%r926, %r925, 5;
	add.s32 	%r927, %r926, %r889;
	shl.b32 	%r928, %r927, 2;
	add.s32 	%r929, %r860, %r928;
	ld.shared.u32 	%r930, [%r929+768];
	add.s32 	%r931, %r889, 224;
	shr.s32 	%r932, %r931, 5;
	add.s32 	%r933, %r932, %r889;
	shl.b32 	%r934, %r933, 2;
	add.s32 	%r935, %r860, %r934;
	ld.shared.u32 	%r936, [%r935+896];
	and.b32  	%r937, %r1, 31;
	or.b32  	%r938, %r881, %r937;
	cvt.u64.u32 	%rd378, %r938;
	add.s64 	%rd379, %rd16, %rd378;
	cvta.to.global.u64 	%rd380, %rd390;
	shl.b64 	%rd381, %rd379, 2;
	add.s64 	%rd382, %rd380, %rd381;
	st.global.u32 	[%rd382], %r894;
	st.global.u32 	[%rd382+128], %r900;
	st.global.u32 	[%rd382+256], %r906;
	st.global.u32 	[%rd382+384], %r912;
	st.global.u32 	[%rd382+512], %r918;
	st.global.u32 	[%rd382+640], %r924;
	st.global.u32 	[%rd382+768], %r930;
	st.global.u32 	[%rd382+896], %r936;
	bra.uni 	$L__BB12_325;
$L__BB12_105:
	// begin inline asm
	mov.u32 %r939, %laneid;
	// end inline asm
	and.b32  	%r940, %r85, 7936;
	shl.b32 	%r941, %r939, 3;
	add.s32 	%r942, %r941, %r940;
	shr.s32 	%r943, %r942, 5;
	add.s32 	%r944, %r943, %r942;
	shl.b32 	%r945, %r944, 2;
	add.s32 	%r947, %r860, %r945;
	st.shared.u32 	[%r947], %r86;
	st.shared.u32 	[%r947+4], %r87;
	st.shared.u32 	[%r947+8], %r88;
	st.shared.u32 	[%r947+12], %r89;
	st.shared.u32 	[%r947+16], %r90;
	st.shared.u32 	[%r947+20], %r91;
	st.shared.u32 	[%r947+24], %r92;
	st.shared.u32 	[%r947+28], %r93;
	bar.warp.sync 	-1;
	mad.lo.s32 	%r948, %r939, -7, %r942;
	shr.s32 	%r949, %r948, 5;
	add.s32 	%r950, %r949, %r948;
	shl.b32 	%r951, %r950, 2;
	add.s32 	%r952, %r860, %r951;
	ld.shared.u32 	%r953, [%r952];
	add.s32 	%r954, %r948, 32;
	shr.s32 	%r955, %r954, 5;
	add.s32 	%r956, %r955, %r948;
	shl.b32 	%r957, %r956, 2;
	add.s32 	%r958, %r860, %r957;
	ld.shared.u32 	%r959, [%r958+128];
	add.s32 	%r960, %r948, 64;
	shr.s32 	%r961, %r960, 5;
	add.s32 	%r962, %r961, %r948;
	shl.b32 	%r963, %r962, 2;
	add.s32 	%r964, %r860, %r963;
	ld.shared.u32 	%r965, [%r964+256];
	add.s32 	%r966, %r948, 96;
	shr.s32 	%r967, %r966, 5;
	add.s32 	%r968, %r967, %r948;
	shl.b32 	%r969, %r968, 2;
	add.s32 	%r970, %r860, %r969;
	ld.shared.u32 	%r971, [%r970+384];
	add.s32 	%r972, %r948, 128;
	shr.s32 	%r973, %r972, 5;
	add.s32 	%r974, %r973, %r948;
	shl.b32 	%r975, %r974, 2;
	add.s32 	%r976, %r860, %r975;
	ld.shared.u32 	%r977, [%r976+512];
	add.s32 	%r978, %r948, 160;
	shr.s32 	%r979, %r978, 5;
	add.s32 	%r980, %r979, %r948;
	shl.b32 	%r981, %r980, 2;
	add.s32 	%r982, %r860, %r981;
	ld.shared.u32 	%r983, [%r982+640];
	add.s32 	%r984, %r948, 192;
	shr.s32 	%r985, %r984, 5;
	add.s32 	%r986, %r985, %r948;
	shl.b32 	%r987, %r986, 2;
	add.s32 	%r988, %r860, %r987;
	ld.shared.u32 	%r989, [%r988+768];
	add.s32 	%r990, %r948, 224;
	shr.s32 	%r991, %r990, 5;
	add.s32 	%r992, %r991, %r948;
	shl.b32 	%r993, %r992, 2;
	add.s32 	%r994, %r860, %r993;
	ld.shared.u32 	%r995, [%r994+896];
	and.b32  	%r996, %r1, 31;
	cvt.u64.u32 	%rd383, %r940;
	cvt.u64.u32 	%rd384, %r996;
	add.s64 	%rd385, %rd16, %rd384;
	add.s64 	%rd386, %rd385, %rd383;
	shl.b64 	%rd387, %rd386, 2;
	add.s64 	%rd388, %rd5, %rd387;
	st.global.u32 	[%rd388], %r953;
	st.global.u32 	[%rd388+128], %r959;
	st.global.u32 	[%rd388+256], %r965;
	st.global.u32 	[%rd388+384], %r971;
	st.global.u32 	[%rd388+512], %r977;
	st.global.u32 	[%rd388+640], %r983;
	st.global.u32 	[%rd388+768], %r989;
	st.global.u32 	[%rd388+896], %r995;
	bra.uni 	$L__BB12_325;
$L__BB12_106:
	ld.param.s8 	%rs2, [_ZN3cub18CUB_300001_SM_10006detail10merge_sort26DeviceMergeSortMergeKernelINS2_10policy_hubIN6thrust24THRUST_300001_SM_1000_NS6detail15normal_iteratorINS6_10device_ptrIdEEEEE9Policy600ESB_NS8_INS9_IiEEEESB_SF_mN4cuda3std3__44lessIiEEdiEEvbT2_T3_T4_PT6_PT7_T5_PSN_SN_NS1_7vsmem_tE_param_0];
	sub.s64 	%rd39, %rd32, %rd7;
	min.u64 	%rd40, %rd39, 2048;
	cvt.u32.u64 	%r94, %rd40;
	shl.b64 	%rd41, %rd6, 3;
	add.s64 	%rd42, %rd3, %rd41;
	ld.global.u64 	%rd17, [%rd42];
	ld.global.u64 	%rd43, [%rd42+8];
	neg.s64 	%rd44, %rd34;
	and.b64  	%rd45, %rd44, %rd6;
	shl.b64 	%rd18, %rd45, 11;
	shl.b64 	%rd46, %rd34, 10;
	and.b64  	%rd19, %rd46, -2048;
	sub.s64 	%rd47, %rd6, %rd45;
	shl.b64 	%rd48, %rd47, 11;
	sub.s64 	%rd49, %rd17, %rd18;
	sub.s64 	%rd50, %rd43, %rd18;
	sub.s64 	%rd51, %rd32, %rd18;
	max.u64 	%rd52, %rd51, %rd19;
	sub.s64 	%rd53, %rd52, %rd19;
	sub.s64 	%rd54, %rd48, %rd49;
	min.u64 	%rd20, %rd54, %rd53;
	setp.eq.s64 	%p34, %rd47, -1;
	selp.b64 	%rd55, 2047, 2048, %p34;
	add.s64 	%rd56, %rd55, %rd48;
	sub.s64 	%rd57, %rd56, %rd50;
	or.b64  	%rd58, %rd44, %rd6;
	setp.eq.s64 	%p35, %rd58, -1;
	min.u64 	%rd59, %rd19, %rd51;
	selp.b64 	%rd60, %rd59, %rd50, %p35;
	selp.b64 	%rd61, %rd19, %rd57, %p35;
	min.u64 	%rd62, %rd61, %rd53;
	cvt.u32.u64 	%r241, %rd49;
	cvt.u32.u64 	%r242, %rd60;
	sub.s32 	%r95, %r242, %r241;
	cvt.u32.u64 	%r243, %rd62;
	cvt.u32.u64 	%r244, %rd20;
	sub.s32 	%r96, %r243, %r244;
	// begin inline asm
	griddepcontrol.wait;
	// end inline asm
	setp.eq.s16 	%p36, %rs2, 0;
	@%p36 bra 	$L__BB12_139;
	add.s64 	%rd63, %rd18, %rd19;
	add.s64 	%rd64, %rd63, %rd20;
	add.s32 	%r97, %r96, %r95;
	setp.ge.s32 	%p37, %r1, %r97;
	cvt.u64.u32 	%rd65, %r1;
	add.s64 	%rd66, %rd17, %rd65;
	shl.b64 	%rd67, %rd66, 3;
	add.s64 	%rd21, %rd4, %rd67;
	sub.s32 	%r245, %r1, %r95;
	cvt.s64.s32 	%rd68, %r245;
	add.s64 	%rd69, %rd64, %rd68;
	shl.b64 	%rd70, %rd69, 3;
	add.s64 	%rd22, %rd4, %rd70;
	@%p37 bra 	$L__BB12_111;
	setp.ge.s32 	%p38, %r1, %r95;
	@%p38 bra 	$L__BB12_110;
	ld.global.f64 	%fd257, [%rd21];
	bra.uni 	$L__BB12_111;
$L__BB12_110:
	ld.global.f64 	%fd257, [%rd22];
$L__BB12_111:
	add.s32 	%r98, %r1, 256;
	setp.ge.s32 	%p39, %r98, %r97;
	@%p39 bra 	$L__BB12_115;
	setp.lt.s32 	%p40, %r98, %r95;
	@%p40 bra 	$L__BB12_114;
	ld.global.f64 	%fd258, [%rd22+2048];
	bra.uni 	$L__BB12_115;
$L__BB12_114:
	ld.global.f64 	%fd258, [%rd21+2048];
$L__BB12_115:
	add.s32 	%r99, %r1, 512;
	setp.ge.s32 	%p41, %r99, %r97;
	@%p41 bra 	$L__BB12_119;
	setp.lt.s32 	%p42, %r99, %r95;
	@%p42 bra 	$L__BB12_118;
	ld.global.f64 	%fd259, [%rd22+4096];
	bra.uni 	$L__BB12_119;
$L__BB12_118:
	ld.global.f64 	%fd259, [%rd21+4096];
$L__BB12_119:
	add.s32 	%r100, %r1, 768;
	setp.ge.s32 	%p43, %r100, %r97;
	@%p43 bra 	$L__BB12_123;
	setp.lt.s32 	%p44, %r100, %r95;
	@%p44 bra 	$L__BB12_122;
	ld.global.f64 	%fd260, [%rd22+6144];
	bra.uni 	$L__BB12_123;
$L__BB12_122:
	ld.global.f64 	%fd260, [%rd21+6144];
$L__BB12_123:
	or.b32  	%r101, %r1, 1024;
	setp.ge.s32 	%p45, %r101, %r97;
	@%p45 bra 	$L__BB12_127;
	setp.lt.s32 	%p46, %r101, %r95;
	@%p46 bra 	$L__BB12_126;
	ld.global.f64 	%fd261, [%rd22+8192];
	bra.uni 	$L__BB12_127;
$L__BB12_126:
	ld.global.f64 	%fd261, [%rd21+8192];
$L__BB12_127:
	add.s32 	%r102, %r1, 1280;
	setp.ge.s32 	%p47, %r102, %r97;
	@%p47 bra 	$L__BB12_131;
	setp.lt.s32 	%p48, %r102, %r95;
	@%p48 bra 	$L__BB12_130;
	ld.global.f64 	%fd262, [%rd22+10240];
	bra.uni 	$L__BB12_131;
$L__BB12_130:
	ld.global.f64 	%fd262, [%rd21+10240];
$L__BB12_131:
	add.s32 	%r103, %r1, 1536;
	setp.ge.s32 	%p49, %r103, %r97;
	@%p49 bra 	$L__BB12_135;
	setp.lt.s32 	%p50, %r103, %r95;
	@%p50 bra 	$L__BB12_134;
	ld.global.f64 	%fd263, [%rd22+12288];
	bra.uni 	$L__BB12_135;
$L__BB12_134:
	ld.global.f64 	%fd263, [%rd21+12288];
$L__BB12_135:
	add.s32 	%r104, %r1, 1792;
	setp.ge.s32 	%p51, %r104, %r97;
	@%p51 bra 	$L__BB12_155;
	setp.lt.s32 	%p52, %r104, %r95;
	@%p52 bra 	$L__BB12_138;
	ld.global.f64 	%fd264, [%rd22+14336];
	bra.uni 	$L__BB12_155;
$L__BB12_138:
	ld.global.f64 	%fd264, [%rd21+14336];
	bra.uni 	$L__BB12_155;
$L__BB12_139:
	add.s64 	%rd71, %rd18, %rd19;
	add.s64 	%rd23, %rd71, %rd20;
	add.s32 	%r105, %r96, %r95;
	setp.ge.s32 	%p53, %r1, %r105;
	@%p53 bra 	$L__BB12_141;
	setp.lt.s32 	%p54, %r1, %r95;
	sub.s32 	%r246, %r1, %r95;
	cvt.s64.s32 	%rd72, %r246;
	cvt.u64.u32 	%rd73, %r1;
	selp.b64 	%rd74, %rd17, %rd23, %p54;
	selp.b64 	%rd75, %rd73, %rd72, %p54;
	add.s64 	%rd76, %rd75, %rd74;
	shl.b64 	%rd77, %rd76, 3;
	add.s64 	%rd78, %rd2, %rd77;
	ld.global.f64 	%fd257, [%rd78];
$L__BB12_141:
	add.s32 	%r106, %r1, 256;
	setp.ge.s32 	%p55, %r106, %r105;
	@%p55 bra 	$L__BB12_143;
	setp.lt.s32 	%p56, %r106, %r95;
	sub.s32 	%r247, %r106, %r95;
	cvt.s64.s32 	%rd79, %r247;
	cvt.u64.u32 	%rd80, %r106;
	selp.b64 	%rd81, %rd17, %rd23, %p56;
	selp.b64 	%rd82, %rd80, %rd79, %p56;
	add.s64 	%rd83, %rd82, %rd81;
	shl.b64 	%rd84, %rd83, 3;
	add.s64 	%rd85, %rd2, %rd84;
	ld.global.f64 	%fd258, [%rd85];
$L__BB12_143:
	add.s32 	%r107, %r1, 512;
	setp.ge.s32 	%p57, %r107, %r105;
	@%p57 bra 	$L__BB12_145;
	setp.lt.s32 	%p58, %r107, %r95;
	sub.s32 	%r248, %r107, %r95;
	cvt.s64.s32 	%rd86, %r248;
	cvt.u64.u32 	%rd87, %r107;
	selp.b64 	%rd88, %rd17, %rd23, %p58;
	selp.b64 	%rd89, %rd87, %rd86, %p58;
	add.s64 	%rd90, %rd89, %rd88;
	shl.b64 	%rd91, %rd90, 3;
	add.s64 	%rd92, %rd2, %rd91;
	ld.global.f64 	%fd259, [%rd92];
$L__BB12_145:
	add.s32 	%r108, %r1, 768;
	setp.ge.s32 	%p59, %r108, %r105;
	@%p59 bra 	$L__BB12_147;
	setp.lt.s32 	%p60, %r108, %r95;
	sub.s32 	%r249, %r108, %r95;
	cvt.s64.s32 	%rd93, %r249;
	cvt.u64.u32 	%rd94, %r108;
	selp.b64 	%rd95, %rd17, %rd23, %p60;
	selp.b64 	%rd96, %rd94, %rd93, %p60;
	add.s64 	%rd97, %rd96, %rd95;
	shl.b64 	%rd98, %rd97, 3;
	add.s64 	%rd99, %rd2, %rd98;
	ld.global.f64 	%fd260, [%rd99];
$L__BB12_147:
	or.b32  	%r109, %r1, 1024;
	setp.ge.s32 	%p61, %r109, %r105;
	@%p61 bra 	$L__BB12_149;
	setp.lt.s32 	%p62, %r109, %r95;
	sub.s32 	%r250, %r109, %r95;
	cvt.s64.s32 	%rd100, %r250;
	cvt.u64.u32 	%rd101, %r109;
	selp.b64 	%rd102, %rd17, %rd23, %p62;
	selp.b64 	%rd103, %rd101, %rd100, %p62;
	add.s64 	%rd104, %rd103, %rd102;
	shl.b64 	%rd105, %rd104, 3;
	add.s64 	%rd106, %rd2, %rd105;
	ld.global.f64 	%fd261, [%rd106];
$L__BB12_149:
	add.s32 	%r110, %r1, 1280;
	setp.ge.s32 	%p63, %r110, %r105;
	@%p63 bra 	$L__BB12_151;
	setp.lt.s32 	%p64, %r110, %r95;
	sub.s32 	%r251, %r110, %r95;
	cvt.s64.s32 	%rd107, %r251;
	cvt.u64.u32 	%rd108, %r110;
	selp.b64 	%rd109, %rd17, %rd23, %p64;
	selp.b64 	%rd110, %rd108, %rd107, %p64;
	add.s64 	%rd111, %rd110, %rd109;
	shl.b64 	%rd112, %rd111, 3;
	add.s64 	%rd113, %rd2, %rd112;
	ld.global.f64 	%fd262, [%rd113];
$L__BB12_151:
	add.s32 	%r111, %r1, 1536;
	setp.ge.s32 	%p65, %r111, %r105;
	@%p65 bra 	$L__BB12_153;
	setp.lt.s32 	%p66, %r111, %r95;
	sub.s32 	%r252, %r111, %r95;
	cvt.s64.s32 	%rd114, %r252;
	cvt.u64.u32 	%rd115, %r111;
	selp.b64 	%rd116, %rd17, %rd23, %p66;
	selp.b64 	%rd117, %rd115, %rd114, %p66;
	add.s64 	%rd118, %rd117, %rd116;
	shl.b64 	%rd119, %rd118, 3;
	add.s64 	%rd120, %rd2, %rd119;
	ld.global.f64 	%fd263, [%rd120];
$L__BB12_153:
	add.s32 	%r112, %r1, 1792;
	setp.ge.s32 	%p67, %r112, %r105;
	@%p67 bra 	$L__BB12_155;
	setp.lt.s32 	%p68, %r112, %r95;
	sub.s32 	%r253, %r112, %r95;
	cvt.s64.s32 	%rd121, %r253;
	cvt.u64.u32 	%rd122, %r112;
	selp.b64 	%rd123, %rd17, %rd23, %p68;
	selp.b64 	%rd124, %rd122, %rd121, %p68;
	add.s64 	%rd125, %rd124, %rd123;
	shl.b64 	%rd126, %rd125, 3;
	add.s64 	%rd127, %rd2, %rd126;
	ld.global.f64 	%fd264, [%rd127];
$L__BB12_155:
	ld.param.s8 	%rs3, [_ZN3cub18CUB_300001_SM_10006detail10merge_sort26DeviceMergeSortMergeKernelINS2_10policy_hubIN6thrust24THRUST_300001_SM_1000_NS6detail15normal_iteratorINS6_10device_ptrIdEEEEE9Policy600ESB_NS8_INS9_IiEEEESB_SF_mN4cuda3std3__44lessIiEEdiEEvbT2_T3_T4_PT6_PT7_T5_PSN_SN_NS1_7vsmem_tE_param_0];
	setp.eq.s16 	%p69, %rs3, 0;
	shl.b32 	%r254, %r1, 3;
	mov.u32 	%r255, _ZZN3cub18CUB_300001_SM_10006detail10merge_sort26DeviceMergeSortMergeKernelINS2_10policy_hubIN6thrust24THRUST_300001_SM_1000_NS6detail15normal_iteratorINS6_10device_ptrIdEEEEE9Policy600ESB_NS8_INS9_IiEEEESB_SF_mN4cuda3std3__44lessIiEEdiEEvbT2_T3_T4_PT6_PT7_T5_PSN_SN_NS1_7vsmem_tEE19static_temp_storage;
	add.s32 	%r256, %r255, %r254;
	st.shared.f64 	[%r256], %fd257;
	add.s32 	%r113, %r1, 256;
	st.shared.f64 	[%r256+2048], %fd258;
	add.s32 	%r114, %r1, 512;
	st.shared.f64 	[%r256+4096], %fd259;
	add.s32 	%r115, %r1, 768;
	st.shared.f64 	[%r256+6144], %fd260;
	or.b32  	%r116, %r1, 1024;
	st.shared.f64 	[%r256+8192], %fd261;
	add.s32 	%r117, %r1, 1280;
	st.shared.f64 	[%r256+10240], %fd262;
	add.s32 	%r118, %r1, 1536;
	st.shared.f64 	[%r256+12288], %fd263;
	add.s32 	%r119, %r1, 1792;
	st.shared.f64 	[%r256+14336], %fd264;
	@%p69 bra 	$L__BB12_188;
	add.s64 	%rd128, %rd18, %rd19;
	add.s64 	%rd129, %rd128, %rd20;
	add.s32 	%r120, %r96, %r95;
	setp.ge.s32 	%p70, %r1, %r120;
	cvt.u64.u32 	%rd130, %r1;
	add.s64 	%rd131, %rd17, %rd130;
	shl.b64 	%rd132, %rd131, 2;
	add.s64 	%rd24, %rd5, %rd132;
	sub.s32 	%r258, %r1, %r95;
	cvt.s64.s32 	%rd133, %r258;
	add.s64 	%rd134, %rd129, %rd133;
	shl.b64 	%rd135, %rd134, 2;
	add.s64 	%rd25, %rd5, %rd135;
	@%p70 bra 	$L__BB12_160;
	setp.ge.s32 	%p71, %r1, %r95;
	@%p71 bra 	$L__BB12_159;
	ld.global.u32 	%r1029, [%rd24];
	bra.uni 	$L__BB12_160;
$L__BB12_159:
	ld.global.u32 	%r1029, [%rd25];
$L__BB12_160:
	setp.ge.s32 	%p72, %r113, %r120;
	@%p72 bra 	$L__BB12_164;
	setp.lt.s32 	%p73, %r113, %r95;
	@%p73 bra 	$L__BB12_163;
	ld.global.u32 	%r1030, [%rd25+1024];
	bra.uni 	$L__BB12_164;
$L__BB12_163:
	ld.global.u32 	%r1030, [%rd24+1024];
$L__BB12_164:
	setp.ge.s32 	%p74, %r114, %r120;
	@%p74 bra 	$L__BB12_168;
	setp.lt.s32 	%p75, %r114, %r95;
	@%p75 bra 	$L__BB12_167;
	ld.global.u32 	%r1031, [%rd25+2048];
	bra.uni 	$L__BB12_168;
$L__BB12_167:
	ld.global.u32 	%r1031, [%rd24+2048];
$L__BB12_168:
	setp.ge.s32 	%p76, %r115, %r120;
	@%p76 bra 	$L__BB12_172;
	setp.lt.s32 	%p77, %r115, %r95;
	@%p77 bra 	$L__BB12_171;
	ld.global.u32 	%r1032, [%rd25+3072];
	bra.uni 	$L__BB12_172;
$L__BB12_171:
	ld.global.u32 	%r1032, [%rd24+3072];
$L__BB12_172:
	setp.ge.s32 	%p78, %r116, %r120;
	@%p78 bra 	$L__BB12_176;
	setp.lt.s32 	%p79, %r116, %r95;
	@%p79 bra 	$L__BB12_175;
	ld.global.u32 	%r1033, [%rd25+4096];
	bra.uni 	$L__BB12_176;
$L__BB12_175:
	ld.global.u32 	%r1033, [%rd24+4096];
$L__BB12_176:
	setp.ge.s32 	%p80, %r117, %r120;
	@%p80 bra 	$L__BB12_180;
	setp.lt.s32 	%p81, %r117, %r95;
	@%p81 bra 	$L__BB12_179;
	ld.global.u32 	%r1034, [%rd25+5120];
	bra.uni 	$L__BB12_180;
$L__BB12_179:
	ld.global.u32 	%r1034, [%rd24+5120];
$L__BB12_180:
	setp.ge.s32 	%p82, %r118, %r120;
	@%p82 bra 	$L__BB12_184;
	setp.lt.s32 	%p83, %r118, %r95;
	@%p83 bra 	$L__BB12_183;
	ld.global.u32 	%r1035, [%rd25+6144];
	bra.uni 	$L__BB12_184;
$L__BB12_183:
	ld.global.u32 	%r1035, [%rd24+6144];
$L__BB12_184:
	setp.ge.s32 	%p84, %r119, %r120;
	@%p84 bra 	$L__BB12_204;
	setp.lt.s32 	%p85, %r119, %r95;
	@%p85 bra 	$L__BB12_187;
	ld.global.u32 	%r1036, [%rd25+7168];
	bra.uni 	$L__BB12_204;
$L__BB12_187:
	ld.global.u32 	%r1036, [%rd24+7168];
	bra.uni 	$L__BB12_204;
$L__BB12_188:
	add.s64 	%rd136, %rd18, %rd19;
	add.s64 	%rd26, %rd136, %rd20;
	add.s32 	%r144, %r96, %r95;
	setp.ge.s32 	%p86, %r1, %r144;
	@%p86 bra 	$L__BB12_190;
	setp.lt.s32 	%p87, %r1, %r95;
	sub.s32 	%r267, %r1, %r95;
	cvt.s64.s32 	%rd137, %r267;
	cvt.u64.u32 	%rd138, %r1;
	selp.b64 	%rd139, %rd17, %rd26, %p87;
	selp.b64 	%rd140, %rd138, %rd137, %p87;
	add.s64 	%rd141, %rd140, %rd139;
	shl.b64 	%rd142, %rd141, 2;
	add.s64 	%rd143, %rd1, %rd142;
	ld.global.u32 	%r1029, [%rd143];
$L__BB12_190:
	setp.ge.s32 	%p88, %r113, %r144;
	@%p88 bra 	$L__BB12_192;
	setp.lt.s32 	%p89, %r113, %r95;
	sub.s32 	%r269, %r113, %r95;
	cvt.s64.s32 	%rd144, %r269;
	cvt.u64.u32 	%rd145, %r113;
	selp.b64 	%rd146, %rd17, %rd26, %p89;
	selp.b64 	%rd147, %rd145, %rd144, %p89;
	add.s64 	%rd148, %rd147, %rd146;
	shl.b64 	%rd149, %rd148, 2;
	add.s64 	%rd150, %rd1, %rd149;
	ld.global.u32 	%r1030, [%rd150];
$L__BB12_192:
	setp.ge.s32 	%p90, %r114, %r144;
	@%p90 bra 	$L__BB12_194;
	setp.lt.s32 	%p91, %r114, %r95;
	sub.s32 	%r271, %r114, %r95;
	cvt.s64.s32 	%rd151, %r271;
	cvt.u64.u32 	%rd152, %r114;
	selp.b64 	%rd153, %rd17, %rd26, %p91;
	selp.b64 	%rd154, %rd152, %rd151, %p91;
	add.s64 	%rd155, %rd154, %rd153;
	shl.b64 	%rd156, %rd155, 2;
	add.s64 	%rd157, %rd1, %rd156;
	ld.global.u32 	%r1031, [%rd157];
$L__BB12_194:
	setp.ge.s32 	%p92, %r115, %r144;
	@%p92 bra 	$L__BB12_196;
	setp.lt.s32 	%p93, %r115, %r95;
	sub.s32 	%r273, %r115, %r95;
	cvt.s64.s32 	%rd158, %r273;
	cvt.u64.u32 	%rd159, %r115;
	selp.b64 	%rd160, %rd17, %rd26, %p93;
	selp.b64 	%rd161, %rd159, %rd158, %p93;
	add.s64 	%rd162, %rd161, %rd160;
	shl.b64 	%rd163, %rd162, 2;
	add.s64 	%rd164, %rd1, %rd163;
	ld.global.u32 	%r1032, [%rd164];
$L__BB12_196:
	setp.ge.s32 	%p94, %r116, %r144;
	@%p94 bra 	$L__BB12_198;
	setp.lt.s32 	%p95, %r116, %r95;
	sub.s32 	%r275, %r116, %r95;
	cvt.s64.s32 	%rd165, %r275;
	cvt.u64.u32 	%rd166, %r116;
	selp.b64 	%rd167, %rd17, %rd26, %p95;
	selp.b64 	%rd168, %rd166, %rd165, %p95;
	add.s64 	%rd169, %rd168, %rd167;
	shl.b64 	%rd170, %rd169, 2;
	add.s64 	%rd171, %rd1, %rd170;
	ld.global.u32 	%r1033, [%rd171];
$L__BB12_198:
	setp.ge.s32 	%p96, %r117, %r144;
	@%p96 bra 	$L__BB12_200;
	setp.lt.s32 	%p97, %r117, %r95;
	sub.s32 	%r277, %r117, %r95;
	cvt.s64.s32 	%rd172, %r277;
	cvt.u64.u32 	%rd173, %r117;
	selp.b64 	%rd174, %rd17, %rd26, %p97;
	selp.b64 	%rd175, %rd173, %rd172, %p97;
	add.s64 	%rd176, %rd175, %rd174;
	shl.b64 	%rd177, %rd176, 2;
	add.s64 	%rd178, %rd1, %rd177;
	ld.global.u32 	%r1034, [%rd178];
$L__BB12_200:
	setp.ge.s32 	%p98, %r118, %r144;
	@%p98 bra 	$L__BB12_202;
	setp.lt.s32 	%p99, %r118, %r95;
	sub.s32 	%r279, %r118, %r95;
	cvt.s64.s32 	%rd179, %r279;
	cvt.u64.u32 	%rd180, %r118;
	selp.b64 	%rd181, %rd17, %rd26, %p99;
	selp.b64 	%rd182, %rd180, %rd179, %p99;
	add.s64 	%rd183, %rd182, %rd181;
	shl.b64 	%rd184, %rd183, 2;
	add.s64 	%rd185, %rd1, %rd184;
	ld.global.u32 	%r1035, [%rd185];
$L__BB12_202:
	setp.ge.s32 	%p100, %r119, %r144;
	@%p100 bra 	$L__BB12_204;
	setp.lt.s32 	%p101, %r119, %r95;
	sub.s32 	%r281, %r119, %r95;
	cvt.s64.s32 	%rd186, %r281;
	cvt.u64.u32 	%rd187, %r119;
	selp.b64 	%rd188, %rd17, %rd26, %p101;
	selp.b64 	%rd189, %rd187, %rd186, %p101;
	add.s64 	%rd190, %rd189, %rd188;
	shl.b64 	%rd191, %rd190, 2;
	add.s64 	%rd192, %rd1, %rd191;
	ld.global.u32 	%r1036, [%rd192];
$L__BB12_204:
	bar.sync 	0;
	// begin inline asm
	griddepcontrol.launch_dependents;
	// end inline asm
	add.s32 	%r168, %r96, %r95;
	min.s32 	%r169, %r254, %r168;
	shl.b32 	%r283, %r95, 3;
	add.s32 	%r170, %r255, %r283;
	setp.lt.s32 	%p102, %r169, %r96;
	sub.s32 	%r285, %r169, %r96;
	selp.b32 	%r1039, 0, %r285, %p102;
	min.s32 	%r1037, %r169, %r95;
	setp.ge.s32 	%p103, %r1039, %r1037;
	@%p103 bra 	$L__BB12_206;
$L__BB12_205:
	sub.s32 	%r286, %r1037, %r1039;
	shr.u32 	%r287, %r286, 31;
	add.s32 	%r288, %r286, %r287;
	shr.s32 	%r289, %r288, 1;
	add.s32 	%r290, %r289, %r1039;
	shl.b32 	%r291, %r290, 3;
	add.s32 	%r293, %r255, %r291;
	ld.shared.f64 	%fd194, [%r293];
	not.b32 	%r294, %r290;
	add.s32 	%r295, %r169, %r294;
	shl.b32 	%r296, %r295, 3;
	add.s32 	%r297, %r170, %r296;
	ld.shared.f64 	%fd195, [%r297];
	cvt.rzi.s32.f64 	%r298, %fd195;
	cvt.rzi.s32.f64 	%r299, %fd194;
	setp.lt.s32 	%p104, %r298, %r299;
	add.s32 	%r300, %r290, 1;
	selp.b32 	%r1039, %r1039, %r300, %p104;
	selp.b32 	%r1037, %r290, %r1037, %p104;
	setp.lt.s32 	%p105, %r1039, %r1037;
	@%p105 bra 	$L__BB12_205;
$L__BB12_206:
	sub.s32 	%r301, %r169, %r1039;
	add.s32 	%r178, %r301, %r95;
	shl.b32 	%r302, %r301, 3;
	add.s32 	%r179, %r170, %r302;
	ld.shared.f64 	%fd266, [%r179];
	shl.b32 	%r303, %r1039, 3;
	add.s32 	%r180, %r255, %r303;
	ld.shared.f64 	%fd267, [%r180];
	setp.ge.s32 	%p107, %r178, %r168;
	mov.pred 	%p272, 0;
	@%p107 bra 	$L__BB12_209;
	setp.ge.s32 	%p109, %r1039, %r95;
	mov.pred 	%p272, -1;
	@%p109 bra 	$L__BB12_209;
	cvt.rzi.s32.f64 	%r305, %fd266;
	cvt.rzi.s32.f64 	%r306, %fd267;
	setp.lt.s32 	%p272, %r305, %r306;
$L__BB12_209:
	selp.f64 	%fd126, %fd266, %fd267, %p272;
	selp.u32 	%r307, 1, 0, %p272;
	add.s32 	%r181, %r178, %r307;
	not.pred 	%p110, %p272;
	selp.u32 	%r308, 1, 0, %p110;
	add.s32 	%r182, %r1039, %r308;
	selp.b32 	%r183, %r178, %r1039, %p272;
	@%p110 bra 	$L__BB12_211;
	ld.shared.f64 	%fd266, [%r179+8];
	bra.uni 	$L__BB12_212;
$L__BB12_211:
	ld.shared.f64 	%fd267, [%r180+8];
$L__BB12_212:
	setp.ge.s32 	%p112, %r181, %r168;
	mov.pred 	%p273, 0;
	@%p112 bra 	$L__BB12_215;
	setp.ge.s32 	%p114, %r182, %r95;
	mov.pred 	%p273, -1;
	@%p114 bra 	$L__BB12_215;
	cvt.rzi.s32.f64 	%r309, %fd266;
	cvt.rzi.s32.f64 	%r310, %fd267;
	setp.lt.s32 	%p273, %r309, %r310;
$L__BB12_215:
	selp.f64 	%fd131, %fd266, %fd267, %p273;
	selp.u32 	%r311, 1, 0, %p273;
	add.s32 	%r184, %r181, %r311;
	not.pred 	%p115, %p273;
	selp.u32 	%r312, 1, 0, %p115;
	add.s32 	%r185, %r182, %r312;
	selp.b32 	%r186, %r181, %r182, %p273;
	@%p273 bra 	$L__BB12_217;
	shl.b32 	%r313, %r185, 3;
	add.s32 	%r315, %r255, %r313;
	ld.shared.f64 	%fd267, [%r315];
	bra.uni 	$L__BB12_218;
$L__BB12_217:
	shl.b32 	%r316, %r184, 3;
	add.s32 	%r318, %r255, %r316;
	ld.shared.f64 	%fd266, [%r318];
$L__BB12_218:
	setp.ge.s32 	%p117, %r184, %r168;
	mov.pred 	%p274, 0;
	@%p117 bra 	$L__BB12_221;
	setp.ge.s32 	%p119, %r185, %r95;
	mov.pred 	%p274, -1;
	@%p119 bra 	$L__BB12_221;
	cvt.rzi.s32.f64 	%r319, %fd266;
	cvt.rzi.s32.f64 	%r320, %fd267;
	setp.lt.s32 	%p274, %r319, %r320;
$L__BB12_221:
	selp.f64 	%fd136, %fd266, %fd267, %p274;
	selp.u32 	%r321, 1, 0, %p274;
	add.s32 	%r187, %r184, %r321;
	not.pred 	%p120, %p274;
	selp.u32 	%r322, 1, 0, %p120;
	add.s32 	%r188, %r185, %r322;
	selp.b32 	%r189, %r184, %r185, %p274;
	@%p274 bra 	$L__BB12_223;
	shl.b32 	%r323, %r188, 3;
	add.s32 	%r325, %r255, %r323;
	ld.shared.f64 	%fd267, [%r325];
	bra.uni 	$L__BB12_224;
$L__BB12_223:
	shl.b32 	%r326, %r187, 3;
	add.s32 	%r328, %r255, %r326;
	ld.shared.f64 	%fd266, [%r328];
$L__BB12_224:
	setp.ge.s32 	%p122, %r187, %r168;
	mov.pred 	%p275, 0;
	@%p122 bra 	$L__BB12_227;
	setp.ge.s32 	%p124, %r188, %r95;
	mov.pred 	%p275, -1;
	@%p124 bra 	$L__BB12_227;
	cvt.rzi.s32.f64 	%r329, %fd266;
	cvt.rzi.s32.f64 	%r330, %fd267;
	setp.lt.s32 	%p275, %r329, %r330;
$L__BB12_227:
	selp.f64 	%fd141, %fd266, %fd267, %p275;
	selp.u32 	%r331, 1, 0, %p275;
	add.s32 	%r190, %r187, %r331;
	not.pred 	%p125, %p275;
	selp.u32 	%r332, 1, 0, %p125;
	add.s32 	%r191, %r188, %r332;
	selp.b32 	%r192, %r187, %r188, %p275;
	@%p275 bra 	$L__BB12_229;
	shl.b32 	%r333, %r191, 3;
	add.s32 	%r335, %r255, %r333;
	ld.shared.f64 	%fd267, [%r335];
	bra.uni 	$L__BB12_230;
$L__BB12_229:
	shl.b32 	%r336, %r190, 3;
	add.s32 	%r338, %r255, %r336;
	ld.shared.f64 	%fd266, [%r338];
$L__BB12_230:
	setp.ge.s32 	%p127, %r190, %r168;
	mov.pred 	%p276, 0;
	@%p127 bra 	$L__BB12_233;
	setp.ge.s32 	%p129, %r191, %r95;
	mov.pred 	%p276, -1;
	@%p129 bra 	$L__BB12_233;
	cvt.rzi.s32.f64 	%r339, %fd266;
	cvt.rzi.s32.f64 	%r340, %fd267;
	setp.lt.s32 	%p276, %r339, %r340;
$L__BB12_233:
	selp.f64 	%fd146, %fd266, %fd267, %p276;
	selp.u32 	%r341, 1, 0, %p276;
	add.s32 	%r193, %r190, %r341;
	not.pred 	%p130, %p276;
	selp.u32 	%r342, 1, 0, %p130;
	add.s32 	%r194, %r191, %r342;
	selp.b32 	%r195, %r190, %r191, %p276;
	@%p276 bra 	$L__BB12_235;
	shl.b32 	%r343, %r194, 3;
	mov.u32 	%r344, _ZZN3cub18CUB_300001_SM_10006detail10merge_sort26DeviceMergeSortMergeKernelINS2_10policy_hubIN6thrust24THRUST_300001_SM_1000_NS6detail15normal_iteratorINS6_10device_ptrIdEEEEE9Policy600ESB_NS8_INS9_IiEEEESB_SF_mN4cuda3std3__44lessIiEEdiEEvbT2_T3_T4_PT6_PT7_T5_PSN_SN_NS1_7vsmem_tEE19static_temp_storage;
	add.s32 	%r345, %r344, %r343;
	ld.shared.f64 	%fd267, [%r345];
	bra.uni 	$L__BB12_236;
$L__BB12_235:
	shl.b32 	%r346, %r193, 3;
	mov.u32 	%r347, _ZZN3cub18CUB_300001_SM_10006detail10merge_sort26DeviceMergeSortMergeKernelINS2_10policy_hubIN6thrust24THRUST_300001_SM_1000_NS6detail15normal_iteratorINS6_10device_ptrIdEEEEE9Policy600ESB_NS8_INS9_IiEEEESB_SF_mN4cuda3std3__44lessIiEEdiEEvbT2_T3_T4_PT6_PT7_T5_PSN_SN_NS1_7vsmem_tEE19static_temp_storage;
	add.s32 	%r348, %r347, %r346;
	ld.shared.f64 	%fd266, [%r348];
$L__BB12_236:
	setp.ge.s32 	%p132, %r193, %r168;
	mov.pred 	%p277, 0;
	@%p132 bra 	$L__BB12_239;
	setp.ge.s32 	%p134, %r194, %r95;
	mov.pred 	%p277, -1;
	@%p134 bra 	$L__BB12_239;
	cvt.rzi.s32.f64 	%r349, %fd266;
	cvt.rzi.s32.f64 	%r350, %fd267;
	setp.lt.s32 	%p277, %r349, %r350;
$L__BB12_239:
	selp.f64 	%fd151, %fd266, %fd267, %p277;
	selp.u32 	%r351, 1, 0, %p277;
	add.s32 	%r196, %r193, %r351;
	not.pred 	%p135, %p277;
	selp.u32 	%r352, 1, 0, %p135;
	add.s32 	%r197, %r194, %r352;
	selp.b32 	%r198, %r193, %r194, %p277;
	@%p277 bra 	$L__BB12_241;
	shl.b32 	%r353, %r197, 3;
	mov.u32 	%r354, _ZZN3cub18CUB_300001_SM_10006detail10merge_sort26DeviceMergeSortMergeKernelINS2_10policy_hubIN6thrust24THRUST_300001_SM_1000_NS6detail15normal_iteratorINS6_10device_ptrIdEEEEE9Policy600ESB_NS8_INS9_IiEEEESB_SF_mN4cuda3std3__44lessIiEEdiEEvbT2_T3_T4_PT6_PT7_T5_PSN_SN_NS1_7vsmem_tEE19static_temp_storage;
	add.s32 	%r355, %r354, %r353;
	ld.shared.f64 	%fd267, [%r355];
	bra.uni 	$L__BB12_242;
$L__BB12_241:
	shl.b32 	%r356, %r196, 3;
	mov.u32 	%r357, _ZZN3cub18CUB_300001_SM_10006detail10merge_sort26DeviceMergeSortMergeKernelINS2_10policy_hubIN6thrust24THRUST_300001_SM_1000_NS6detail15normal_iteratorINS6_10device_ptrIdEEEEE9Policy600ESB_NS8_INS9_IiEEEESB_SF_mN4cuda3std3__44lessIiEEdiEEvbT2_T3_T4_PT6_PT7_T5_PSN_SN_NS1_7vsmem_tEE19static_temp_storage;
	add.s32 	%r358, %r357, %r356;
	ld.shared.f64 	%fd266, [%r358];
$L__BB12_242:
	setp.ge.s32 	%p137, %r196, %r168;
	mov.pred 	%p278, 0;
	@%p137 bra 	$L__BB12_245;
	setp.ge.s32 	%p139, %r197, %r95;
	mov.pred 	%p278, -1;
	@%p139 bra 	$L__BB12_245;
	cvt.rzi.s32.f64 	%r359, %fd266;
	cvt.rzi.s32.f64 	%r360, %fd267;
	setp.lt.s32 	%p278, %r359, %r360;
$L__BB12_245:
	selp.f64 	%fd156, %fd266, %fd267, %p278;
	selp.u32 	%r361, 1, 0, %p278;
	add.s32 	%r199, %r196, %r361;
	not.pred 	%p140, %p278;
	selp.u32 	%r362, 1, 0, %p140;
	add.s32 	%r200, %r197, %r362;
	selp.b32 	%r201, %r196, %r197, %p278;
	@%p278 bra 	$L__BB12_247;
	shl.b32 	%r363, %r200, 3;
	mov.u32 	%r364, _ZZN3cub18CUB_300001_SM_10006detail10merge_sort26DeviceMergeSortMergeKernelINS2_10policy_hubIN6thrust24THRUST_300001_SM_1000_NS6detail15normal_iteratorINS6_10device_ptrIdEEEEE9Policy600ESB_NS8_INS9_IiEEEESB_SF_mN4cuda3std3__44lessIiEEdiEEvbT2_T3_T4_PT6_PT7_T5_PSN_SN_NS1_7vsmem_tEE19static_temp_storage;
	add.s32 	%r365, %r364, %r363;
	ld.shared.f64 	%fd267, [%r365];
	bra.uni 	$L__BB12_248;
$L__BB12_247:
	shl.b32 	%r366, %r199, 3;
	mov.u32 	%r367, _ZZN3cub18CUB_300001_SM_10006detail10merge_sort26DeviceMergeSortMergeKernelINS2_10policy_hubIN6thrust24THRUST_300001_SM_1000_NS6detail15normal_iteratorINS6_10device_ptrIdEEEEE9Policy600ESB_NS8_INS9_IiEEEESB_SF_mN4cuda3std3__44lessIiEEdiEEvbT2_T3_T4_PT6_PT7_T5_PSN_SN_NS1_7vsmem_tEE19static_temp_storage;
	add.s32 	%r368, %r367, %r366;
	ld.shared.f64 	%fd266, [%r368];
$L__BB12_248:
	setp.ge.s32 	%p142, %r199, %r168;
	mov.pred 	%p279, 0;
	@%p142 bra 	$L__BB12_251;
	setp.ge.s32 	%p144, %r200, %r95;
	mov.pred 	%p279, -1;
	@%p144 bra 	$L__BB12_251;
	cvt.rzi.s32.f64 	%r369, %fd266;
	cvt.rzi.s32.f64 	%r370, %fd267;
	setp.lt.s32 	%p279, %r369, %r370;
$L__BB12_251:
	ld.param.s8 	%rs4, [_ZN3cub18CUB_300001_SM_10006detail10merge_sort26DeviceMergeSortMergeKernelINS2_10policy_hubIN6thrust24THRUST_300001_SM_1000_NS6detail15normal_iteratorINS6_10device_ptrIdEEEEE9Policy600ESB_NS8_INS9_IiEEEESB_SF_mN4cuda3std3__44lessIiEEdiEEvbT2_T3_T4_PT6_PT7_T5_PSN_SN_NS1_7vsmem_tE_param_0];
	setp.eq.s16 	%p145, %rs4, 0;
	selp.f64 	%fd161, %fd266, %fd267, %p279;
	selp.b32 	%r202, %r199, %r200, %p279;
	bar.sync 	0;
	@%p145 bra 	$L__BB12_270;
	// begin inline asm
	mov.u32 %r371, %laneid;
	// end inline asm
	shl.b32 	%r372, %r1, 3;
	and.b32  	%r373, %r372, 7936;
	shl.b32 	%r374, %r371, 3;
	add.s32 	%r375, %r374, %r373;
	shr.s32 	%r376, %r375, 5;
	add.s32 	%r377, %r376, %r375;
	shl.b32 	%r378, %r377, 3;
	mov.u32 	%r379, _ZZN3cub18CUB_300001_SM_10006detail10merge_sort26DeviceMergeSortMergeKernelINS2_10policy_hubIN6thrust24THRUST_300001_SM_1000_NS6detail15normal_iteratorINS6_10device_ptrIdEEEEE9Policy600ESB_NS8_INS9_IiEEEESB_SF_mN4cuda3std3__44lessIiEEdiEEvbT2_T3_T4_PT6_PT7_T5_PSN_SN_NS1_7vsmem_tEE19static_temp_storage;
	add.s32 	%r380, %r379, %r378;
	st.shared.f64 	[%r380], %fd126;
	st.shared.f64 	[%r380+8], %fd131;
	st.shared.f64 	[%r380+16], %fd136;
	st.shared.f64 	[%r380+24], %fd141;
	st.shared.f64 	[%r380+32], %fd146;
	st.shared.f64 	[%r380+40], %fd151;
	st.shared.f64 	[%r380+48], %fd156;
	st.shared.f64 	[%r380+56], %fd161;
	bar.warp.sync 	-1;
	mad.lo.s32 	%r381, %r371, -7, %r375;
	shr.s32 	%r382, %r381, 5;
	add.s32 	%r383, %r382, %r381;
	shl.b32 	%r384, %r383, 3;
	add.s32 	%r385, %r379, %r384;
	ld.shared.f64 	%fd162, [%r385];
	add.s32 	%r386, %r381, 32;
	shr.s32 	%r387, %r386, 5;
	add.s32 	%r388, %r387, %r381;
	shl.b32 	%r389, %r388, 3;
	add.s32 	%r390, %r379, %r389;
	ld.shared.f64 	%fd163, [%r390+256];
	add.s32 	%r391, %r381, 64;
	shr.s32 	%r392, %r391, 5;
	add.s32 	%r393, %r392, %r381;
	shl.b32 	%r394, %r393, 3;
	add.s32 	%r395, %r379, %r394;
	ld.shared.f64 	%fd164, [%r395+512];
	add.s32 	%r396, %r381, 96;
	shr.s32 	%r397, %r396, 5;
	add.s32 	%r398, %r397, %r381;
	shl.b32 	%r399, %r398, 3;
	add.s32 	%r400, %r379, %r399;
	ld.shared.f64 	%fd165, [%r400+768];
	add.s32 	%r401, %r381, 128;
	shr.s32 	%r402, %r401, 5;
	add.s32 	%r403, %r402, %r381;
	shl.b32 	%r404, %r403, 3;
	add.s32 	%r405, %r379, %r404;
	ld.shared.f64 	%fd166, [%r405+1024];
	add.s32 	%r406, %r381, 160;
	shr.s32 	%r407, %r406, 5;
	add.s32 	%r408, %r407, %r381;
	shl.b32 	%r409, %r408, 3;
	add.s32 	%r410, %r379, %r409;
	ld.shared.f64 	%fd167, [%r410+1280];
	add.s32 	%r411, %r381, 192;
	shr.s32 	%r412, %r411, 5;
	add.s32 	%r413, %r412, %r381;
	shl.b32 	%r414, %r413, 3;
	add.s32 	%r415, %r379, %r414;
	ld.shared.f64 	%fd168, [%r415+1536];
	add.s32 	%r416, %r381, 224;
	shr.s32 	%r417, %r416, 5;
	add.s32 	%r418, %r417, %r381;
	shl.b32 	%r419, %r418, 3;
	add.s32 	%r420, %r379, %r419;
	ld.shared.f64 	%fd169, [%r420+1792];
	setp.ne.s32 	%p146, %r1, 0;
	@%p146 bra 	$L__BB12_254;
	st.volatile.shared.u32 	[_ZZN3cub18CUB_300001_SM_10006detail10merge_sort26DeviceMergeSortMergeKernelINS2_10policy_hubIN6thrust24THRUST_300001_SM_1000_NS6detail15normal_iteratorINS6_10device_ptrIdEEEEE9Policy600ESB_NS8_INS9_IiEEEESB_SF_mN4cuda3std3__44lessIiEEdiEEvbT2_T3_T4_PT6_PT7_T5_PSN_SN_NS1_7vsmem_tEE19static_temp_storage+16896], %r168;
$L__BB12_254:
	bar.sync 	0;
	ld.volatile.shared.u32 	%r203, [_ZZN3cub18CUB_300001_SM_10006detail10merge_sort26DeviceMergeSortMergeKernelINS2_10policy_hubIN6thrust24THRUST_300001_SM_1000_NS6detail15normal_iteratorINS6_10device_ptrIdEEEEE9Policy600ESB_NS8_INS9_IiEEEESB_SF_mN4cuda3std3__44lessIiEEdiEEvbT2_T3_T4_PT6_PT7_T5_PSN_SN_NS1_7vsmem_tEE19static_temp_storage+16896];
	and.b32  	%r421, %r1, 31;
	shl.b32 	%r422, %r1, 3;
	and.b32  	%r423, %r422, 7936;
	or.b32  	%r204, %r423, %r421;
	setp.ge.s32 	%p147, %r204, %r203;
	cvt.u64.u32 	%rd193, %r204;
	mov.u32 	%r424, %ctaid.x;
	mul.wide.u32 	%rd194, %r424, 2048;
	add.s64 	%rd195, %rd194, %rd193;
	shl.b64 	%rd196, %rd195, 3;
	add.s64 	%rd27, %rd2, %rd196;
	@%p147 bra 	$L__BB12_256;
	st.global.f64 	[%rd27], %fd162;
$L__BB12_256:
	add.s32 	%r425, %r204, 32;
	setp.ge.s32 	%p148, %r425, %r203;
	@%p148 bra 	$L__BB12_258;
	st.global.f64 	[%rd27+256], %fd163;
$L__BB12_258:
	add.s32 	%r426, %r204, 64;
	setp.ge.s32 	%p149, %r426, %r203;
	@%p149 bra 	$L__BB12_260;
	st.global.f64 	[%rd27+512], %fd164;
$L__BB12_260:
	add.s32 	%r427, %r204, 96;
	setp.ge.s32 	%p150, %r427, %r203;
	@%p150 bra 	$L__BB12_262;
	st.global.f64 	[%rd27+768], %fd165;
$L__BB12_262:
	add.s32 	%r428, %r204, 128;
	setp.ge.s32 	%p151, %r428, %r203;
	@%p151 bra 	$L__BB12_264;
	st.global.f64 	[%rd27+1024], %fd166;
$L__BB12_264:
	add.s32 	%r429, %r204, 160;
	setp.ge.s32 	%p152, %r429, %r203;
	@%p152 bra 	$L__BB12_266;
	st.global.f64 	[%rd27+1280], %fd167;
$L__BB12_266:
	add.s32 	%r430, %r204, 192;
	setp.ge.s32 	%p153, %r430, %r203;
	@%p153 bra 	$L__BB12_268;
	st.global.f64 	[%rd27+1536], %fd168;
$L__BB12_268:
	add.s32 	%r431, %r204, 224;
	setp.ge.s32 	%p154, %r431, %r203;
	@%p154 bra 	$L__BB12_288;
	st.global.f64 	[%rd27+1792], %fd169;
	bra.uni 	$L__BB12_288;
$L__BB12_270:
	// begin inline asm
	mov.u32 %r432, %laneid;
	// end inline asm
	shl.b32 	%r433, %r1, 3;
	and.b32  	%r434, %r433, 7936;
	shl.b32 	%r435, %r432, 3;
	add.s32 	%r436, %r435, %r434;
	shr.s32 	%r437, %r436, 5;
	add.s32 	%r438, %r437, %r436;
	shl.b32 	%r439, %r438, 3;
	mov.u32 	%r440, _ZZN3cub18CUB_300001_SM_10006detail10merge_sort26DeviceMergeSortMergeKernelINS2_10policy_hubIN6thrust24THRUST_300001_SM_1000_NS6detail15normal_iteratorINS6_10device_ptrIdEEEEE9Policy600ESB_NS8_INS9_IiEEEESB_SF_mN4cuda3std3__44lessIiEEdiEEvbT2_T3_T4_PT6_PT7_T5_PSN_SN_NS1_7vsmem_tEE19static_temp_storage;
	add.s32 	%r441, %r440, %r439;
	st.shared.f64 	[%r441], %fd126;
	st.shared.f64 	[%r441+8], %fd131;
	st.shared.f64 	[%r441+16], %fd136;
	st.shared.f64 	[%r441+24], %fd141;
	st.shared.f64 	[%r441+32], %fd146;
	st.shared.f64 	[%r441+40], %fd151;
	st.shared.f64 	[%r441+48], %fd156;
	st.shared.f64 	[%r441+56], %fd161;
	bar.warp.sync 	-1;
	mad.lo.s32 	%r442, %r432, -7, %r436;
	shr.s32 	%r443, %r442, 5;
	add.s32 	%r444, %r443, %r442;
	shl.b32 	%r445, %r444, 3;
	add.s32 	%r446, %r440, %r445;
	ld.shared.f64 	%fd170, [%r446];
	add.s32 	%r447, %r442, 32;
	shr.s32 	%r448, %r447, 5;
	add.s32 	%r449, %r448, %r442;
	shl.b32 	%r450, %r449, 3;
	add.s32 	%r451, %r440, %r450;
	ld.shared.f64 	%fd171, [%r451+256];
	add.s32 	%r452, %r442, 64;
	shr.s32 	%r453, %r452, 5;
	add.s32 	%r454, %r453, %r442;
	shl.b32 	%r455, %r454, 3;
	add.s32 	%r456, %r440, %r455;
	ld.shared.f64 	%fd172, [%r456+512];
	add.s32 	%r457, %r442, 96;
	shr.s32 	%r458, %r457, 5;
	add.s32 	%r459, %r458, %r442;
	shl.b32 	%r460, %r459, 3;
	add.s32 	%r461, %r440, %r460;
	ld.shared.f64 	%fd173, [%r461+768];
	add.s32 	%r462, %r442, 128;
	shr.s32 	%r463, %r462, 5;
	add.s32 	%r464, %r463, %r442;
	shl.b32 	%r465, %r464, 3;
	add.s32 	%r466, %r440, %r465;
	ld.shared.f64 	%fd174, [%r466+1024];
	add.s32 	%r467, %r442, 160;
	shr.s32 	%r468, %r467, 5;
	add.s32 	%r469, %r468, %r442;
	shl.b32 	%r470, %r469, 3;
	add.s32 	%r471, %r440, %r470;
	ld.shared.f64 	%fd175, [%r471+1280];
	add.s32 	%r472, %r442, 192;
	shr.s32 	%r473, %r472, 5;
	add.s32 	%r474, %r473, %r442;
	shl.b32 	%r475, %r474, 3;
	add.s32 	%r476, %r440, %r475;
	ld.shared.f64 	%fd176, [%r476+1536];
	add.s32 	%r477, %r442, 224;
	shr.s32 	%r478, %r477, 5;
	add.s32 	%r479, %r478, %r442;
	shl.b32 	%r480, %r479, 3;
	add.s32 	%r481, %r440, %r480;
	ld.shared.f64 	%fd177, [%r481+1792];
	setp.ne.s32 	%p155, %r1, 0;
	@%p155 bra 	$L__BB12_272;
	st.volatile.shared.u32 	[_ZZN3cub18CUB_300001_SM_10006detail10merge_sort26DeviceMergeSortMergeKernelINS2_10policy_hubIN6thrust24THRUST_300001_SM_1000_NS6detail15normal_iteratorINS6_10device_ptrIdEEEEE9Policy600ESB_NS8_INS9_IiEEEESB_SF_mN4cuda3std3__44lessIiEEdiEEvbT2_T3_T4_PT6_PT7_T5_PSN_SN_NS1_7vsmem_tEE19static_temp_storage+16896], %r168;
$L__BB12_272:
	bar.sync 	0;
	ld.volatile.shared.u32 	%r205, [_ZZN3cub18CUB_300001_SM_10006detail10merge_sort26DeviceMergeSortMergeKernelINS2_10policy_hubIN6thrust24THRUST_300001_SM_1000_NS6detail15normal_iteratorINS6_10device_ptrIdEEEEE9Policy600ESB_NS8_INS9_IiEEEESB_SF_mN4cuda3std3__44lessIiEEdiEEvbT2_T3_T4_PT6_PT7_T5_PSN_SN_NS1_7vsmem_tEE19static_temp_storage+16896];
	and.b32  	%r482, %r1, 31;
	shl.b32 	%r483, %r1, 3;
	and.b32  	%r484, %r483, 7936;
	cvt.u64.u32 	%rd197, %r484;
	cvt.u64.u32 	%rd198, %r482;
	or.b32  	%r206, %r484, %r482;
	mov.u32 	%r485, %ctaid.x;
	mul.wide.u32 	%rd199, %r485, 2048;
	or.b64  	%rd200, %rd199, %rd198;
	add.s64 	%rd201, %rd200, %rd197;
	setp.ge.s32 	%p156, %r206, %r205;
	shl.b64 	%rd202, %rd201, 3;
	add.s64 	%rd28, %rd4, %rd202;
	@%p156 bra 	$L__BB12_274;
	st.global.f64 	[%rd28], %fd170;
$L__BB12_274:
	add.s32 	%r486, %r206, 32;
	setp.ge.s32 	%p157, %r486, %r205;
	@%p157 bra 	$L__BB12_276;
	st.global.f64 	[%rd28+256], %fd171;
$L__BB12_276:
	add.s32 	%r487, %r206, 64;
	setp.ge.s32 	%p158, %r487, %r205;
	@%p158 bra 	$L__BB12_278;
	st.global.f64 	[%rd28+512], %fd172;
$L__BB12_278:
	add.s32 	%r488, %r206, 96;
	setp.ge.s32 	%p159, %r488, %r205;
	@%p159 bra 	$L__BB12_280;
	st.global.f64 	[%rd28+768], %fd173;
$L__BB12_280:
	add.s32 	%r489, %r206, 128;
	setp.ge.s32 	%p160, %r489, %r205;
	@%p160 bra 	$L__BB12_282;
	st.global.f64 	[%rd28+1024], %fd174;
$L__BB12_282:
	add.s32 	%r490, %r206, 160;
	setp.ge.s32 	%p161, %r490, %r205;
	@%p161 bra 	$L__BB12_284;
	st.global.f64 	[%rd28+1280], %fd175;
$L__BB12_284:
	add.s32 	%r491, %r206, 192;
	setp.ge.s32 	%p162, %r491, %r205;
	@%p162 bra 	$L__BB12_286;
	st.global.f64 	[%rd28+1536], %fd176;
$L__BB12_286:
	add.s32 	%r492, %r206, 224;
	setp.ge.s32 	%p163, %r492, %r205;
	@%p163 bra 	$L__BB12_288;
	st.global.f64 	[%rd28+1792], %fd177;
$L__BB12_288:
	ld.param.s8 	%rs5, [_ZN3cub18CUB_300001_SM_10006detail10merge_sort26DeviceMergeSortMergeKernelINS2_10policy_hubIN6thrust24THRUST_300001_SM_1000_NS6detail15normal_iteratorINS6_10device_ptrIdEEEEE9Policy600ESB_NS8_INS9_IiEEEESB_SF_mN4cuda3std3__44lessIiEEdiEEvbT2_T3_T4_PT6_PT7_T5_PSN_SN_NS1_7vsmem_tE_param_0];
	mov.u32 	%r493, %ctaid.x;
	mul.wide.u32 	%rd29, %r493, 2048;
	shl.b32 	%r207, %r1, 3;
	setp.eq.s16 	%p164, %rs5, 0;
	bar.sync 	0;
	mov.u32 	%r494, _ZZN3cub18CUB_300001_SM_10006detail10merge_sort26DeviceMergeSortMergeKernelINS2_10policy_hubIN6thrust24THRUST_300001_SM_1000_NS6detail15normal_iteratorINS6_10device_ptrIdEEEEE9Policy600ESB_NS8_INS9_IiEEEESB_SF_mN4cuda3std3__44lessIiEEdiEEvbT2_T3_T4_PT6_PT7_T5_PSN_SN_NS1_7vsmem_tEE19static_temp_storage;
	add.s32 	%r495, %r494, %r207;
	shl.b32 	%r496, %r1, 2;
	sub.s32 	%r497, %r495, %r496;
	st.shared.u32 	[%r497], %r1029;
	st.shared.u32 	[%r497+1024], %r1030;
	st.shared.u32 	[%r497+2048], %r1031;
	st.shared.u32 	[%r497+3072], %r1032;
	st.shared.u32 	[%r497+4096], %r1033;
	st.shared.u32 	[%r497+5120], %r1034;
	st.shared.u32 	[%r497+6144], %r1035;
	st.shared.u32 	[%r497+7168], %r1036;
	bar.sync 	0;
	shl.b32 	%r498, %r183, 2;
	add.s32 	%r499, %r494, %r498;
	ld.shared.u32 	%r208, [%r499];
	shl.b32 	%r500, %r186, 2;
	add.s32 	%r501, %r494, %r500;
	ld.shared.u32 	%r209, [%r501];
	shl.b32 	%r502, %r189, 2;
	add.s32 	%r503, %r494, %r502;
	ld.shared.u32 	%r210, [%r503];
	shl.b32 	%r504, %r192, 2;
	add.s32 	%r505, %r494, %r504;
	ld.shared.u32 	%r211, [%r505];
	shl.b32 	%r506, %r195, 2;
	add.s32 	%r507, %r494, %r506;
	ld.shared.u32 	%r212, [%r507];
	shl.b32 	%r508, %r198, 2;
	add.s32 	%r509, %r494, %r508;
	ld.shared.u32 	%r213, [%r509];
	shl.b32 	%r510, %r201, 2;
	add.s32 	%r511, %r494, %r510;
	ld.shared.u32 	%r214, [%r511];
	shl.b32 	%r512, %r202, 2;
	add.s32 	%r513, %r494, %r512;
	ld.shared.u32 	%r215, [%r513];
	bar.sync 	0;
	@%p164 bra 	$L__BB12_307;
	// begin inline asm
	mov.u32 %r514, %laneid;
	// end inline asm
	and.b32  	%r216, %r207, 7936;
	shl.b32 	%r515, %r514, 3;
	add.s32 	%r516, %r515, %r216;
	shr.s32 	%r517, %r516, 5;
	add.s32 	%r518, %r517, %r516;
	shl.b32 	%r519, %r518, 2;
	add.s32 	%r521, %r494, %r519;
	st.shared.u32 	[%r521], %r208;
	st.shared.u32 	[%r521+4], %r209;
	st.shared.u32 	[%r521+8], %r210;
	st.shared.u32 	[%r521+12], %r211;
	st.shared.u32 	[%r521+16], %r212;
	st.shared.u32 	[%r521+20], %r213;
	st.shared.u32 	[%r521+24], %r214;
	st.shared.u32 	[%r521+28], %r215;
	bar.warp.sync 	-1;
	mad.lo.s32 	%r522, %r514, -7, %r516;
	shr.s32 	%r523, %r522, 5;
	add.s32 	%r524, %r523, %r522;
	shl.b32 	%r525, %r524, 2;
	add.s32 	%r526, %r494, %r525;
	ld.shared.u32 	%r217, [%r526];
	add.s32 	%r527, %r522, 32;
	shr.s32 	%r528, %r527, 5;
	add.s32 	%r529, %r528, %r522;
	shl.b32 	%r530, %r529, 2;
	add.s32 	%r531, %r494, %r530;
	ld.shared.u32 	%r218, [%r531+128];
	add.s32 	%r532, %r522, 64;
	shr.s32 	%r533, %r532, 5;
	add.s32 	%r534, %r533, %r522;
	shl.b32 	%r535, %r534, 2;
	add.s32 	%r536, %r494, %r535;
	ld.shared.u32 	%r219, [%r536+256];
	add.s32 	%r537, %r522, 96;
	shr.s32 	%r538, %r537, 5;
	add.s32 	%r539, %r538, %r522;
	shl.b32 	%r540, %r539, 2;
	add.s32 	%r541, %r494, %r540;
	ld.shared.u32 	%r220, [%r541+384];
	add.s32 	%r542, %r522, 128;
	shr.s32 	%r543, %r542, 5;
	add.s32 	%r544, %r543, %r522;
	shl.b32 	%r545, %r544, 2;
	add.s32 	%r546, %r494, %r545;
	ld.shared.u32 	%r221, [%r546+512];
	add.s32 	%r547, %r522, 160;
	shr.s32 	%r548, %r547, 5;
	add.s32 	%r549, %r548, %r522;
	shl.b32 	%r550, %r549, 2;
	add.s32 	%r551, %r494, %r550;
	ld.shared.u32 	%r222, [%r551+640];
	add.s32 	%r552, %r522, 192;
	shr.s32 	%r553, %r552, 5;
	add.s32 	%r554, %r553, %r522;
	shl.b32 	%r555, %r554, 2;
	add.s32 	%r556, %r494, %r555;
	ld.shared.u32 	%r223, [%r556+768];
	add.s32 	%r557, %r522, 224;
	shr.s32 	%r558, %r557, 5;
	add.s32 	%r559, %r558, %r522;
	shl.b32 	%r560, %r559, 2;
	add.s32 	%r561, %r494, %r560;
	ld.shared.u32 	%r224, [%r561+896];
	setp.ne.s32 	%p165, %r1, 0;
	@%p165 bra 	$L__BB12_291;
	st.volatile.shared.u32 	[_ZZN3cub18CUB_300001_SM_10006detail10merge_sort26DeviceMergeSortMergeKernelINS2_10policy_hubIN6thrust24THRUST_300001_SM_1000_NS6detail15normal_iteratorINS6_10device_ptrIdEEEEE9Policy600ESB_NS8_INS9_IiEEEESB_SF_mN4cuda3std3__44lessIiEEdiEEvbT2_T3_T4_PT6_PT7_T5_PSN_SN_NS1_7vsmem_tEE19static_temp_storage+8448], %r94;
$L__BB12_291:
	ld.param.u64 	%rd389, [_ZN3cub18CUB_300001_SM_10006detail10merge_sort26DeviceMergeSortMergeKernelINS2_10policy_hubIN6thrust24THRUST_300001_SM_1000_NS6detail15normal_iteratorINS6_10device_ptrIdEEEEE9Policy600ESB_NS8_INS9_IiEEEESB_SF_mN4cuda3std3__44lessIiEEdiEEvbT2_T3_T4_PT6_PT7_T5_PSN_SN_NS1_7vsmem_tE_param_5];
	bar.sync 	0;
	ld.volatile.shared.u32 	%r225, [_ZZN3cub18CUB_300001_SM_10006detail10merge_sort26DeviceMergeSortMergeKernelINS2_10policy_hubIN6thrust24THRUST_300001_SM_1000_NS6detail15normal_iteratorINS6_10device_ptrIdEEEEE9Policy600ESB_NS8_INS9_IiEEEESB_SF_mN4cuda3std3__44lessIiEEdiEEvbT2_T3_T4_PT6_PT7_T5_PSN_SN_NS1_7vsmem_tEE19static_temp_storage+8448];
	and.b32  	%r562, %r1, 31;
	add.s32 	%r226, %r216, %r562;
	setp.ge.s32 	%p166, %r226, %r225;
	cvt.u64.u32 	%rd203, %r226;
	add.s64 	%rd204, %rd29, %rd203;
	cvta.to.global.u64 	%rd205, %rd389;
	shl.b64 	%rd206, %rd204, 2;
	add.s64 	%rd30, %rd205, %rd206;
	@%p166 bra 	$L__BB12_293;
	st.global.u32 	[%rd30], %r217;
$L__BB12_293:
	add.s32 	%r563, %r226, 32;
	setp.ge.s32 	%p167, %r563, %r225;
	@%p167 bra 	$L__BB12_295;
	st.global.u32 	[%rd30+128], %r218;
$L__BB12_295:
	add.s32 	%r564, %r226, 64;
	setp.ge.s32 	%p168, %r564, %r225;
	@%p168 bra 	$L__BB12_297;
	st.global.u32 	[%rd30+256], %r219;
$L__BB12_297:
	add.s32 	%r565, %r226, 96;
	setp.ge.s32 	%p169, %r565, %r225;
	@%p169 bra 	$L__BB12_299;
	st.global.u32 	[%rd30+384], %r220;
$L__BB12_299:
	add.s32 	%r566, %r226, 128;
	setp.ge.s32 	%p170, %r566, %r225;
	@%p170 bra 	$L__BB12_301;
	st.global.u32 	[%rd30+512], %r221;
$L__BB12_301:
	add.s32 	%r567, %r226, 160;
	setp.ge.s32 	%p171, %r567, %r225;
	@%p171 bra 	$L__BB12_303;
	st.global.u32 	[%rd30+640], %r222;
$L__BB12_303:
	add.s32 	%r568, %r226, 192;
	setp.ge.s32 	%p172, %r568, %r225;
	@%p172 bra 	$L__BB12_305;
	st.global.u32 	[%rd30+768], %r223;
$L__BB12_305:
	add.s32 	%r569, %r226, 224;
	setp.ge.s32 	%p173, %r569, %r225;
	@%p173 bra 	$L__BB12_325;
	st.global.u32 	[%rd30+896], %r224;
	bra.uni 	$L__BB12_325;
$L__BB12_307:
	// begin inline asm
	mov.u32 %r570, %laneid;
	// end inline asm
	and.b32  	%r227, %r207, 7936;
	shl.b32 	%r571, %r570, 3;
	add.s32 	%r572, %r571, %r227;
	shr.s32 	%r573, %r572, 5;
	add.s32 	%r574, %r573, %r572;
	shl.b32 	%r575, %r574, 2;
	add.s32 	%r577, %r494, %r575;
	st.shared.u32 	[%r577], %r208;
	st.shared.u32 	[%r577+4], %r209;
	st.shared.u32 	[%r577+8], %r210;
	st.shared.u32 	[%r577+12], %r211;
	st.shared.u32 	[%r577+16], %r212;
	st.shared.u32 	[%r577+20], %r213;
	st.shared.u32 	[%r577+24], %r214;
	st.shared.u32 	[%r577+28], %r215;
	bar.warp.sync 	-1;
	mad.lo.s32 	%r578, %r570, -7, %r572;
	shr.s32 	%r579, %r578, 5;
	add.s32 	%r580, %r579, %r578;
	shl.b32 	%r581, %r580, 2;
	add.s32 	%r582, %r494, %r581;
	ld.shared.u32 	%r228, [%r582];
	add.s32 	%r583, %r578, 32;
	shr.s32 	%r584, %r583, 5;
	add.s32 	%r585, %r584, %r578;
	shl.b32 	%r586, %r585, 2;
	add.s32 	%r587, %r494, %r586;
	ld.shared.u32 	%r229, [%r587+128];
	add.s32 	%r588, %r578, 64;
	shr.s32 	%r589, %r588, 5;
	add.s32 	%r590, %r589, %r578;
	shl.b32 	%r591, %r590, 2;
	add.s32 	%r592, %r494, %r591;
	ld.shared.u32 	%r230, [%r592+256];
	add.s32 	%r593, %r578, 96;
	shr.s32 	%r594, %r593, 5;
	add.s32 	%r595, %r594, %r578;
	shl.b32 	%r596, %r595, 2;
	add.s32 	%r597, %r494, %r596;
	ld.shared.u32 	%r231, [%r597+384];
	add.s32 	%r598, %r578, 128;
	shr.s32 	%r599, %r598, 5;
	add.s32 	%r600, %r599, %r578;
	shl.b32 	%r601, %r600, 2;
	add.s32 	%r602, %r494, %r601;
	ld.shared.u32 	%r232, [%r602+512];
	add.s32 	%r603, %r578, 160;
	shr.s32 	%r604, %r603, 5;
	add.s32 	%r605, %r604, %r578;
	shl.b32 	%r606, %r605, 2;
	add.s32 	%r607, %r494, %r606;
	ld.shared.u32 	%r233, [%r607+640];
	add.s32 	%r608, %r578, 192;
	shr.s32 	%r609, %r608, 5;
	add.s32 	%r610, %r609, %r578;
	shl.b32 	%r611, %r610, 2;
	add.s32 	%r612, %r494, %r611;
	ld.shared.u32 	%r234, [%r612+768];
	add.s32 	%r613, %r578, 224;
	shr.s32 	%r614, %r613, 5;
	add.s32 	%r615, %r614, %r578;
	shl.b32 	%r616, %r615, 2;
	add.s32 	%r617, %r494, %r616;
	ld.shared.u32 	%r235, [%r617+896];
	setp.ne.s32 	%p174, %r1, 0;
	@%p174 bra 	$L__BB12_309;
	st.volatile.shared.u32 	[_ZZN3cub18CUB_300001_SM_10006detail10merge_sort26DeviceMergeSortMergeKernelINS2_10policy_hubIN6thrust24THRUST_300001_SM_1000_NS6detail15normal_iteratorINS6_10device_ptrIdEEEEE9Policy600ESB_NS8_INS9_IiEEEESB_SF_mN4cuda3std3__44lessIiEEdiEEvbT2_T3_T4_PT6_PT7_T5_PSN_SN_NS1_7vsmem_tEE19static_temp_storage+8448], %r94;
$L__BB12_309:
	bar.sync 	0;
	ld.volatile.shared.u32 	%r236, [_ZZN3cub18CUB_300001_SM_10006detail10merge_sort26DeviceMergeSortMergeKernelINS2_10policy_hubIN6thrust24THRUST_300001_SM_1000_NS6detail15normal_iteratorINS6_10device_ptrIdEEEEE9Policy600ESB_NS8_INS9_IiEEEESB_SF_mN4cuda3std3__44lessIiEEdiEEvbT2_T3_T4_PT6_PT7_T5_PSN_SN_NS1_7vsmem_tEE19static_temp_storage+8448];
	and.b32  	%r618, %r1, 31;
	cvt.u64.u32 	%rd207, %r227;
	cvt.u64.u32 	%rd208, %r618;
	add.s32 	%r237, %r227, %r618;
	add.s64 	%rd209, %rd29, %rd208;
	add.s64 	%rd210, %rd209, %rd207;
	setp.ge.s32 	%p175, %r237, %r236;
	shl.b64 	%rd211, %rd210, 2;
	add.s64 	%rd31, %rd5, %rd211;
	@%p175 bra 	$L__BB12_311;
	st.global.u32 	[%rd31], %r228;
$L__BB12_311:
	add.s32 	%r619, %r237, 32;
	setp.ge.s32 	%p176, %r619, %r236;
	@%p176 bra 	$L__BB12_313;
	st.global.u32 	[%rd31+128], %r229;
$L__BB12_313:
	add.s32 	%r620, %r237, 64;
	setp.ge.s32 	%p177, %r620, %r236;
	@%p177 bra 	$L__BB12_315;
	st.global.u32 	[%rd31+256], %r230;
$L__BB12_315:
	add.s32 	%r621, %r237, 96;
	setp.ge.s32 	%p178, %r621, %r236;
	@%p178 bra 	$L__BB12_317;
	st.global.u32 	[%rd31+384], %r231;
$L__BB12_317:
	add.s32 	%r622, %r237, 128;
	setp.ge.s32 	%p179, %r622, %r236;
	@%p179 bra 	$L__BB12_319;
	st.global.u32 	[%rd31+512], %r232;
$L__BB12_319:
	add.s32 	%r623, %r237, 160;
	setp.ge.s32 	%p180, %r623, %r236;
	@%p180 bra 	$L__BB12_321;
	st.global.u32 	[%rd31+640], %r233;
$L__BB12_321:
	add.s32 	%r624, %r237, 192;
	setp.ge.s32 	%p181, %r624, %r236;
	@%p181 bra 	$L__BB12_323;
	st.global.u32 	[%rd31+768], %r234;
$L__BB12_323:
	add.s32 	%r625, %r237, 224;
	setp.ge.s32 	%p182, %r625, %r236;
	@%p182 bra 	$L__BB12_325;
	st.global.u32 	[%rd31+896], %r235;
$L__BB12_325:
	ret;

}
.func  (.param .align 16 .b8 func_retval0[16]) __internal_trig_reduction_slowpathd(
	.param .b64 __internal_trig_reduction_slowpathd_param_0
)
{
	.local .align 8 .b8 	__local_depot13[40];
	.reg .b64 	%SP;
	.reg .b64 	%SPL;
	.reg .pred 	%p<10>;
	.reg .b32 	%r<47>;
	.reg .b64 	%rd<74>;
	.reg .b64 	%fd<5>;

	mov.u64 	%SPL, __local_depot13;
	ld.param.f64 	%fd4, [__internal_trig_reduction_slowpathd_param_0];
	add.u64 	%rd1, %SPL, 0;
	{
	.reg .b32 %temp; 
	mov.b64 	{%temp, %r1}, %fd4;
	}
	shr.u32 	%r2, %r1, 20;
	and.b32  	%r3, %r2, 2047;
	setp.eq.s32 	%p1, %r3, 2047;
	mov.b32 	%r46, 0;
	@%p1 bra 	$L__BB13_9;
	add.s32 	%r20, %r3, -1024;
	mov.b64 	%rd20, %fd4;
	shl.b64 	%rd2, %rd20, 11;
	shr.u32 	%r4, %r20, 6;
	sub.s32 	%r45, 15, %r4;
	sub.s32 	%r21, 19, %r4;
	setp.lt.u32 	%p2, %r20, 128;
	selp.b32 	%r6, 18, %r21, %p2;
	setp.ge.s32 	%p3, %r45, %r6;
	mov.b64 	%rd70, 0;
	@%p3 bra 	$L__BB13_4;
	add.s32 	%r23, %r6, %r4;
	neg.s32 	%r43, %r23;
	or.b64  	%rd3, %rd2, -9223372036854775808;
	mov.b64 	%rd70, 0;
	mov.b32 	%r42, 0;
	mov.u64 	%rd25, __cudart_i2opi_d;
	mov.u32 	%r44, %r45;
$L__BB13_3:
	.pragma "nounroll";
	mul.wide.s32 	%rd22, %r42, 8;
	add.s64 	%rd23, %rd1, %rd22;
	mul.wide.s32 	%rd24, %r44, 8;
	add.s64 	%rd26, %rd25, %rd24;
	ld.global.nc.u64 	%rd27, [%rd26];
	{
	.reg .u32 %r0, %r1, %r2, %r3, %alo, %ahi, %blo, %bhi, %clo, %chi;
	mov.b64 	{%alo,%ahi}, %rd27;
	mov.b64 	{%blo,%bhi}, %rd3;
	mov.b64 	{%clo,%chi}, %rd70;
	mad.lo.cc.u32 	%r0, %alo, %blo, %clo;
	madc.hi.cc.u32 	%r1, %alo, %blo, %chi;
	madc.hi.u32 	%r2, %alo, %bhi, 0;
	mad.lo.cc.u32 	%r1, %alo, %bhi, %r1;
	madc.hi.cc.u32 	%r2, %ahi, %blo, %r2;
	madc.hi.u32 	%r3, %ahi, %bhi, 0;
	mad.lo.cc.u32 	%r1, %ahi, %blo, %r1;
	madc.lo.cc.u32 	%r2, %ahi, %bhi, %r2;
	addc.u32 	%r3, %r3, 0;
	mov.b64 	%rd28, {%r0,%r1};
	mov.b64 	%rd70, {%r2,%r3};
	}
	st.local.u64 	[%rd23], %rd28;
	add.s32 	%r44, %r44, 1;
	add.s32 	%r43, %r43, 1;
	add.s32 	%r42, %r42, 1;
	setp.ne.s32 	%p4, %r43, -15;
	mov.u32 	%r45, %r6;
	@%p4 bra 	$L__BB13_3;
$L__BB13_4:
	cvt.s64.s32 	%rd29, %r45;
	cvt.u64.u32 	%rd30, %r4;
	add.s64 	%rd31, %rd30, %rd29;
	shl.b64 	%rd32, %rd31, 3;
	add.s64 	%rd33, %rd1, %rd32;
	st.local.u64 	[%rd33+-120], %rd70;
	and.b32  	%r15, %r2, 63;
	ld.local.u64 	%rd72, [%rd1+16];
	ld.local.u64 	%rd71, [%rd1+24];
	setp.eq.s32 	%p5, %r15, 0;
	@%p5 bra 	$L__BB13_6;
	shl.b64 	%rd34, %rd71, %r15;
	shr.u64 	%rd35, %rd72, 1;
	xor.b32  	%r24, %r15, 63;
	shr.u64 	%rd36, %rd35, %r24;
	or.b64  	%rd71, %rd34, %rd36;
	ld.local.u64 	%rd37, [%rd1+8];
	shl.b64 	%rd38, %rd72, %r15;
	shr.u64 	%rd39, %rd37, 1;
	shr.u64 	%rd40, %rd39, %r24;
	or.b64  	%rd72, %rd38, %rd40;
$L__BB13_6:
	and.b32  	%r25, %r1, -2147483648;
	shr.u64 	%rd41, %rd71, 62;
	cvt.u32.u64 	%r26, %rd41;
	mov.b64 	{%r27, %r28}, %rd71;
	mov.b64 	{%r29, %r30}, %rd72;
	shf.l.wrap.b32 	%r31, %r30, %r27, 2;
	shf.l.wrap.b32 	%r32, %r27, %r28, 2;
	mov.b64 	%rd42, {%r31, %r32};
	shl.b64 	%rd43, %rd72, 2;
	shr.u64 	%rd44, %rd42, 63;
	cvt.u32.u64 	%r33, %rd44;
	add.s32 	%r34, %r33, %r26;
	setp.eq.s32 	%p6, %r25, 0;
	neg.s32 	%r35, %r34;
	selp.b32 	%r46, %r34, %r35, %p6;
	setp.gt.s64 	%p7, %rd42, -1;
	mov.b64 	%rd45, 0;
	{
	.reg .u32 %r0, %r1, %r2, %r3, %a0, %a1, %a2, %a3, %b0, %b1, %b2, %b3;
	mov.b64 	{%a0,%a1}, %rd45;
	mov.b64 	{%a2,%a3}, %rd45;
	mov.b64 	{%b0,%b1}, %rd43;
	mov.b64 	{%b2,%b3}, %rd42;
	sub.cc.u32 	%r0, %a0, %b0;
	subc.cc.u32 	%r1, %a1, %b1;
	subc.cc.u32 	%r2, %a2, %b2;
	subc.u32 	%r3, %a3, %b3;
	mov.b64 	%rd46, {%r0,%r1};
	mov.b64 	%rd47, {%r2,%r3};
	}
	xor.b32  	%r36, %r25, -2147483648;
	selp.b64 	%rd73, %rd42, %rd47, %p7;
	selp.b64 	%rd14, %rd43, %rd46, %p7;
	selp.b32 	%r17, %r25, %r36, %p7;
	clz.b64 	%r37, %rd73;
	cvt.u64.u32 	%rd15, %r37;
	setp.eq.s32 	%p8, %r37, 0;
	@%p8 bra 	$L__BB13_8;
	cvt.u32.u64 	%r38, %rd15;
	and.b32  	%r39, %r38, 63;
	shl.b64 	%rd48, %rd73, %r39;
	shr.u64 	%rd49, %rd14, 1;
	not.b32 	%r40, %r38;
	and.b32  	%r41, %r40, 63;
	shr.u64 	%rd50, %rd49, %r41;
	or.b64  	%rd73, %rd48, %rd50;
$L__BB13_8:
	mov.b64 	%rd51, -3958705157555305931;
	{
	.reg .u32 %r0, %r1, %r2, %r3, %alo, %ahi, %blo, %bhi;
	mov.b64 	{%alo,%ahi}, %rd73;
	mov.b64 	{%blo,%bhi}, %rd51;
	mul.lo.u32 	%r0, %alo, %blo;
	mul.hi.u32 	%r1, %alo, %blo;
	mad.lo.cc.u32 	%r1, %alo, %bhi, %r1;
	madc.hi.u32 	%r2, %alo, %bhi, 0;
	mad.lo.cc.u32 	%r1, %ahi, %blo, %r1;
	madc.hi.cc.u32 	%r2, %ahi, %blo, %r2;
	madc.hi.u32 	%r3, %ahi, %bhi, 0;
	mad.lo.cc.u32 	%r2, %ahi, %bhi, %r2;
	addc.u32 	%r3, %r3, 0;
	mov.b64 	%rd52, {%r0,%r1};
	mov.b64 	%rd53, {%r2,%r3};
	}
	setp.gt.s64 	%p9, %rd53, 0;
	{
	.reg .u32 %r0, %r1, %r2, %r3, %a0, %a1, %a2, %a3, %b0, %b1, %b2, %b3;
	mov.b64 	{%a0,%a1}, %rd52;
	mov.b64 	{%a2,%a3}, %rd53;
	mov.b64 	{%b0,%b1}, %rd52;
	mov.b64 	{%b2,%b3}, %rd53;
	add.cc.u32 	%r0, %a0, %b0;
	addc.cc.u32 	%r1, %a1, %b1;
	addc.cc.u32 	%r2, %a2, %b2;
	addc.u32 	%r3, %a3, %b3;
	mov.b64 	%rd54, {%r0,%r1};
	mov.b64 	%rd55, {%r2,%r3};
	}
	selp.b64 	%rd56, %rd55, %rd53, %p9;
	selp.s64 	%rd57, -1, 0, %p9;
	sub.s64 	%rd58, %rd57, %rd15;
	cvt.u64.u32 	%rd59, %r17;
	shl.b64 	%rd60, %rd59, 32;
	add.s64 	%rd61, %rd56, 1;
	shr.u64 	%rd62, %rd61, 10;
	add.s64 	%rd63, %rd62, 1;
	shr.u64 	%rd64, %rd63, 1;
	shl.b64 	%rd65, %rd58, 52;
	add.s64 	%rd66, %rd65, %rd64;
	add.s64 	%rd67, %rd66, 4602678819172646912;
	or.b64  	%rd68, %rd67, %rd60;
	mov.b64 	%fd4, %rd68;
$L__BB13_9:
	st.param.f64 	[func_retval0], %fd4;
	st.param.b32 	[func_retval0+8], %r46;
	ret;

}


// ===== COMPILED SASS (sm_100) =====

	.target	sm_100

	.elftype	@"ET_EXEC"


//--------------------- .note.nv.tkinfo           --------------------------
	.section	.note.nv.tkinfo,"",@"SHT_NOTE"
	.sectionflags	@"SHF_NOTE_NV_TKINFO"
	.tkinfo
        /*0018*/ 	.word	0x00000002
        /*0030*/ 	.string	""
        /*0030*/ 	.string	"ptxas"
        /*0030*/ 	.string	"Cuda compilation tools, release 13.0, V13.0.88"
        /*0030*/ 	.string	"Build cuda_13.0.r13.0/compiler.36424714_0"
        /*0030*/ 	.string	"-arch sm_100 -m 64 "



//--------------------- .note.nv.cuinfo           --------------------------
	.section	.note.nv.cuinfo,"",@"SHT_NOTE"
	.sectionflags	@"SHF_NOTE_NV_CUINFO"
        /*0018*/ 	.short	0x0002
        /*001a*/ 	.short	0x0064
        /*001c*/ 	.short	0x0082
	.zero		2


//--------------------- .nv.info                  --------------------------
	.section	.nv.info,"",@"SHT_CUDA_INFO"
	.align	4


	//----- nvinfo : EIATTR_REGCOUNT
	.align		4
        /*0000*/ 	.byte	0x04, 0x2f
        /*0002*/ 	.short	(.L_50 - .L_49)
	.align		4
.L_49:
        /*0004*/ 	.word	index@(_ZN3cub18CUB_300001_SM_10006detail11EmptyKernelIvEEvv)
        /*0008*/ 	.word	0x00000004


	//----- nvinfo : EIATTR_FRAME_SIZE
	.align		4
.L_50:
        /*000c*/ 	.byte	0x04, 0x11
        /*000e*/ 	.short	(.L_52 - .L_51)
	.align		4
.L_51:
        /*0010*/ 	.word	index@(_ZN3cub18CUB_300001_SM_10006detail11EmptyKernelIvEEvv)
        /*0014*/ 	.word	0x00000000


	//----- nvinfo : EIATTR_REGCOUNT
	.align		4
.L_52:
        /*0018*/ 	.byte	0x04, 0x2f
        /*001a*/ 	.short	(.L_54 - .L_53)
	.align		4
.L_53:
        /*001c*/ 	.word	index@(_ZN3cub18CUB_300001_SM_10006detail8for_each13static_kernelINS2_12policy_hub_t12policy_500_tEmN6thrust24THRUST_300001_SM_1000_NS8cuda_cub20__uninitialized_fill7functorINS7_10device_ptrIdEEdEEEEvT0_T1_)
        /*0020*/ 	.word	0x00000009


	//----- nvinfo : EIATTR_FRAME_SIZE
	.align		4
.L_54:
        /*0024*/ 	.byte	0x04, 0x11
        /*0026*/ 	.short	(.L_56 - .L_55)
	.align		4
.L_55:
        /*0028*/ 	.word	index@(_ZN3cub18CUB_300001_SM_10006detail8for_each13static_kernelINS2_12policy_hub_t12policy_500_tEmN6thrust24THRUST_300001_SM_1000_NS8cuda_cub20__uninitialized_fill7functorINS7_10device_ptrIdEEdEEEEvT0_T1_)
        /*002c*/ 	.word	0x00000000


	//----- nvinfo : EIATTR_REGCOUNT
	.align		4
.L_56:
        /*0030*/ 	.byte	0x04, 0x2f
        /*0032*/ 	.short	(.L_58 - .L_57)
	.align		4
.L_57:
        /*0034*/ 	.word	index@(_ZN3cub18CUB_300001_SM_10006detail8for_each13static_kernelINS2_12policy_hub_t12policy_500_tEmN6thrust24THRUST_300001_SM_1000_NS8cuda_cub20__uninitialized_fill7functorINS7_10device_ptrIiEEiEEEEvT0_T1_)
        /*0038*/ 	.word	0x00000008


	//----- nvinfo : EIATTR_FRAME_SIZE
	.align		4
.L_58:
        /*003c*/ 	.byte	0x04, 0x11
        /*003e*/ 	.short	(.L_60 - .L_59)
	.align		4
.L_59:
        /*0040*/ 	.word	index@(_ZN3cub18CUB_300001_SM_10006detail8for_each13static_kernelINS2_12policy_hub_t12policy_500_tEmN6thrust24THRUST_300001_SM_1000_NS8cuda_cub20__uninitialized_fill7functorINS7_10device_ptrIiEEiEEEEvT0_T1_)
        /*0044*/ 	.word	0x00000000


	//----- nvinfo : EIATTR_REGCOUNT
	.align		4
.L_60:
        /*0048*/ 	.byte	0x04, 0x2f
        /*004a*/ 	.short	(.L_62 - .L_61)
	.align		4
.L_61:
        /*004c*/ 	.word	index@(_ZN3cub18CUB_300001_SM_10006detail8for_each13static_kernelINS2_12policy_hub_t12policy_500_tElN6thrust24THRUST_300001_SM_1000_NS8cuda_cub10__tabulate7functorINS7_6detail15normal_iteratorINS7_10device_ptrIiEEEENS7_6system6detail7generic6detail22compute_sequence_valueIivEElEEEEvT0_T1_)
        /*0050*/ 	.word	0x0000000a


	//----- nvinfo : EIATTR_FRAME_SIZE
	.align		4
.L_62:
        /*0054*/ 	.byte	0x04, 0x11
        /*0056*/ 	.short	(.L_64 - .L_63)
	.align		4
.L_63:
        /*0058*/ 	.word	index@(_ZN3cub18CUB_300001_SM_10006detail8for_each13static_kernelINS2_12policy_hub_t12policy_500_tElN6thrust24THRUST_300001_SM_1000_NS8cuda_cub10__tabulate7functorINS7_6detail15normal_iteratorINS7_10device_ptrIiEEEENS7_6system6detail7generic6detail22compute_sequence_valueIivEElEEEEvT0_T1_)
        /*005c*/ 	.word	0x00000000


	//----- nvinfo : EIATTR_REGCOUNT
	.align		4
.L_64:
        /*0060*/ 	.byte	0x04, 0x2f
        /*0062*/ 	.short	(.L_66 - .L_65)
	.align		4
.L_65:
        /*0064*/ 	.word	index@(_ZN3cub18CUB_300001_SM_10006detail8for_each13static_kernelINS2_12policy_hub_t12policy_500_tElN6thrust24THRUST_300001_SM_1000_NS8cuda_cub20__uninitialized_copy7functorINS7_6detail15normal_iteratorINS7_10device_ptrIKiEEEENS7_7pointerIiNS8_3tagENS7_11use_defaultESJ_EEEEEEvT0_T1_)
        /*0068*/ 	.word	0x0000000c


	//----- nvinfo : EIATTR_FRAME_SIZE
	.align		4
.L_66:
        /*006c*/ 	.byte	0x04, 0x11
        /*006e*/ 	.short	(.L_68 - .L_67)
	.align		4
.L_67:
        /*0070*/ 	.word	index@(_ZN3cub18CUB_300001_SM_10006detail8for_each13static_kernelINS2_12policy_hub_t12policy_500_tElN6thrust24THRUST_300001_SM_1000_NS8cuda_cub20__uninitialized_copy7functorINS7_6detail15normal_iteratorINS7_10device_ptrIKiEEEENS7_7pointerIiNS8_3tagENS7_11use_defaultESJ_EEEEEEvT0_T1_)
        /*0074*/ 	.word	0x00000000


	//----- nvinfo : EIATTR_REGCOUNT
	.align		4
.L_68:
        /*0078*/ 	.byte	0x04, 0x2f
        /*007a*/ 	.short	(.L_70 - .L_69)
	.align		4
.L_69:
        /*007c*/ 	.word	index@(_ZN3cub18CUB_300001_SM_10006detail9transform16transform_kernelINS2_10policy_hubILb1EN4cuda3std3__45tupleIJN6thrust24THRUST_300001_SM_1000_NS6detail15normal_iteratorINSA_10device_ptrIdEEEESF_EEEE10policy1000Ei9haversineIdESF_JPdSL_EEEvT0_iT1_T2_DpNS2_10kernel_argIT3_EE)
        /*0080*/ 	.word	0x00000024


	//----- nvinfo : EIATTR_FRAME_SIZE
	.align		4
.L_70:
        /*0084*/ 	.byte	0x04, 0x11
        /*0086*/ 	.short	(.L_72 - .L_71)
	.align		4
.L_71:
        /*0088*/ 	.word	index@($_ZN3cub18CUB_300001_SM_10006detail9transform16transform_kernelINS2_10policy_hubILb1EN4cuda3std3__45tupleIJN6thrust24THRUST_300001_SM_1000_NS6detail15normal_iteratorINSA_10device_ptrIdEEEESF_EEEE10policy1000Ei9haversineIdESF_JPdSL_EEEvT0_iT1_T2_DpNS2_10kernel_argIT3_EE$__internal_trig_reduction_slowpathd)
        /*008c*/ 	.word	0x00000028


	//----- nvinfo : EIATTR_FRAME_SIZE
	.align		4
.L_72:
        /*0090*/ 	.byte	0x04, 0x11
        /*0092*/ 	.short	(.L_74 - .L_73)
	.align		4
.L_73:
        /*0094*/ 	.word	index@($__internal_1_$__cuda_sm20_dsqrt_rn_f64_mediumpath_v1)
        /*0098*/ 	.word	0x00000028


	//----- nvinfo : EIATTR_FRAME_SIZE
	.align		4
.L_74:
        /*009c*/ 	.byte	0x04, 0x11
        /*009e*/ 	.short	(.L_76 - .L_75)
	.align		4
.L_75:
        /*00a0*/ 	.word	index@(_ZN3cub18CUB_300001_SM_10006detail9transform16transform_kernelINS2_10policy_hubILb1EN4cuda3std3__45tupleIJN6thrust24THRUST_300001_SM_1000_NS6detail15normal_iteratorINSA_10device_ptrIdEEEESF_EEEE10policy1000Ei9haversineIdESF_JPdSL_EEEvT0_iT1_T2_DpNS2_10kernel_argIT3_EE)
        /*00a4*/ 	.word	0x00000028


	//----- nvinfo : EIATTR_REGCOUNT
	.align		4
.L_76:
        /*00a8*/ 	.byte	0x04, 0x2f
        /*00aa*/ 	.short	(.L_78 - .L_77)
	.align		4
.L_77:
        /*00ac*/ 	.word	index@(_ZN3cub18CUB_300001_SM_10006detail9transform16transform_kernelINS2_10policy_hubILb1EN4cuda3std3__45tupleIJN6thrust24THRUST_300001_SM_1000_NS6detail15normal_iteratorINSA_10device_ptrIdEEEESF_EEEE10policy1000El9haversineIdESF_JPdSL_EEEvT0_iT1_T2_DpNS2_10kernel_argIT3_EE)
        /*00b0*/ 	.word	0x00000024


	//----- nvinfo : EIATTR_FRAME_SIZE
	.align		4
.L_78:
        /*00b4*/ 	.byte	0x04, 0x11
        /*00b6*/ 	.short	(.L_80 - .L_79)
	.align		4
.L_79:
        /*00b8*/ 	.word	index@($_ZN3cub18CUB_300001_SM_10006detail9transform16transform_kernelINS2_10policy_hubILb1EN4cuda3std3__45tupleIJN6thrust24THRUST_300001_SM_1000_NS6detail15normal_iteratorINSA_10device_ptrIdEEEESF_EEEE10policy1000El9haversineIdESF_JPdSL_EEEvT0_iT1_T2_DpNS2_10kernel_argIT3_EE$__internal_trig_reduction_slowpathd)
        /*00bc*/ 	.word	0x00000028


	//----- nvinfo : EIATTR_FRAME_SIZE
	.align		4
.L_80:
        /*00c0*/ 	.byte	0x04, 0x11
        /*00c2*/ 	.short	(.L_82 - .L_81)
	.align		4
.L_81:
        /*00c4*/ 	.word	index@($__internal_0_$__cuda_sm20_dsqrt_rn_f64_mediumpath_v1)
        /*00c8*/ 	.word	0x00000028


	//----- nvinfo : EIATTR_FRAME_SIZE
	.align		4
.L_82:
        /*00cc*/ 	.byte	0x04, 0x11
        /*00ce*/ 	.short	(.L_84 - .L_83)
	.align		4
.L_83:
        /*00d0*/ 	.word	index@(_ZN3cub18CUB_300001_SM_10006detail9transform16transform_kernelINS2_10policy_hubILb1EN4cuda3std3__45tupleIJN6thrust24THRUST_300001_SM_1000_NS6detail15normal_iteratorINSA_10device_ptrIdEEEESF_EEEE10policy1000El9haversineIdESF_JPdSL_EEEvT0_iT1_T2_DpNS2_10kernel_argIT3_EE)
        /*00d4*/ 	.word	0x00000028


	//----- nvinfo : EIATTR_REGCOUNT
	.align		4
.L_84:
        /*00d8*/ 	.byte	0x04, 0x2f
        /*00da*/ 	.short	(.L_86 - .L_85)
	.align		4
.L_85:
        /*00dc*/ 	.word	index@(_ZN3cub18CUB_300001_SM_10006detail10merge_sort30DeviceMergeSortBlockSortKernelINS2_10policy_hubIN6thrust24THRUST_300001_SM_1000_NS6detail15normal_iteratorINS6_10device_ptrIdEEEEE9Policy600ESB_NS8_INS9_IiEEEESB_SF_jN4cuda3std3__44lessIiEEdiEEvbT0_T1_T2_T3_T4_PT6_PT7_T5_NS1_7vsmem_tE)
        /*00e0*/ 	.word	0x0000004d


	//----- nvinfo : EIATTR_FRAME_SIZE
	.align		4
.L_86:
        /*00e4*/ 	.byte	0x04, 0x11
        /*00e6*/ 	.short	(.L_88 - .L_87)
	.align		4
.L_87:
        /*00e8*/ 	.word	index@(_ZN3cub18CUB_300001_SM_10006detail10merge_sort30DeviceMergeSortBlockSortKernelINS2_10policy_hubIN6thrust24THRUST_300001_SM_1000_NS6detail15normal_iteratorINS6_10device_ptrIdEEEEE9Policy600ESB_NS8_INS9_IiEEEESB_SF_jN4cuda3std3__44lessIiEEdiEEvbT0_T1_T2_T3_T4_PT6_PT7_T5_NS1_7vsmem_tE)
        /*00ec*/ 	.word	0x00000000


	//----- nvinfo : EIATTR_REGCOUNT
	.align		4
.L_88:
        /*00f0*/ 	.byte	0x04, 0x2f
        /*00f2*/ 	.short	(.L_90 - .L_89)
	.align		4
.L_89:
        /*00f4*/ 	.word	index@(_ZN3cub18CUB_300001_SM_10006detail10merge_sort30DeviceMergeSortPartitionKernelIN6thrust24THRUST_300001_SM_1000_NS6detail15normal_iteratorINS5_10device_ptrIdEEEEjN4cuda3std3__44lessIiEEdEEvbT_PT2_T0_SJ_PSJ_T1_SJ_i)
        /*00f8*/ 	.word	0x00000013


	//----- nvinfo : EIATTR_FRAME_SIZE
	.align		4
.L_90:
        /*00fc*/ 	.byte	0x04, 0x11
        /*00fe*/ 	.short	(.L_92 - .L_91)
	.align		4
.L_91:
        /*0100*/ 	.word	index@(_ZN3cub18CUB_300001_SM_10006detail10merge_sort30DeviceMergeSortPartitionKernelIN6thrust24THRUST_300001_SM_1000_NS6detail15normal_iteratorINS5_10device_ptrIdEEEEjN4cuda3std3__44lessIiEEdEEvbT_PT2_T0_SJ_PSJ_T1_SJ_i)
        /*0104*/ 	.word	0x00000000


	//----- nvinfo : EIATTR_REGCOUNT
	.align		4
.L_92:
        /*0108*/ 	.byte	0x04, 0x2f
        /*010a*/ 	.short	(.L_94 - .L_93)
	.align		4
.L_93:
        /*010c*/ 	.word	index@(_ZN3cub18CUB_300001_SM_10006detail10merge_sort26DeviceMergeSortMergeKernelINS2_10policy_hubIN6thrust24THRUST_300001_SM_1000_NS6detail15normal_iteratorINS6_10device_ptrIdEEEEE9Policy600ESB_NS8_INS9_IiEEEESB_SF_jN4cuda3std3__44lessIiEEdiEEvbT2_T3_T4_PT6_PT7_T5_PSN_SN_NS1_7vsmem_tE)
        /*0110*/ 	.word	0x0000003a


	//----- nvinfo : EIATTR_FRAME_SIZE
	.align		4
.L_94:
        /*0114*/ 	.byte	0x04, 0x11
        /*0116*/ 	.short	(.L_96 - .L_95)
	.align		4
.L_95:
        /*0118*/ 	.word	index@(_ZN3cub18CUB_300001_SM_10006detail10merge_sort26DeviceMergeSortMergeKernelINS2_10policy_hubIN6thrust24THRUST_300001_SM_1000_NS6detail15normal_iteratorINS6_10device_ptrIdEEEEE9Policy600ESB_NS8_INS9_IiEEEESB_SF_jN4cuda3std3__44lessIiEEdiEEvbT2_T3_T4_PT6_PT7_T5_PSN_SN_NS1_7vsmem_tE)
        /*011c*/ 	.word	0x00000000


	//----- nvinfo : EIATTR_REGCOUNT
	.align		4
.L_96:
        /*0120*/ 	.byte	0x04, 0x2f
        /*0122*/ 	.short	(.L_98 - .L_97)
	.align		4
.L_97:
        /*0124*/ 	.word	index@(_ZN3cub18CUB_300001_SM_10006detail10merge_sort30DeviceMergeSortBlockSortKernelINS2_10policy_hubIN6thrust24THRUST_300001_SM_1000_NS6detail15normal_iteratorINS6_10device_ptrIdEEEEE9Policy600ESB_NS8_INS9_IiEEEESB_SF_mN4cuda3std3__44lessIiEEdiEEvbT0_T1_T2_T3_T4_PT6_PT7_T5_NS1_7vsmem_tE)
        /*0128*/ 	.word	0x0000004c


	//----- nvinfo : EIATTR_FRAME_SIZE
	.align		4
.L_98:
        /*012c*/ 	.byte	0x04, 0x11
        /*012e*/ 	.short	(.L_100 - .L_99)
	.align		4
.L_99:
        /*0130*/ 	.word	index@(_ZN3cub18CUB_300001_SM_10006detail10merge_sort30DeviceMergeSortBlockSortKernelINS2_10policy_hubIN6thrust24THRUST_300001_SM_1000_NS6detail15normal_iteratorINS6_10device_ptrIdEEEEE9Policy600ESB_NS8_INS9_IiEEEESB_SF_mN4cuda3std3__44lessIiEEdiEEvbT0_T1_T2_T3_T4_PT6_PT7_T5_NS1_7vsmem_tE)
        /*0134*/ 	.word	0x00000000


	//----- nvinfo : EIATTR_REGCOUNT
	.align		4
.L_100:
        /*0138*/ 	.byte	0x04, 0x2f
        /*013a*/ 	.short	(.L_102 - .L_101)
	.align		4
.L_101:
        /*013c*/ 	.word	index@(_ZN3cub18CUB_300001_SM_10006detail10merge_sort30DeviceMergeSortPartitionKernelIN6thrust24THRUST_300001_SM_1000_NS6detail15normal_iteratorINS5_10device_ptrIdEEEEmN4cuda3std3__44lessIiEEdEEvbT_PT2_T0_SJ_PSJ_T1_SJ_i)
        /*0140*/ 	.word	0x00000017


	//----- nvinfo : EIATTR_FRAME_SIZE
	.align		4
.L_102:
        /*0144*/ 	.byte	0x04, 0x11
        /*0146*/ 	.short	(.L_104 - .L_103)
	.align		4
.L_103:
        /*0148*/ 	.word	index@(_ZN3cub18CUB_300001_SM_10006detail10merge_sort30DeviceMergeSortPartitionKernelIN6thrust24THRUST_300001_SM_1000_NS6detail15normal_iteratorINS5_10device_ptrIdEEEEmN4cuda3std3__44lessIiEEdEEvbT_PT2_T0_SJ_PSJ_T1_SJ_i)
        /*014c*/ 	.word	0x00000000


	//----- nvinfo : EIATTR_REGCOUNT
	.align		4
.L_104:
        /*0150*/ 	.byte	0x04, 0x2f
        /*0152*/ 	.short	(.L_106 - .L_105)
	.align		4
.L_105:
        /*0154*/ 	.word	index@(_ZN3cub18CUB_300001_SM_10006detail10merge_sort26DeviceMergeSortMergeKernelINS2_10policy_hubIN6thrust24THRUST_300001_SM_1000_NS6detail15normal_iteratorINS6_10device_ptrIdEEEEE9Policy600ESB_NS8_INS9_IiEEEESB_SF_mN4cuda3std3__44lessIiEEdiEEvbT2_T3_T4_PT6_PT7_T5_PSN_SN_NS1_7vsmem_tE)
        /*0158*/ 	.word	0x0000003e


	//----- nvinfo : EIATTR_FRAME_SIZE
	.align		4
.L_106:
        /*015c*/ 	.byte	0x04, 0x11
        /*015e*/ 	.short	(.L_108 - .L_107)
	.align		4
.L_107:
        /*0160*/ 	.word	index@(_ZN3cub18CUB_300001_SM_10006detail10merge_sort26DeviceMergeSortMergeKernelINS2_10policy_hubIN6thrust24THRUST_300001_SM_1000_NS6detail15normal_iteratorINS6_10device_ptrIdEEEEE9Policy600ESB_NS8_INS9_IiEEEESB_SF_mN4cuda3std3__44lessIiEEdiEEvbT2_T3_T4_PT6_PT7_T5_PSN_SN_NS1_7vsmem_tE)
        /*0164*/ 	.word	0x00000000


	//----- nvinfo : EIATTR_MIN_STACK_SIZE
	.align		4
.L_108:
        /*0168*/ 	.byte	0x04, 0x12
        /*016a*/ 	.short	(.L_110 - .L_109)
	.align		4
.L_109:
        /*016c*/ 	.word	index@(_ZN3cub18CUB_300001_SM_10006detail10merge_sort26DeviceMergeSortMergeKernelINS2_10policy_hubIN6thrust24THRUST_300001_SM_1000_NS6detail15normal_iteratorINS6_10device_ptrIdEEEEE9Policy600ESB_NS8_INS9_IiEEEESB_SF_mN4cuda3std3__44lessIiEEdiEEvbT2_T3_T4_PT6_PT7_T5_PSN_SN_NS1_7vsmem_tE)
        /*0170*/ 	.word	0x00000000


	//----- nvinfo : EIATTR_MIN_STACK_SIZE
	.align		4
.L_110:
        /*0174*/ 	.byte	0x04, 0x12
        /*0176*/ 	.short	(.L_112 - .L_111)
	.align		4
.L_111:
        /*0178*/ 	.word	index@(_ZN3cub18CUB_300001_SM_10006detail10merge_sort30DeviceMergeSortPartitionKernelIN6thrust24THRUST_300001_SM_1000_NS6detail15normal_iteratorINS5_10device_ptrIdEEEEmN4cuda3std3__44lessIiEEdEEvbT_PT2_T0_SJ_PSJ_T1_SJ_i)
        /*017c*/ 	.word	0x00000000


	//----- nvinfo : EIATTR_MIN_STACK_SIZE
	.align		4
.L_112:
        /*0180*/ 	.byte	0x04, 0x12
        /*0182*/ 	.short	(.L_114 - .L_113)
	.align		4
.L_113:
        /*0184*/ 	.word	index@(_ZN3cub18CUB_300001_SM_10006detail10merge_sort30DeviceMergeSortBlockSortKernelINS2_10policy_hubIN6thrust24THRUST_300001_SM_1000_NS6detail15normal_iteratorINS6_10device_ptrIdEEEEE9Policy600ESB_NS8_INS9_IiEEEESB_SF_mN4cuda3std3__44lessIiEEdiEEvbT0_T1_T2_T3_T4_PT6_PT7_T5_NS1_7vsmem_tE)
        /*0188*/ 	.word	0x00000000


	//----- nvinfo : EIATTR_MIN_STACK_SIZE
	.align		4
.L_114:
        /*018c*/ 	.byte	0x04, 0x12
        /*018e*/ 	.short	(.L_116 - .L_115)
	.align		4
.L_115:
        /*0190*/ 	.word	index@(_ZN3cub18CUB_300001_SM_10006detail10merge_sort26DeviceMergeSortMergeKernelINS2_10policy_hubIN6thrust24THRUST_300001_SM_1000_NS6detail15normal_iteratorINS6_10device_ptrIdEEEEE9Policy600ESB_NS8_INS9_IiEEEESB_SF_jN4cuda3std3__44lessIiEEdiEEvbT2_T3_T4_PT6_PT7_T5_PSN_SN_NS1_7vsmem_tE)
        /*0194*/ 	.word	0x00000000


	//----- nvinfo : EIATTR_MIN_STACK_SIZE
	.align		4
.L_116:
        /*0198*/ 	.byte	0x04, 0x12
        /*019a*/ 	.short	(.L_118 - .L_117)
	.align		4
.L_117:
        /*019c*/ 	.word	index@(_ZN3cub18CUB_300001_SM_10006detail10merge_sort30DeviceMergeSortPartitionKernelIN6thrust24THRUST_300001_SM_1000_NS6detail15normal_iteratorINS5_10device_ptrIdEEEEjN4cuda3std3__44lessIiEEdEEvbT_PT2_T0_SJ_PSJ_T1_SJ_i)
        /*01a0*/ 	.word	0x00000000


	//----- nvinfo : EIATTR_MIN_STACK_SIZE
	.align		4
.L_118:
        /*01a4*/ 	.byte	0x04, 0x12
        /*01a6*/ 	.short	(.L_120 - .L_119)
	.align		4
.L_119:
        /*01a8*/ 	.word	index@(_ZN3cub18CUB_300001_SM_10006detail10merge_sort30DeviceMergeSortBlockSortKernelINS2_10policy_hubIN6thrust24THRUST_300001_SM_1000_NS6detail15normal_iteratorINS6_10device_ptrIdEEEEE9Policy600ESB_NS8_INS9_IiEEEESB_SF_jN4cuda3std3__44lessIiEEdiEEvbT0_T1_T2_T3_T4_PT6_PT7_T5_NS1_7vsmem_tE)
        /*01ac*/ 	.word	0x00000000


	//----- nvinfo : EIATTR_MIN_STACK_SIZE
	.align		4
.L_120:
        /*01b0*/ 	.byte	0x04, 0x12
        /*01b2*/ 	.short	(.L_122 - .L_121)
	.align		4
.L_121:
        /*01b4*/ 	.word	index@(_ZN3cub18CUB_300001_SM_10006detail9transform16transform_kernelINS2_10policy_hubILb1EN4cuda3std3__45tupleIJN6thrust24THRUST_300001_SM_1000_NS6detail15normal_iteratorINSA_10device_ptrIdEEEESF_EEEE10policy1000El9haversineIdESF_JPdSL_EEEvT0_iT1_T2_DpNS2_10kernel_argIT3_EE)
        /*01b8*/ 	.word	0x00000028


	//----- nvinfo : EIATTR_MIN_STACK_SIZE
	.align		4
.L_122:
        /*01bc*/ 	.byte	0x04, 0x12
        /*01be*/ 	.short	(.L_124 - .L_123)
	.align		4
.L_123:
        /*01c0*/ 	.word	index@(_ZN3cub18CUB_300001_SM_10006detail9transform16transform_kernelINS2_10policy_hubILb1EN4cuda3std3__45tupleIJN6thrust24THRUST_300001_SM_1000_NS6detail15normal_iteratorINSA_10device_ptrIdEEEESF_EEEE10policy1000Ei9haversineIdESF_JPdSL_EEEvT0_iT1_T2_DpNS2_10kernel_argIT3_EE)
        /*01c4*/ 	.word	0x00000028


	//----- nvinfo : EIATTR_MIN_STACK_SIZE
	.align		4
.L_124:
        /*01c8*/ 	.byte	0x04, 0x12
        /*01ca*/ 	.short	(.L_126 - .L_125)
	.align		4
.L_125:
        /*01cc*/ 	.word	index@(_ZN3cub18CUB_300001_SM_10006detail8for_each13static_kernelINS2_12policy_hub_t12policy_500_tElN6thrust24THRUST_300001_SM_1000_NS8cuda_cub20__uninitialized_copy7functorINS7_6detail15normal_iteratorINS7_10device_ptrIKiEEEENS7_7pointerIiNS8_3tagENS7_11use_defaultESJ_EEEEEEvT0_T1_)
        /*01d0*/ 	.word	0x00000000


	//----- nvinfo : EIATTR_MIN_STACK_SIZE
	.align		4
.L_126:
        /*01d4*/ 	.byte	0x04, 0x12
        /*01d6*/ 	.short	(.L_128 - .L_127)
	.align		4
.L_127:
        /*01d8*/ 	.word	index@(_ZN3cub18CUB_300001_SM_10006detail8for_each13static_kernelINS2_12policy_hub_t12policy_500_tElN6thrust24THRUST_300001_SM_1000_NS8cuda_cub10__tabulate7functorINS7_6detail15normal_iteratorINS7_10device_ptrIiEEEENS7_6system6detail7generic6detail22compute_sequence_valueIivEElEEEEvT0_T1_)
        /*01dc*/ 	.word	0x00000000


	//----- nvinfo : EIATTR_MIN_STACK_SIZE
	.align		4
.L_128:
        /*01e0*/ 	.byte	0x04, 0x12
        /*01e2*/ 	.short	(.L_130 - .L_129)
	.align		4
.L_129:
        /*01e4*/ 	.word	index@(_ZN3cub18CUB_300001_SM_10006detail8for_each13static_kernelINS2_12policy_hub_t12policy_500_tEmN6thrust24THRUST_300001_SM_1000_NS8cuda_cub20__uninitialized_fill7functorINS7_10device_ptrIiEEiEEEEvT0_T1_)
        /*01e8*/ 	.word	0x00000000


	//----- nvinfo : EIATTR_MIN_STACK_SIZE
	.align		4
.L_130:
        /*01ec*/ 	.byte	0x04, 0x12
        /*01ee*/ 	.short	(.L_132 - .L_131)
	.align		4
.L_131:
        /*01f0*/ 	.word	index@(_ZN3cub18CUB_300001_SM_10006detail8for_each13static_kernelINS2_12policy_hub_t12policy_500_tEmN6thrust24THRUST_300001_SM_1000_NS8cuda_cub20__uninitialized_fill7functorINS7_10device_ptrIdEEdEEEEvT0_T1_)
        /*01f4*/ 	.word	0x00000000


	//----- nvinfo : EIATTR_MIN_STACK_SIZE
	.align		4
.L_132:
        /*01f8*/ 	.byte	0x04, 0x12
        /*01fa*/ 	.short	(.L_134 - .L_133)
	.align		4
.L_133:
        /*01fc*/ 	.word	index@(_ZN3cub18CUB_300001_SM_10006detail11EmptyKernelIvEEvv)
        /*0200*/ 	.word	0x00000000
.L_134:


//--------------------- .nv.compat                --------------------------
	.section	.nv.compat,"",@"SHT_CUDA_COMPAT_INFO"
	.align	4
        /*0000*/ 	.byte	0x02, 0x09, 0x00, 0x00, 0x02, 0x02, 0x01, 0x00, 0x02, 0x05, 0x05, 0x00, 0x03, 0x07, 0x01, 0x01
        /*0010*/ 	.byte	0x02, 0x03, 0x00, 0x00, 0x02, 0x06, 0x01, 0x00, 0x04, 0x0b, 0x08, 0x00, 0x01, 0x00, 0x00, 0x00
        /*0020*/ 	.byte	0x00, 0x00, 0x00, 0x00


//--------------------- .nv.info._ZN3cub18CUB_300001_SM_10006detail10merge_sort26DeviceMergeSortMergeKernelINS2_10policy_hubIN6thrust24THRUST_300001_SM_1000_NS6detail15normal_iteratorINS6_10device_ptrIdEEEEE9Policy600ESB_NS8_INS9_IiEEEESB_SF_mN4cuda3std3__44lessIiEEdiEEvbT2_T3_T4_PT6_PT7_T5_PSN_SN_NS1_7vsmem_tE --------------------------
	.section	.nv.info._ZN3cub18CUB_300001_SM_10006detail10merge_sort26DeviceMergeSortMergeKernelINS2_10policy_hubIN6thrust24THRUST_300001_SM_1000_NS6detail15normal_iteratorINS6_10device_ptrIdEEEEE9Policy600ESB_NS8_INS9_IiEEEESB_SF_mN4cuda3std3__44lessIiEEdiEEvbT2_T3_T4_PT6_PT7_T5_PSN_SN_NS1_7vsmem_tE,"",@"SHT_CUDA_INFO"
	.sectionflags	@""
	.align	4


	//----- nvinfo : EIATTR_CUDA_API_VERSION
	.align		4
        /*0000*/ 	.byte	0x04, 0x37
        /*0002*/ 	.short	(.L_136 - .L_135)
.L_135:
        /*0004*/ 	.word	0x00000082


	//----- nvinfo : EIATTR_KPARAM_INFO
	.align		4
.L_136:
        /*0008*/ 	.byte	0x04, 0x17
        /*000a*/ 	.short	(.L_138 - .L_137)
.L_137:
        /*000c*/ 	.word	0x00000000
        /*0010*/ 	.short	0x0009
        /*0012*/ 	.short	0x0048
        /*0014*/ 	.byte	0x00, 0xf0, 0x21, 0x00


	//----- nvinfo : EIATTR_KPARAM_INFO
	.align		4
.L_138:
        /*0018*/ 	.byte	0x04, 0x17
        /*001a*/ 	.short	(.L_140 - .L_139)
.L_139:
        /*001c*/ 	.word	0x00000000
        /*0020*/ 	.short	0x0008
        /*0022*/ 	.short	0x0040
        /*0024*/ 	.byte	0x00, 0xf0, 0x21, 0x00


	//----- nvinfo : EIATTR_KPARAM_INFO
	.align		4
.L_140:
        /*0028*/ 	.byte	0x04, 0x17
        /*002a*/ 	.short	(.L_142 - .L_141)
.L_141:
        /*002c*/ 	.word	0x00000000
        /*0030*/ 	.short	0x0007
        /*0032*/ 	.short	0x0038
        /*0034*/ 	.byte	0x00, 0xf5, 0x21, 0x00


	//----- nvinfo : EIATTR_KPARAM_INFO
	.align		4
.L_142:
        /*0038*/ 	.byte	0x04, 0x17
        /*003a*/ 	.short	(.L_144 - .L_143)
.L_143:
        /*003c*/ 	.word	0x00000000
        /*0040*/ 	.short	0x0006
        /*0042*/ 	.short	0x0030
        /*0044*/ 	.byte	0x00, 0xf0, 0x05, 0x00


	//----- nvinfo : EIATTR_KPARAM_INFO
	.align		4
.L_144:
        /*0048*/ 	.byte	0x04, 0x17
        /*004a*/ 	.short	(.L_146 - .L_145)
.L_145:
        /*004c*/ 	.word	0x00000000
        /*0050*/ 	.short	0x0005
        /*0052*/ 	.short	0x0028
        /*0054*/ 	.byte	0x00, 0xf5, 0x21, 0x00


	//----- nvinfo : EIATTR_KPARAM_INFO
	.align		4
.L_146:
        /*0058*/ 	.byte	0x04, 0x17
        /*005a*/ 	.short	(.L_148 - .L_147)
.L_147:
        /*005c*/ 	.word	0x00000000
        /*0060*/ 	.short	0x0004
        /*0062*/ 	.short	0x0020
        /*0064*/ 	.byte	0x00, 0xf5, 0x21, 0x00


	//----- nvinfo : EIATTR_KPARAM_INFO
	.align		4
.L_148:
        /*0068*/ 	.byte	0x04, 0x17
        /*006a*/ 	.short	(.L_150 - .L_149)
.L_149:
        /*006c*/ 	.word	0x00000000
        /*0070*/ 	.short	0x0003
        /*0072*/ 	.short	0x0018
        /*0074*/ 	.byte	0x00, 0xf0, 0x21, 0x00


	//----- nvinfo : EIATTR_KPARAM_INFO
	.align		4
.L_150:
        /*0078*/ 	.byte	0x04, 0x17
        /*007a*/ 	.short	(.L_152 - .L_151)
.L_151:
        /*007c*/ 	.word	0x00000000
        /*0080*/ 	.short	0x0002
        /*0082*/ 	.short	0x0010
        /*0084*/ 	.byte	0x00, 0xf0, 0x21, 0x00


	//----- nvinfo : EIATTR_KPARAM_INFO
	.align		4
.L_152:
        /*0088*/ 	.byte	0x04, 0x17
        /*008a*/ 	.short	(.L_154 - .L_153)
.L_153:
        /*008c*/ 	.word	0x00000000
        /*0090*/ 	.short	0x0001
        /*0092*/ 	.short	0x0008
        /*0094*/ 	.byte	0x00, 0xf0, 0x21, 0x00


	//----- nvinfo : EIATTR_KPARAM_INFO
	.align		4
.L_154:
        /*0098*/ 	.byte	0x04, 0x17
        /*009a*/ 	.short	(.L_156 - .L_155)
.L_155:
        /*009c*/ 	.word	0x00000000
        /*00a0*/ 	.short	0x0000
        /*00a2*/ 	.short	0x0000
        /*00a4*/ 	.byte	0x00, 0xf0, 0x05, 0x00


	//----- nvinfo : EIATTR_SPARSE_MMA_MASK
	.align		4
.L_156:
        /*00a8*/ 	.byte	0x03, 0x50
        /*00aa*/ 	.short	0x0000


	//----- nvinfo : EIATTR_MAXREG_COUNT
	.align		4
        /*00ac*/ 	.byte	0x03, 0x1b
        /*00ae*/ 	.short	0x00ff


	//----- nvinfo : EIATTR_NUM_BARRIERS
	.align		4
        /*00b0*/ 	.byte	0x02, 0x4c
        /*00b2*/ 	.byte	0x01
	.zero		1


	//----- nvinfo : EIATTR_MERCURY_ISA_VERSION
	.align		4
        /*00b4*/ 	.byte	0x03, 0x5f
        /*00b6*/ 	.short	0x0101


	//----- nvinfo : EIATTR_COOP_GROUP_MASK_REGIDS
	.align		4
        /*00b8*/ 	.byte	0x04, 0x29
        /*00ba*/ 	.short	(.L_158 - .L_157)


	//   ....[0]....
.L_157:
        /*00bc*/ 	.word	0xffffffff


	//   ....[1]....
        /*00c0*/ 	.word	0xffffffff


	//   ....[2]....
        /*00c4*/ 	.word	0xffffffff


	//   ....[3]....
        /*00c8*/ 	.word	0xffffffff


	//   ....[4]....
        /*00cc*/ 	.word	0xffffffff


	//   ....[5]....
        /*00d0*/ 	.word	0xffffffff


	//   ....[6]....
        /*00d4*/ 	.word	0xffffffff


	//   ....[7]....
        /*00d8*/ 	.word	0xffffffff


	//----- nvinfo : EIATTR_COOP_GROUP_INSTR_OFFSETS
	.align		4
.L_158:
        /*00dc*/ 	.byte	0x04, 0x28
        /*00de*/ 	.short	(.L_160 - .L_159)


	//   ....[0]....
.L_159:
        /*00e0*/ 	.word	0x000024e0


	//   ....[1]....
        /*00e4*/ 	.word	0x00002860


	//   ....[2]....
        /*00e8*/ 	.word	0x00002d60


	//   ....[3]....
        /*00ec*/ 	.word	0x00003050


	//   ....[4]....
        /*00f0*/ 	.word	0x00005de0


	//   ....[5]....
        /*00f4*/ 	.word	0x00006320


	//   ....[6]....
        /*00f8*/ 	.word	0x00006940


	//   ....[7]....
        /*00fc*/ 	.word	0x00006d20


	//----- nvinfo : EIATTR_VRC_CTA_INIT_COUNT
	.align		4
.L_160:
        /*0100*/ 	.byte	0x02, 0x4a
	.zero		1
	.zero		1


	//----- nvinfo : EIATTR_EXIT_INSTR_OFFSETS
	.align		4
        /*0104*/ 	.byte	0x04, 0x1c
        /*0106*/ 	.short	(.L_162 - .L_161)


	//   ....[0]....
.L_161:
        /*0108*/ 	.word	0x00002eb0


	//   ....[1]....
        /*010c*/ 	.word	0x000031b0


	//   ....[2]....
        /*0110*/ 	.word	0x00006b70


	//   ....[3]....
        /*0114*/ 	.word	0x00006b90


	//   ....[4]....
        /*0118*/ 	.word	0x00006f60


	//   ....[5]....
        /*011c*/ 	.word	0x00006f80


	//----- nvinfo : EIATTR_MAX_THREADS
	.align		4
.L_162:
        /*0120*/ 	.byte	0x04, 0x05
        /*0122*/ 	.short	(.L_164 - .L_163)
.L_163:
        /*0124*/ 	.word	0x00000100
        /*0128*/ 	.word	0x00000001
        /*012c*/ 	.word	0x00000001


	//----- nvinfo : EIATTR_CRS_STACK_SIZE
	.align		4
.L_164:
        /*0130*/ 	.byte	0x04, 0x1e
        /*0132*/ 	.short	(.L_166 - .L_165)
.L_165:
        /*0134*/ 	.word	0x00000000


	//----- nvinfo : EIATTR_CBANK_PARAM_SIZE
	.align		4
.L_166:
        /*0138*/ 	.byte	0x03, 0x19
        /*013a*/ 	.short	0x0050


	//----- nvinfo : EIATTR_PARAM_CBANK
	.align		4
        /*013c*/ 	.byte	0x04, 0x0a
        /*013e*/ 	.short	(.L_168 - .L_167)
	.align		4
.L_167:
        /*0140*/ 	.word	index@(.nv.constant0._ZN3cub18CUB_300001_SM_10006detail10merge_sort26DeviceMergeSortMergeKernelINS2_10policy_hubIN6thrust24THRUST_300001_SM_1000_NS6detail15normal_iteratorINS6_10device_ptrIdEEEEE9Policy600ESB_NS8_INS9_IiEEEESB_SF_mN4cuda3std3__44lessIiEEdiEEvbT2_T3_T4_PT6_PT7_T5_PSN_SN_NS1_7vsmem_tE)
        /*0144*/ 	.short	0x0380
        /*0146*/ 	.short	0x0050


	//----- nvinfo : EIATTR_SW_WAR
	.align		4
.L_168:
        /*0148*/ 	.byte	0x04, 0x36
        /*014a*/ 	.short	(.L_170 - .L_169)
.L_169:
        /*014c*/ 	.word	0x00000008
.L_170:


//--------------------- .nv.info._ZN3cub18CUB_300001_SM_10006detail10merge_sort30DeviceMergeSortPartitionKernelIN6thrust24THRUST_300001_SM_1000_NS6detail15normal_iteratorINS5_10device_ptrIdEEEEmN4cuda3std3__44lessIiEEdEEvbT_PT2_T0_SJ_PSJ_T1_SJ_i --------------------------
	.section	.nv.info._ZN3cub18CUB_300001_SM_10006detail10merge_sort30DeviceMergeSortPartitionKernelIN6thrust24THRUST_300001_SM_1000_NS6detail15normal_iteratorINS5_10device_ptrIdEEEEmN4cuda3std3__44lessIiEEdEEvbT_PT2_T0_SJ_PSJ_T1_SJ_i,"",@"SHT_CUDA_INFO"
	.sectionflags	@""
	.align	4


	//----- nvinfo : EIATTR_CUDA_API_VERSION
	.align		4
        /*0000*/ 	.byte	0x04, 0x37
        /*0002*/ 	.short	(.L_172 - .L_171)
.L_171:
        /*0004*/ 	.word	0x00000082


	//----- nvinfo : EIATTR_KPARAM_INFO
	.align		4
.L_172:
        /*0008*/ 	.byte	0x04, 0x17
        /*000a*/ 	.short	(.L_174 - .L_173)
.L_173:
        /*000c*/ 	.word	0x00000000
        /*0010*/ 	.short	0x0008
        /*0012*/ 	.short	0x0040
        /*0014*/ 	.byte	0x00, 0xf0, 0x11, 0x00


	//----- nvinfo : EIATTR_KPARAM_INFO
	.align		4
.L_174:
        /*0018*/ 	.byte	0x04, 0x17
        /*001a*/ 	.short	(.L_176 - .L_175)
.L_175:
        /*001c*/ 	.word	0x00000000
        /*0020*/ 	.short	0x0007
        /*0022*/ 	.short	0x0038
        /*0024*/ 	.byte	0x00, 0xf0, 0x21, 0x00


	//----- nvinfo : EIATTR_KPARAM_INFO
	.align		4
.L_176:
        /*0028*/ 	.byte	0x04, 0x17
        /*002a*/ 	.short	(.L_178 - .L_177)
.L_177:
        /*002c*/ 	.word	0x00000000
        /*0030*/ 	.short	0x0006
        /*0032*/ 	.short	0x0030
        /*0034*/ 	.byte	0x00, 0xf0, 0x05, 0x00


	//----- nvinfo : EIATTR_KPARAM_INFO
	.align		4
.L_178:
        /*0038*/ 	.byte	0x04, 0x17
        /*003a*/ 	.short	(.L_180 - .L_179)
.L_179:
        /*003c*/ 	.word	0x00000000
        /*0040*/ 	.short	0x0005
        /*0042*/ 	.short	0x0028
        /*0044*/ 	.byte	0x00, 0xf5, 0x21, 0x00


	//----- nvinfo : EIATTR_KPARAM_INFO
	.align		4
.L_180:
        /*0048*/ 	.byte	0x04, 0x17
        /*004a*/ 	.short	(.L_182 - .L_181)
.L_181:
        /*004c*/ 	.word	0x00000000
        /*0050*/ 	.short	0x0004
        /*0052*/ 	.short	0x0020
        /*0054*/ 	.byte	0x00, 0xf0, 0x21, 0x00


	//----- nvinfo : EIATTR_KPARAM_INFO
	.align		4
.L_182:
        /*0058*/ 	.byte	0x04, 0x17
        /*005a*/ 	.short	(.L_184 - .L_183)
.L_183:
        /*005c*/ 	.word	0x00000000
        /*0060*/ 	.short	0x0003
        /*0062*/ 	.short	0x0018
        /*0064*/ 	.byte	0x00, 0xf0, 0x21, 0x00


	//----- nvinfo : EIATTR_KPARAM_INFO
	.align		4
.L_184:
        /*0068*/ 	.byte	0x04, 0x17
        /*006a*/ 	.short	(.L_186 - .L_185)
.L_185:
        /*006c*/ 	.word	0x00000000
        /*0070*/ 	.short	0x0002
        /*0072*/ 	.short	0x0010
        /*0074*/ 	.byte	0x00, 0xf5, 0x21, 0x00


	//----- nvinfo : EIATTR_KPARAM_INFO
	.align		4
.L_186:
        /*0078*/ 	.byte	0x04, 0x17
        /*007a*/ 	.short	(.L_188 - .L_187)
.L_187:
        /*007c*/ 	.word	0x00000000
        /*0080*/ 	.short	0x0001
        /*0082*/ 	.short	0x0008
        /*0084*/ 	.byte	0x00, 0xf0, 0x21, 0x00


	//----- nvinfo : EIATTR_KPARAM_INFO
	.align		4
.L_188:
        /*0088*/ 	.byte	0x04, 0x17
        /*008a*/ 	.short	(.L_190 - .L_189)
.L_189:
        /*008c*/ 	.word	0x00000000
        /*0090*/ 	.short	0x0000
        /*0092*/ 	.short	0x0000
        /*0094*/ 	.byte	0x00, 0xf0, 0x05, 0x00


	//----- nvinfo : EIATTR_SPARSE_MMA_MASK
	.align		4
.L_190:
        /*0098*/ 	.byte	0x03, 0x50
        /*009a*/ 	.short	0x0000


	//----- nvinfo : EIATTR_MAXREG_COUNT
	.align		4
        /*009c*/ 	.byte	0x03, 0x1b
        /*009e*/ 	.short	0x00ff


	//----- nvinfo : EIATTR_MERCURY_ISA_VERSION
	.align		4
        /*00a0*/ 	.byte	0x03, 0x5f
        /*00a2*/ 	.short	0x0101


	//----- nvinfo : EIATTR_VRC_CTA_INIT_COUNT
	.align		4
        /*00a4*/ 	.byte	0x02, 0x4a
	.zero		1
	.zero		1


	//----- nvinfo : EIATTR_EXIT_INSTR_OFFSETS
	.align		4
        /*00a8*/ 	.byte	0x04, 0x1c
        /*00aa*/ 	.short	(.L_192 - .L_191)


	//   ....[0]....
.L_191:
        /*00ac*/ 	.word	0x00000080


	//   ....[1]....
        /*00b0*/ 	.word	0x000003d0


	//   ....[2]....
        /*00b4*/ 	.word	0x00000bb0


	//----- nvinfo : EIATTR_CRS_STACK_SIZE
	.align		4
.L_192:
        /*00b8*/ 	.byte	0x04, 0x1e
        /*00ba*/ 	.short	(.L_194 - .L_193)
.L_193:
        /*00bc*/ 	.word	0x00000000


	//----- nvinfo : EIATTR_CBANK_PARAM_SIZE
	.align		4
.L_194:
        /*00c0*/ 	.byte	0x03, 0x19
        /*00c2*/ 	.short	0x0044


	//----- nvinfo : EIATTR_PARAM_CBANK
	.align		4
        /*00c4*/ 	.byte	0x04, 0x0a
        /*00c6*/ 	.short	(.L_196 - .L_195)
	.align		4
.L_195:
        /*00c8*/ 	.word	index@(.nv.constant0._ZN3cub18CUB_300001_SM_10006detail10merge_sort30DeviceMergeSortPartitionKernelIN6thrust24THRUST_300001_SM_1000_NS6detail15normal_iteratorINS5_10device_ptrIdEEEEmN4cuda3std3__44lessIiEEdEEvbT_PT2_T0_SJ_PSJ_T1_SJ_i)
        /*00cc*/ 	.short	0x0380
        /*00ce*/ 	.short	0x0044


	//----- nvinfo : EIATTR_SW_WAR
	.align		4
.L_196:
        /*00d0*/ 	.byte	0x04, 0x36
        /*00d2*/ 	.short	(.L_198 - .L_197)
.L_197:
        /*00d4*/ 	.word	0x00000008
.L_198:


//--------------------- .nv.info._ZN3cub18CUB_300001_SM_10006detail10merge_sort30DeviceMergeSortBlockSortKernelINS2_10policy_hubIN6thrust24THRUST_300001_SM_1000_NS6detail15normal_iteratorINS6_10device_ptrIdEEEEE9Policy600ESB_NS8_INS9_IiEEEESB_SF_mN4cuda3std3__44lessIiEEdiEEvbT0_T1_T2_T3_T4_PT6_PT7_T5_NS1_7vsmem_tE --------------------------
	.section	.nv.info._ZN3cub18CUB_300001_SM_10006detail10merge_sort30DeviceMergeSortBlockSortKernelINS2_10policy_hubIN6thrust24THRUST_300001_SM_1000_NS6detail15normal_iteratorINS6_10device_ptrIdEEEEE9Policy600ESB_NS8_INS9_IiEEEESB_SF_mN4cuda3std3__44lessIiEEdiEEvbT0_T1_T2_T3_T4_PT6_PT7_T5_NS1_7vsmem_tE,"",@"SHT_CUDA_INFO"
	.sectionflags	@""
	.align	4


	//----- nvinfo : EIATTR_CUDA_API_VERSION
	.align		4
        /*0000*/ 	.byte	0x04, 0x37
        /*0002*/ 	.short	(.L_200 - .L_199)
.L_199:
        /*0004*/ 	.word	0x00000082


	//----- nvinfo : EIATTR_KPARAM_INFO
	.align		4
.L_200:
        /*0008*/ 	.byte	0x04, 0x17
        /*000a*/ 	.short	(.L_202 - .L_201)
.L_201:
        /*000c*/ 	.word	0x00000000
        /*0010*/ 	.short	0x0009
        /*0012*/ 	.short	0x0048
        /*0014*/ 	.byte	0x00, 0xf0, 0x21, 0x00


	//----- nvinfo : EIATTR_KPARAM_INFO
	.align		4
.L_202:
        /*0018*/ 	.byte	0x04, 0x17
        /*001a*/ 	.short	(.L_204 - .L_203)
.L_203:
        /*001c*/ 	.word	0x00000000
        /*0020*/ 	.short	0x0008
        /*0022*/ 	.short	0x0040
        /*0024*/ 	.byte	0x00, 0xf0, 0x05, 0x00


	//----- nvinfo : EIATTR_KPARAM_INFO
	.align		4
.L_204:
        /*0028*/ 	.byte	0x04, 0x17
        /*002a*/ 	.short	(.L_206 - .L_205)
.L_205:
        /*002c*/ 	.word	0x00000000
        /*0030*/ 	.short	0x0007
        /*0032*/ 	.short	0x0038
        /*0034*/ 	.byte	0x00, 0xf5, 0x21, 0x00


	//----- nvinfo : EIATTR_KPARAM_INFO
	.align		4
.L_206:
        /*0038*/ 	.byte	0x04, 0x17
        /*003a*/ 	.short	(.L_208 - .L_207)
.L_207:
        /*003c*/ 	.word	0x00000000
        /*0040*/ 	.short	0x0006
        /*0042*/ 	.short	0x0030
        /*0044*/ 	.byte	0x00, 0xf5, 0x21, 0x00


	//----- nvinfo : EIATTR_KPARAM_INFO
	.align		4
.L_208:
        /*0048*/ 	.byte	0x04, 0x17
        /*004a*/ 	.short	(.L_210 - .L_209)
.L_209:
        /*004c*/ 	.word	0x00000000
        /*0050*/ 	.short	0x0005
        /*0052*/ 	.short	0x0028
        /*0054*/ 	.byte	0x00, 0xf0, 0x21, 0x00


	//----- nvinfo : EIATTR_KPARAM_INFO
	.align		4
.L_210:
        /*0058*/ 	.byte	0x04, 0x17
        /*005a*/ 	.short	(.L_212 - .L_211)
.L_211:
        /*005c*/ 	.word	0x00000000
        /*0060*/ 	.short	0x0004
        /*0062*/ 	.short	0x0020
        /*0064*/ 	.byte	0x00, 0xf0, 0x21, 0x00


	//----- nvinfo : EIATTR_KPARAM_INFO
	.align		4
.L_212:
        /*0068*/ 	.byte	0x04, 0x17
        /*006a*/ 	.short	(.L_214 - .L_213)
.L_213:
        /*006c*/ 	.word	0x00000000
        /*0070*/ 	.short	0x0003
        /*0072*/ 	.short	0x0018
        /*0074*/ 	.byte	0x00, 0xf0, 0x21, 0x00


	//----- nvinfo : EIATTR_KPARAM_INFO
	.align		4
.L_214:
        /*0078*/ 	.byte	0x04, 0x17
        /*007a*/ 	.short	(.L_216 - .L_215)
.L_215:
        /*007c*/ 	.word	0x00000000
        /*0080*/ 	.short	0x0002
        /*0082*/ 	.short	0x0010
        /*0084*/ 	.byte	0x00, 0xf0, 0x21, 0x00


	//----- nvinfo : EIATTR_KPARAM_INFO
	.align		4
.L_216:
        /*0088*/ 	.byte	0x04, 0x17
        /*008a*/ 	.short	(.L_218 - .L_217)
.L_217:
        /*008c*/ 	.word	0x00000000
        /*0090*/ 	.short	0x0001
        /*0092*/ 	.short	0x0008
        /*0094*/ 	.byte	0x00, 0xf0, 0x21, 0x00


	//----- nvinfo : EIATTR_KPARAM_INFO
	.align		4
.L_218:
        /*0098*/ 	.byte	0x04, 0x17
        /*009a*/ 	.short	(.L_220 - .L_219)
.L_219:
        /*009c*/ 	.word	0x00000000
        /*00a0*/ 	.short	0x0000
        /*00a2*/ 	.short	0x0000
        /*00a4*/ 	.byte	0x00, 0xf0, 0x05, 0x00


	//----- nvinfo : EIATTR_SPARSE_MMA_MASK
	.align		4
.L_220:
        /*00a8*/ 	.byte	0x03, 0x50
        /*00aa*/ 	.short	0x0000


	//----- nvinfo : EIATTR_MAXREG_COUNT
	.align		4
        /*00ac*/ 	.byte	0x03, 0x1b
        /*00ae*/ 	.short	0x00ff


	//----- nvinfo : EIATTR_NUM_BARRIERS
	.align		4
        /*00b0*/ 	.byte	0x02, 0x4c
        /*00b2*/ 	.byte	0x01
	.zero		1


	//----- nvinfo : EIATTR_MERCURY_ISA_VERSION
	.align		4
        /*00b4*/ 	.byte	0x03, 0x5f
        /*00b6*/ 	.short	0x0101


	//----- nvinfo : EIATTR_COOP_GROUP_MASK_REGIDS
	.align		4
        /*00b8*/ 	.byte	0x04, 0x29
        /*00ba*/ 	.short	(.L_222 - .L_221)


	//   ....[0]....
.L_221:
        /*00bc*/ 	.word	0xffffffff


	//   ....[1]....
        /*00c0*/ 	.word	0xffffffff


	//   ....[2]....
        /*00c4*/ 	.word	0xffffffff


	//   ....[3]....
        /*00c8*/ 	.word	0xffffffff


	//   ....[4]....
        /*00cc*/ 	.word	0xffffffff


	//   ....[5]....
        /*00d0*/ 	.word	0xffffffff


	//   ....[6]....
        /*00d4*/ 	.word	0xffffffff


	//   ....[7]....
        /*00d8*/ 	.word	0xffffffff


	//   ....[8]....
        /*00dc*/ 	.word	0xffffffff


	//   ....[9]....
        /*00e0*/ 	.word	0xffffffff


	//   ....[10]....
        /*00e4*/ 	.word	0xffffffff


	//   ....[11]....
        /*00e8*/ 	.word	0xffffffff


	//----- nvinfo : EIATTR_COOP_GROUP_INSTR_OFFSETS
	.align		4
.L_222:
        /*00ec*/ 	.byte	0x04, 0x28
        /*00ee*/ 	.short	(.L_224 - .L_223)


	//   ....[0]....
.L_223:
        /*00f0*/ 	.word	0x000005c0


	//   ....[1]....
        /*00f4*/ 	.word	0x00000860


	//   ....[2]....
        /*00f8*/ 	.word	0x00002980


	//   ....[3]....
        /*00fc*/ 	.word	0x00002bd0


	//   ....[4]....
        /*0100*/ 	.word	0x00002dd0


	//   ....[5]....
        /*0104*/ 	.word	0x00002fd0


	//   ....[6]....
        /*0108*/ 	.word	0x000037a0


	//   ....[7]....
        /*010c*/ 	.word	0x00003b60


	//   ....[8]....
        /*0110*/ 	.word	0x00006370


	//   ....[9]....
        /*0114*/ 	.word	0x00006650


	//   ....[10]....
        /*0118*/ 	.word	0x00006900


	//   ....[11]....
        /*011c*/ 	.word	0x00006ba0


	//----- nvinfo : EIATTR_VRC_CTA_INIT_COUNT
	.align		4
.L_224:
        /*0120*/ 	.byte	0x02, 0x4a
	.zero		1
	.zero		1


	//----- nvinfo : EIATTR_EXIT_INSTR_OFFSETS
	.align		4
        /*0124*/ 	.byte	0x04, 0x1c
        /*0126*/ 	.short	(.L_226 - .L_225)


	//   ....[0]....
.L_225:
        /*0128*/ 	.word	0x00002ce0


	//   ....[1]....
        /*012c*/ 	.word	0x000030e0


	//   ....[2]....
        /*0130*/ 	.word	0x00006820


	//   ....[3]....
        /*0134*/ 	.word	0x00006840


	//   ....[4]....
        /*0138*/ 	.word	0x00006d70


	//   ....[5]....
        /*013c*/ 	.word	0x00006d90


	//----- nvinfo : EIATTR_MAX_THREADS
	.align		4
.L_226:
        /*0140*/ 	.byte	0x04, 0x05
        /*0142*/ 	.short	(.L_228 - .L_227)
.L_227:
        /*0144*/ 	.word	0x00000100
        /*0148*/ 	.word	0x00000001
        /*014c*/ 	.word	0x00000001


	//----- nvinfo : EIATTR_CRS_STACK_SIZE
	.align		4
.L_228:
        /*0150*/ 	.byte	0x04, 0x1e
        /*0152*/ 	.short	(.L_230 - .L_229)
.L_229:
        /*0154*/ 	.word	0x00000000


	//----- nvinfo : EIATTR_CBANK_PARAM_SIZE
	.align		4
.L_230:
        /*0158*/ 	.byte	0x03, 0x19
        /*015a*/ 	.short	0x0050


	//----- nvinfo : EIATTR_PARAM_CBANK
	.align		4
        /*015c*/ 	.byte	0x04, 0x0a
        /*015e*/ 	.short	(.L_232 - .L_231)
	.align		4
.L_231:
        /*0160*/ 	.word	index@(.nv.constant0._ZN3cub18CUB_300001_SM_10006detail10merge_sort30DeviceMergeSortBlockSortKernelINS2_10policy_hubIN6thrust24THRUST_300001_SM_1000_NS6detail15normal_iteratorINS6_10device_ptrIdEEEEE9Policy600ESB_NS8_INS9_IiEEEESB_SF_mN4cuda3std3__44lessIiEEdiEEvbT0_T1_T2_T3_T4_PT6_PT7_T5_NS1_7vsmem_tE)
        /*0164*/ 	.short	0x0380
        /*0166*/ 	.short	0x0050


	//----- nvinfo : EIATTR_SW_WAR
	.align		4
.L_232:
        /*0168*/ 	.byte	0x04, 0x36
        /*016a*/ 	.short	(.L_234 - .L_233)
.L_233:
        /*016c*/ 	.word	0x00000008
.L_234:


//--------------------- .nv.info._ZN3cub18CUB_300001_SM_10006detail10merge_sort26DeviceMergeSortMergeKernelINS2_10policy_hubIN6thrust24THRUST_300001_SM_1000_NS6detail15normal_iteratorINS6_10device_ptrIdEEEEE9Policy600ESB_NS8_INS9_IiEEEESB_SF_jN4cuda3std3__44lessIiEEdiEEvbT2_T3_T4_PT6_PT7_T5_PSN_SN_NS1_7vsmem_tE --------------------------
	.section	.nv.info._ZN3cub18CUB_300001_SM_10006detail10merge_sort26DeviceMergeSortMergeKernelINS2_10policy_hubIN6thrust24THRUST_300001_SM_1000_NS6detail15normal_iteratorINS6_10device_ptrIdEEEEE9Policy600ESB_NS8_INS9_IiEEEESB_SF_jN4cuda3std3__44lessIiEEdiEEvbT2_T3_T4_PT6_PT7_T5_PSN_SN_NS1_7vsmem_tE,"",@"SHT_CUDA_INFO"
	.sectionflags	@""
	.align	4


	//----- nvinfo : EIATTR_CUDA_API_VERSION
	.align		4
        /*0000*/ 	.byte	0x04, 0x37
        /*0002*/ 	.short	(.L_236 - .L_235)
.L_235:
        /*0004*/ 	.word	0x00000082


	//----- nvinfo : EIATTR_KPARAM_INFO
	.align		4
.L_236:
        /*0008*/ 	.byte	0x04, 0x17
        /*000a*/ 	.short	(.L_238 - .L_237)
.L_237:
        /*000c*/ 	.word	0x00000000
        /*0010*/ 	.short	0x0009
        /*0012*/ 	.short	0x0048
        /*0014*/ 	.byte	0x00, 0xf0, 0x21, 0x00


	//----- nvinfo : EIATTR_KPARAM_INFO
	.align		4
.L_238:
        /*0018*/ 	.byte	0x04, 0x17
        /*001a*/ 	.short	(.L_240 - .L_239)
.L_239:
        /*001c*/ 	.word	0x00000000
        /*0020*/ 	.short	0x0008
        /*0022*/ 	.short	0x0040
        /*0024*/ 	.byte	0x00, 0xf0, 0x11, 0x00


	//----- nvinfo : EIATTR_KPARAM_INFO
	.align		4
.L_240:
        /*0028*/ 	.byte	0x04, 0x17
        /*002a*/ 	.short	(.L_242 - .L_241)
.L_241:
        /*002c*/ 	.word	0x00000000
        /*0030*/ 	.short	0x0007
        /*0032*/ 	.short	0x0038
        /*0034*/ 	.byte	0x00, 0xf5, 0x21, 0x00


	//----- nvinfo : EIATTR_KPARAM_INFO
	.align		4
.L_242:
        /*0038*/ 	.byte	0x04, 0x17
        /*003a*/ 	.short	(.L_244 - .L_243)
.L_243:
        /*003c*/ 	.word	0x00000000
        /*0040*/ 	.short	0x0006
        /*0042*/ 	.short	0x0030
        /*0044*/ 	.byte	0x00, 0xf0, 0x05, 0x00


	//----- nvinfo : EIATTR_KPARAM_INFO
	.align		4
.L_244:
        /*0048*/ 	.byte	0x04, 0x17
        /*004a*/ 	.short	(.L_246 - .L_245)
.L_245:
        /*004c*/ 	.word	0x00000000
        /*0050*/ 	.short	0x0005
        /*0052*/ 	.short	0x0028
        /*0054*/ 	.byte	0x00, 0xf5, 0x21, 0x00


	//----- nvinfo : EIATTR_KPARAM_INFO
	.align		4
.L_246:
        /*0058*/ 	.byte	0x04, 0x17
        /*005a*/ 	.short	(.L_248 - .L_247)
.L_247:
        /*005c*/ 	.word	0x00000000
        /*0060*/ 	.short	0x0004
        /*0062*/ 	.short	0x0020
        /*0064*/ 	.byte	0x00, 0xf5, 0x21, 0x00


	//----- nvinfo : EIATTR_KPARAM_INFO
	.align		4
.L_248:
        /*0068*/ 	.byte	0x04, 0x17
        /*006a*/ 	.short	(.L_250 - .L_249)
.L_249:
        /*006c*/ 	.word	0x00000000
        /*0070*/ 	.short	0x0003
        /*0072*/ 	.short	0x0018
        /*0074*/ 	.byte	0x00, 0xf0, 0x11, 0x00


	//----- nvinfo : EIATTR_KPARAM_INFO
	.align		4
.L_250:
        /*0078*/ 	.byte	0x04, 0x17
        /*007a*/ 	.short	(.L_252 - .L_251)
.L_251:
        /*007c*/ 	.word	0x00000000
        /*0080*/ 	.short	0x0002
        /*0082*/ 	.short	0x0010
        /*0084*/ 	.byte	0x00, 0xf0, 0x21, 0x00


	//----- nvinfo : EIATTR_KPARAM_INFO
	.align		4
.L_252:
        /*0088*/ 	.byte	0x04, 0x17
        /*008a*/ 	.short	(.L_254 - .L_253)
.L_253:
        /*008c*/ 	.word	0x00000000
        /*0090*/ 	.short	0x0001
        /*0092*/ 	.short	0x0008
        /*0094*/ 	.byte	0x00, 0xf0, 0x21, 0x00


	//----- nvinfo : EIATTR_KPARAM_INFO
	.align		4
.L_254:
        /*0098*/ 	.byte	0x04, 0x17
        /*009a*/ 	.short	(.L_256 - .L_255)
.L_255:
        /*009c*/ 	.word	0x00000000
        /*00a0*/ 	.short	0x0000
        /*00a2*/ 	.short	0x0000
        /*00a4*/ 	.byte	0x00, 0xf0, 0x05, 0x00


	//----- nvinfo : EIATTR_SPARSE_MMA_MASK
	.align		4
.L_256:
        /*00a8*/ 	.byte	0x03, 0x50
        /*00aa*/ 	.short	0x0000


	//----- nvinfo : EIATTR_MAXREG_COUNT
	.align		4
        /*00ac*/ 	.byte	0x03, 0x1b
        /*00ae*/ 	.short	0x00ff


	//----- nvinfo : EIATTR_NUM_BARRIERS
	.align		4
        /*00b0*/ 	.byte	0x02, 0x4c
        /*00b2*/ 	.byte	0x01
	.zero		1


	//----- nvinfo : EIATTR_MERCURY_ISA_VERSION
	.align		4
        /*00b4*/ 	.byte	0x03, 0x5f
        /*00b6*/ 	.short	0x0101


	//----- nvinfo : EIATTR_COOP_GROUP_MASK_REGIDS
	.align		4
        /*00b8*/ 	.byte	0x04, 0x29
        /*00ba*/ 	.short	(.L_258 - .L_257)


	//   ....[0]....
.L_257:
        /*00bc*/ 	.word	0xffffffff


	//   ....[1]....
        /*00c0*/ 	.word	0xffffffff


	//   ....[2]....
        /*00c4*/ 	.word	0xffffffff


	//   ....[3]....
        /*00c8*/ 	.word	0xffffffff


	//   ....[4]....
        /*00cc*/ 	.word	0xffffffff


	//   ....[5]....
        /*00d0*/ 	.word	0xffffffff


	//   ....[6]....
        /*00d4*/ 	.word	0xffffffff


	//   ....[7]....
        /*00d8*/ 	.word	0xffffffff


	//----- nvinfo : EIATTR_COOP_GROUP_INSTR_OFFSETS
	.align		4
.L_258:
        /*00dc*/ 	.byte	0x04, 0x28
        /*00de*/ 	.short	(.L_260 - .L_259)


	//   ....[0]....
.L_259:
        /*00e0*/ 	.word	0x00002360


	//   ....[1]....
        /*00e4*/ 	.word	0x00002740


	//   ....[2]....
        /*00e8*/ 	.word	0x00002c50


	//   ....[3]....
        /*00ec*/ 	.word	0x00002f00


	//   ....[4]....
        /*00f0*/ 	.word	0x000059f0


	//   ....[5]....
        /*00f4*/ 	.word	0x00005f30


	//   ....[6]....
        /*00f8*/ 	.word	0x00006550


	//   ....[7]....
        /*00fc*/ 	.word	0x00006950


	//----- nvinfo : EIATTR_VRC_CTA_INIT_COUNT
	.align		4
.L_260:
        /*0100*/ 	.byte	0x02, 0x4a
	.zero		1
	.zero		1


	//----- nvinfo : EIATTR_EXIT_INSTR_OFFSETS
	.align		4
        /*0104*/ 	.byte	0x04, 0x1c
        /*0106*/ 	.short	(.L_262 - .L_261)


	//   ....[0]....
.L_261:
        /*0108*/ 	.word	0x00002d70


	//   ....[1]....
        /*010c*/ 	.word	0x00003060


	//   ....[2]....
        /*0110*/ 	.word	0x000067b0


	//   ....[3]....
        /*0114*/ 	.word	0x000067d0


	//   ....[4]....
        /*0118*/ 	.word	0x00006b80


	//   ....[5]....
        /*011c*/ 	.word	0x00006ba0


	//----- nvinfo : EIATTR_MAX_THREADS
	.align		4
.L_262:
        /*0120*/ 	.byte	0x04, 0x05
        /*0122*/ 	.short	(.L_264 - .L_263)
.L_263:
        /*0124*/ 	.word	0x00000100
        /*0128*/ 	.word	0x00000001
        /*012c*/ 	.word	0x00000001


	//----- nvinfo : EIATTR_CRS_STACK_SIZE
	.align		4
.L_264:
        /*0130*/ 	.byte	0x04, 0x1e
        /*0132*/ 	.short	(.L_266 - .L_265)
.L_265:
        /*0134*/ 	.word	0x00000000


	//----- nvinfo : EIATTR_CBANK_PARAM_SIZE
	.align		4
.L_266:
        /*0138*/ 	.byte	0x03, 0x19
        /*013a*/ 	.short	0x0050


	//----- nvinfo : EIATTR_PARAM_CBANK
	.align		4
        /*013c*/ 	.byte	0x04, 0x0a
        /*013e*/ 	.short	(.L_268 - .L_267)
	.align		4
.L_267:
        /*0140*/ 	.word	index@(.nv.constant0._ZN3cub18CUB_300001_SM_10006detail10merge_sort26DeviceMergeSortMergeKernelINS2_10policy_hubIN6thrust24THRUST_300001_SM_1000_NS6detail15normal_iteratorINS6_10device_ptrIdEEEEE9Policy600ESB_NS8_INS9_IiEEEESB_SF_jN4cuda3std3__44lessIiEEdiEEvbT2_T3_T4_PT6_PT7_T5_PSN_SN_NS1_7vsmem_tE)
        /*0144*/ 	.short	0x0380
        /*0146*/ 	.short	0x0050


	//----- nvinfo : EIATTR_SW_WAR
	.align		4
.L_268:
        /*0148*/ 	.byte	0x04, 0x36
        /*014a*/ 	.short	(.L_270 - .L_269)
.L_269:
        /*014c*/ 	.word	0x00000008
.L_270:


//--------------------- .nv.info._ZN3cub18CUB_300001_SM_10006detail10merge_sort30DeviceMergeSortPartitionKernelIN6thrust24THRUST_300001_SM_1000_NS6detail15normal_iteratorINS5_10device_ptrIdEEEEjN4cuda3std3__44lessIiEEdEEvbT_PT2_T0_SJ_PSJ_T1_SJ_i --------------------------
	.section	.nv.info._ZN3cub18CUB_300001_SM_10006detail10merge_sort30DeviceMergeSortPartitionKernelIN6thrust24THRUST_300001_SM_1000_NS6detail15normal_iteratorINS5_10device_ptrIdEEEEjN4cuda3std3__44lessIiEEdEEvbT_PT2_T0_SJ_PSJ_T1_SJ_i,"",@"SHT_CUDA_INFO"
	.sectionflags	@""
	.align	4


	//----- nvinfo : EIATTR_CUDA_API_VERSION
	.align		4
        /*0000*/ 	.byte	0x04, 0x37
        /*0002*/ 	.short	(.L_272 - .L_271)
.L_271:
        /*0004*/ 	.word	0x00000082


	//----- nvinfo : EIATTR_KPARAM_INFO
	.align		4
.L_272:
        /*0008*/ 	.byte	0x04, 0x17
        /*000a*/ 	.short	(.L_274 - .L_273)
.L_273:
        /*000c*/ 	.word	0x00000000
        /*0010*/ 	.short	0x0008
        /*0012*/ 	.short	0x0030
        /*0014*/ 	.byte	0x00, 0xf0, 0x11, 0x00


	//----- nvinfo : EIATTR_KPARAM_INFO
	.align		4
.L_274:
        /*0018*/ 	.byte	0x04, 0x17
        /*001a*/ 	.short	(.L_276 - .L_275)
.L_275:
        /*001c*/ 	.word	0x00000000
        /*0020*/ 	.short	0x0007
        /*0022*/ 	.short	0x002c
        /*0024*/ 	.byte	0x00, 0xf0, 0x11, 0x00


	//----- nvinfo : EIATTR_KPARAM_INFO
	.align		4
.L_276:
        /*0028*/ 	.byte	0x04, 0x17
        /*002a*/ 	.short	(.L_278 - .L_277)
.L_277:
        /*002c*/ 	.word	0x00000000
        /*0030*/ 	.short	0x0006
        /*0032*/ 	.short	0x0028
        /*0034*/ 	.byte	0x00, 0xf0, 0x05, 0x00


	//----- nvinfo : EIATTR_KPARAM_INFO
	.align		4
.L_278:
        /*0038*/ 	.byte	0x04, 0x17
        /*003a*/ 	.short	(.L_280 - .L_279)
.L_279:
        /*003c*/ 	.word	0x00000000
        /*0040*/ 	.short	0x0005
        /*0042*/ 	.short	0x0020
        /*0044*/ 	.byte	0x00, 0xf5, 0x21, 0x00


	//----- nvinfo : EIATTR_KPARAM_INFO
	.align		4
.L_280:
        /*0048*/ 	.byte	0x04, 0x17
        /*004a*/ 	.short	(.L_282 - .L_281)
.L_281:
        /*004c*/ 	.word	0x00000000
        /*0050*/ 	.short	0x0004
        /*0052*/ 	.short	0x001c
        /*0054*/ 	.byte	0x00, 0xf0, 0x11, 0x00


	//----- nvinfo : EIATTR_KPARAM_INFO
	.align		4
.L_282:
        /*0058*/ 	.byte	0x04, 0x17
        /*005a*/ 	.short	(.L_284 - .L_283)
.L_283:
        /*005c*/ 	.word	0x00000000
        /*0060*/ 	.short	0x0003
        /*0062*/ 	.short	0x0018
        /*0064*/ 	.byte	0x00, 0xf0, 0x11, 0x00


	//----- nvinfo : EIATTR_KPARAM_INFO
	.align		4
.L_284:
        /*0068*/ 	.byte	0x04, 0x17
        /*006a*/ 	.short	(.L_286 - .L_285)
.L_285:
        /*006c*/ 	.word	0x00000000
        /*0070*/ 	.short	0x0002
        /*0072*/ 	.short	0x0010
        /*0074*/ 	.byte	0x00, 0xf5, 0x21, 0x00


	//----- nvinfo : EIATTR_KPARAM_INFO
	.align		4
.L_286:
        /*0078*/ 	.byte	0x04, 0x17
        /*007a*/ 	.short	(.L_288 - .L_287)
.L_287:
        /*007c*/ 	.word	0x00000000
        /*0080*/ 	.short	0x0001
        /*0082*/ 	.short	0x0008
        /*0084*/ 	.byte	0x00, 0xf0, 0x21, 0x00


	//----- nvinfo : EIATTR_KPARAM_INFO
	.align		4
.L_288:
        /*0088*/ 	.byte	0x04, 0x17
        /*008a*/ 	.short	(.L_290 - .L_289)
.L_289:
        /*008c*/ 	.word	0x00000000
        /*0090*/ 	.short	0x0000
        /*0092*/ 	.short	0x0000
        /*0094*/ 	.byte	0x00, 0xf0, 0x05, 0x00


	//----- nvinfo : EIATTR_SPARSE_MMA_MASK
	.align		4
.L_290:
        /*0098*/ 	.byte	0x03, 0x50
        /*009a*/ 	.short	0x0000


	//----- nvinfo : EIATTR_MAXREG_COUNT
	.align		4
        /*009c*/ 	.byte	0x03, 0x1b
        /*009e*/ 	.short	0x00ff


	//----- nvinfo : EIATTR_MERCURY_ISA_VERSION
	.align		4
        /*00a0*/ 	.byte	0x03, 0x5f
        /*00a2*/ 	.short	0x0101


	//----- nvinfo : EIATTR_VRC_CTA_INIT_COUNT
	.align		4
        /*00a4*/ 	.byte	0x02, 0x4a
	.zero		1
	.zero		1


	//----- nvinfo : EIATTR_EXIT_INSTR_OFFSETS
	.align		4
        /*00a8*/ 	.byte	0x04, 0x1c
        /*00aa*/ 	.short	(.L_292 - .L_291)


	//   ....[0]....
.L_291:
        /*00ac*/ 	.word	0x00000070


	//   ....[1]....
        /*00b0*/ 	.word	0x000001e0


	//   ....[2]....
        /*00b4*/ 	.word	0x00000690


	//----- nvinfo : EIATTR_CRS_STACK_SIZE
	.align		4
.L_292:
        /*00b8*/ 	.byte	0x04, 0x1e
        /*00ba*/ 	.short	(.L_294 - .L_293)
.L_293:
        /*00bc*/ 	.word	0x00000000


	//----- nvinfo : EIATTR_CBANK_PARAM_SIZE
	.align		4
.L_294:
        /*00c0*/ 	.byte	0x03, 0x19
        /*00c2*/ 	.short	0x0034


	//----- nvinfo : EIATTR_PARAM_CBANK
	.align		4
        /*00c4*/ 	.byte	0x04, 0x0a
        /*00c6*/ 	.short	(.L_296 - .L_295)
	.align		4
.L_295:
        /*00c8*/ 	.word	index@(.nv.constant0._ZN3cub18CUB_300001_SM_10006detail10merge_sort30DeviceMergeSortPartitionKernelIN6thrust24THRUST_300001_SM_1000_NS6detail15normal_iteratorINS5_10device_ptrIdEEEEjN4cuda3std3__44lessIiEEdEEvbT_PT2_T0_SJ_PSJ_T1_SJ_i)
        /*00cc*/ 	.short	0x0380
        /*00ce*/ 	.short	0x0034


	//----- nvinfo : EIATTR_SW_WAR
	.align		4
.L_296:
        /*00d0*/ 	.byte	0x04, 0x36
        /*00d2*/ 	.short	(.L_298 - .L_297)
.L_297:
        /*00d4*/ 	.word	0x00000008
.L_298:


//--------------------- .nv.info._ZN3cub18CUB_300001_SM_10006detail10merge_sort30DeviceMergeSortBlockSortKernelINS2_10policy_hubIN6thrust24THRUST_300001_SM_1000_NS6detail15normal_iteratorINS6_10device_ptrIdEEEEE9Policy600ESB_NS8_INS9_IiEEEESB_SF_jN4cuda3std3__44lessIiEEdiEEvbT0_T1_T2_T3_T4_PT6_PT7_T5_NS1_7vsmem_tE --------------------------
	.section	.nv.info._ZN3cub18CUB_300001_SM_10006detail10merge_sort30DeviceMergeSortBlockSortKernelINS2_10policy_hubIN6thrust24THRUST_300001_SM_1000_NS6detail15normal_iteratorINS6_10device_ptrIdEEEEE9Policy600ESB_NS8_INS9_IiEEEESB_SF_jN4cuda3std3__44lessIiEEdiEEvbT0_T1_T2_T3_T4_PT6_PT7_T5_NS1_7vsmem_tE,"",@"SHT_CUDA_INFO"
	.sectionflags	@""
	.align	4


	//----- nvinfo : EIATTR_CUDA_API_VERSION
	.align		4
        /*0000*/ 	.byte	0x04, 0x37
        /*0002*/ 	.short	(.L_300 - .L_299)
.L_299:
        /*0004*/ 	.word	0x00000082


	//----- nvinfo : EIATTR_KPARAM_INFO
	.align		4
.L_300:
        /*0008*/ 	.byte	0x04, 0x17
        /*000a*/ 	.short	(.L_302 - .L_301)
.L_301:
        /*000c*/ 	.word	0x00000000
        /*0010*/ 	.short	0x0009
        /*0012*/ 	.short	0x0048
        /*0014*/ 	.byte	0x00, 0xf0, 0x21, 0x00


	//----- nvinfo : EIATTR_KPARAM_INFO
	.align		4
.L_302:
        /*0018*/ 	.byte	0x04, 0x17
        /*001a*/ 	.short	(.L_304 - .L_303)
.L_303:
        /*001c*/ 	.word	0x00000000
        /*0020*/ 	.short	0x0008
        /*0022*/ 	.short	0x0040
        /*0024*/ 	.byte	0x00, 0xf0, 0x05, 0x00


	//----- nvinfo : EIATTR_KPARAM_INFO
	.align		4
.L_304:
        /*0028*/ 	.byte	0x04, 0x17
        /*002a*/ 	.short	(.L_306 - .L_305)
.L_305:
        /*002c*/ 	.word	0x00000000
        /*0030*/ 	.short	0x0007
        /*0032*/ 	.short	0x0038
        /*0034*/ 	.byte	0x00, 0xf5, 0x21, 0x00


	//----- nvinfo : EIATTR_KPARAM_INFO
	.align		4
.L_306:
        /*0038*/ 	.byte	0x04, 0x17
        /*003a*/ 	.short	(.L_308 - .L_307)
.L_307:
        /*003c*/ 	.word	0x00000000
        /*0040*/ 	.short	0x0006
        /*0042*/ 	.short	0x0030
        /*0044*/ 	.byte	0x00, 0xf5, 0x21, 0x00


	//----- nvinfo : EIATTR_KPARAM_INFO
	.align		4
.L_308:
        /*0048*/ 	.byte	0x04, 0x17
        /*004a*/ 	.short	(.L_310 - .L_309)
.L_309:
        /*004c*/ 	.word	0x00000000
        /*0050*/ 	.short	0x0005
        /*0052*/ 	.short	0x0028
        /*0054*/ 	.byte	0x00, 0xf0, 0x11, 0x00


	//----- nvinfo : EIATTR_KPARAM_INFO
	.align		4
.L_310:
        /*0058*/ 	.byte	0x04, 0x17
        /*005a*/ 	.short	(.L_312 - .L_311)
.L_311:
        /*005c*/ 	.word	0x00000000
        /*0060*/ 	.short	0x0004
        /*0062*/ 	.short	0x0020
        /*0064*/ 	.byte	0x00, 0xf0, 0x21, 0x00


	//----- nvinfo : EIATTR_KPARAM_INFO
	.align		4
.L_312:
        /*0068*/ 	.byte	0x04, 0x17
        /*006a*/ 	.short	(.L_314 - .L_313)
.L_313:
        /*006c*/ 	.word	0x00000000
        /*0070*/ 	.short	0x0003
        /*0072*/ 	.short	0x0018
        /*0074*/ 	.byte	0x00, 0xf0, 0x21, 0x00


	//----- nvinfo : EIATTR_KPARAM_INFO
	.align		4
.L_314:
        /*0078*/ 	.byte	0x04, 0x17
        /*007a*/ 	.short	(.L_316 - .L_315)
.L_315:
        /*007c*/ 	.word	0x00000000
        /*0080*/ 	.short	0x0002
        /*0082*/ 	.short	0x0010
        /*0084*/ 	.byte	0x00, 0xf0, 0x21, 0x00


	//----- nvinfo : EIATTR_KPARAM_INFO
	.align		4
.L_316:
        /*0088*/ 	.byte	0x04, 0x17
        /*008a*/ 	.short	(.L_318 - .L_317)
.L_317:
        /*008c*/ 	.word	0x00000000
        /*0090*/ 	.short	0x0001
        /*0092*/ 	.short	0x0008
        /*0094*/ 	.byte	0x00, 0xf0, 0x21, 0x00


	//----- nvinfo : EIATTR_KPARAM_INFO
	.align		4
.L_318:
        /*0098*/ 	.byte	0x04, 0x17
        /*009a*/ 	.short	(.L_320 - .L_319)
.L_319:
        /*009c*/ 	.word	0x00000000
        /*00a0*/ 	.short	0x0000
        /*00a2*/ 	.short	0x0000
        /*00a4*/ 	.byte	0x00, 0xf0, 0x05, 0x00


	//----- nvinfo : EIATTR_SPARSE_MMA_MASK
	.align		4
.L_320:
        /*00a8*/ 	.byte	0x03, 0x50
        /*00aa*/ 	.short	0x0000


	//----- nvinfo : EIATTR_MAXREG_COUNT
	.align		4
        /*00ac*/ 	.byte	0x03, 0x1b
        /*00ae*/ 	.short	0x00ff


	//----- nvinfo : EIATTR_NUM_BARRIERS
	.align		4
        /*00b0*/ 	.byte	0x02, 0x4c
        /*00b2*/ 	.byte	0x01
	.zero		1


	//----- nvinfo : EIATTR_MERCURY_ISA_VERSION
	.align		4
        /*00b4*/ 	.byte	0x03, 0x5f
        /*00b6*/ 	.short	0x0101


	//----- nvinfo : EIATTR_COOP_GROUP_MASK_REGIDS
	.align		4
        /*00b8*/ 	.byte	0x04, 0x29
        /*00ba*/ 	.short	(.L_322 - .L_321)


	//   ....[0]....
.L_321:
        /*00bc*/ 	.word	0xffffffff


	//   ....[1]....
        /*00c0*/ 	.word	0xffffffff


	//   ....[2]....
        /*00c4*/ 	.word	0xffffffff


	//   ....[3]....
        /*00c8*/ 	.word	0xffffffff


	//   ....[4]....
        /*00cc*/ 	.word	0xffffffff


	//   ....[5]....
        /*00d0*/ 	.word	0xffffffff


	//   ....[6]....
        /*00d4*/ 	.word	0xffffffff


	//   ....[7]....
        /*00d8*/ 	.word	0xffffffff


	//   ....[8]....
        /*00dc*/ 	.word	0xffffffff


	//   ....[9]....
        /*00e0*/ 	.word	0xffffffff


	//   ....[10]....
        /*00e4*/ 	.word	0xffffffff


	//   ....[11]....
        /*00e8*/ 	.word	0xffffffff


	//----- nvinfo : EIATTR_COOP_GROUP_INSTR_OFFSETS
	.align		4
.L_322:
        /*00ec*/ 	.byte	0x04, 0x28
        /*00ee*/ 	.short	(.L_324 - .L_323)


	//   ....[0]....
.L_323:
        /*00f0*/ 	.word	0x00000590


	//   ....[1]....
        /*00f4*/ 	.word	0x00000830


	//   ....[2]....
        /*00f8*/ 	.word	0x000029c0


	//   ....[3]....
        /*00fc*/ 	.word	0x00002c10


	//   ....[4]....
        /*0100*/ 	.word	0x00002dc0


	//   ....[5]....
        /*0104*/ 	.word	0x00002fb0


	//   ....[6]....
        /*0108*/ 	.word	0x00003790


	//   ....[7]....
        /*010c*/ 	.word	0x00003b50


	//   ....[8]....
        /*0110*/ 	.word	0x00006370


	//   ....[9]....
        /*0114*/ 	.word	0x00006670


	//   ....[10]....
        /*0118*/ 	.word	0x00006910


	//   ....[11]....
        /*011c*/ 	.word	0x00006bd0


	//----- nvinfo : EIATTR_VRC_CTA_INIT_COUNT
	.align		4
.L_324:
        /*0120*/ 	.byte	0x02, 0x4a
	.zero		1
	.zero		1


	//----- nvinfo : EIATTR_EXIT_INSTR_OFFSETS
	.align		4
        /*0124*/ 	.byte	0x04, 0x1c
        /*0126*/ 	.short	(.L_326 - .L_325)


	//   ....[0]....
.L_325:
        /*0128*/ 	.word	0x00002d20


	//   ....[1]....
        /*012c*/ 	.word	0x000030c0


	//   ....[2]....
        /*0130*/ 	.word	0x00006840


	//   ....[3]....
        /*0134*/ 	.word	0x00006860


	//   ....[4]....
        /*0138*/ 	.word	0x00006da0


	//   ....[5]....
        /*013c*/ 	.word	0x00006dc0


	//----- nvinfo : EIATTR_MAX_THREADS
	.align		4
.L_326:
        /*0140*/ 	.byte	0x04, 0x05
        /*0142*/ 	.short	(.L_328 - .L_327)
.L_327:
        /*0144*/ 	.word	0x00000100
        /*0148*/ 	.word	0x00000001
        /*014c*/ 	.word	0x00000001


	//----- nvinfo : EIATTR_CRS_STACK_SIZE
	.align		4
.L_328:
        /*0150*/ 	.byte	0x04, 0x1e
        /*0152*/ 	.short	(.L_330 - .L_329)
.L_329:
        /*0154*/ 	.word	0x00000000


	//----- nvinfo : EIATTR_CBANK_PARAM_SIZE
	.align		4
.L_330:
        /*0158*/ 	.byte	0x03, 0x19
        /*015a*/ 	.short	0x0050


	//----- nvinfo : EIATTR_PARAM_CBANK
	.align		4
        /*015c*/ 	.byte	0x04, 0x0a
        /*015e*/ 	.short	(.L_332 - .L_331)
	.align		4
.L_331:
        /*0160*/ 	.word	index@(.nv.constant0._ZN3cub18CUB_300001_SM_10006detail10merge_sort30DeviceMergeSortBlockSortKernelINS2_10policy_hubIN6thrust24THRUST_300001_SM_1000_NS6detail15normal_iteratorINS6_10device_ptrIdEEEEE9Policy600ESB_NS8_INS9_IiEEEESB_SF_jN4cuda3std3__44lessIiEEdiEEvbT0_T1_T2_T3_T4_PT6_PT7_T5_NS1_7vsmem_tE)
        /*0164*/ 	.short	0x0380
        /*0166*/ 	.short	0x0050


	//----- nvinfo : EIATTR_SW_WAR
	.align		4
.L_332:
        /*0168*/ 	.byte	0x04, 0x36
        /*016a*/ 	.short	(.L_334 - .L_333)
.L_333:
        /*016c*/ 	.word	0x00000008
.L_334:


//--------------------- .nv.info._ZN3cub18CUB_300001_SM_10006detail9transform16transform_kernelINS2_10policy_hubILb1EN4cuda3std3__45tupleIJN6thrust24THRUST_300001_SM_1000_NS6detail15normal_iteratorINSA_10device_ptrIdEEEESF_EEEE10policy1000El9haversineIdESF_JPdSL_EEEvT0_iT1_T2_DpNS2_10kernel_argIT3_EE --------------------------
	.section	.nv.info._ZN3cub18CUB_300001_SM_10006detail9transform16transform_kernelINS2_10policy_hubILb1EN4cuda3std3__45tupleIJN6thrust24THRUST_300001_SM_1000_NS6detail15normal_iteratorINSA_10device_ptrIdEEEESF_EEEE10policy1000El9haversineIdESF_JPdSL_EEEvT0_iT1_T2_DpNS2_10kernel_argIT3_EE,"",@"SHT_CUDA_INFO"
	.sectionflags	@""
	.align	4


	//----- nvinfo : EIATTR_CUDA_API_VERSION
	.align		4
        /*0000*/ 	.byte	0x04, 0x37
        /*0002*/ 	.short	(.L_336 - .L_335)
.L_335:
        /*0004*/ 	.word	0x00000082


	//----- nvinfo : EIATTR_KPARAM_INFO
	.align		4
.L_336:
        /*0008*/ 	.byte	0x04, 0x17
        /*000a*/ 	.short	(.L_338 - .L_337)
.L_337:
        /*000c*/ 	.word	0x00000000
        /*0010*/ 	.short	0x0005
        /*0012*/ 	.short	0x0038
        /*0014*/ 	.byte	0x00, 0xf0, 0x41, 0x00


	//----- nvinfo : EIATTR_KPARAM_INFO
	.align		4
.L_338:
        /*0018*/ 	.byte	0x04, 0x17
        /*001a*/ 	.short	(.L_340 - .L_339)
.L_339:
        /*001c*/ 	.word	0x00000000
        /*0020*/ 	.short	0x0004
        /*0022*/ 	.short	0x0028
        /*0024*/ 	.byte	0x00, 0xf0, 0x41, 0x00


	//----- nvinfo : EIATTR_KPARAM_INFO
	.align		4
.L_340:
        /*0028*/ 	.byte	0x04, 0x17
        /*002a*/ 	.short	(.L_342 - .L_341)
.L_341:
        /*002c*/ 	.word	0x00000000
        /*0030*/ 	.short	0x0003
        /*0032*/ 	.short	0x0020
        /*0034*/ 	.byte	0x00, 0xf0, 0x21, 0x00


	//----- nvinfo : EIATTR_KPARAM_INFO
	.align		4
.L_342:
        /*0038*/ 	.byte	0x04, 0x17
        /*003a*/ 	.short	(.L_344 - .L_343)
.L_343:
        /*003c*/ 	.word	0x00000000
        /*0040*/ 	.short	0x0002
        /*0042*/ 	.short	0x0010
        /*0044*/ 	.byte	0x00, 0xf0, 0x41, 0x00


	//----- nvinfo : EIATTR_KPARAM_INFO
	.align		4
.L_344:
        /*0048*/ 	.byte	0x04, 0x17
        /*004a*/ 	.short	(.L_346 - .L_345)
.L_345:
        /*004c*/ 	.word	0x00000000
        /*0050*/ 	.short	0x0001
        /*0052*/ 	.short	0x0008
        /*0054*/ 	.byte	0x00, 0xf0, 0x11, 0x00


	//----- nvinfo : EIATTR_KPARAM_INFO
	.align		4
.L_346:
        /*0058*/ 	.byte	0x04, 0x17
        /*005a*/ 	.short	(.L_348 - .L_347)
.L_347:
        /*005c*/ 	.word	0x00000000
        /*0060*/ 	.short	0x0000
        /*0062*/ 	.short	0x0000
        /*0064*/ 	.byte	0x00, 0xf0, 0x21, 0x00


	//----- nvinfo : EIATTR_SPARSE_MMA_MASK
	.align		4
.L_348:
        /*0068*/ 	.byte	0x03, 0x50
        /*006a*/ 	.short	0x0000


	//----- nvinfo : EIATTR_MAXREG_COUNT
	.align		4
        /*006c*/ 	.byte	0x03, 0x1b
        /*006e*/ 	.short	0x00ff


	//----- nvinfo : EIATTR_MERCURY_ISA_VERSION
	.align		4
        /*0070*/ 	.byte	0x03, 0x5f
        /*0072*/ 	.short	0x0101


	//----- nvinfo : EIATTR_VRC_CTA_INIT_COUNT
	.align		4
        /*0074*/ 	.byte	0x02, 0x4a
	.zero		1
	.zero		1


	//----- nvinfo : EIATTR_EXIT_INSTR_OFFSETS
	.align		4
        /*0078*/ 	.byte	0x04, 0x1c
        /*007a*/ 	.short	(.L_350 - .L_349)


	//   ....[0]....
.L_349:
        /*007c*/ 	.word	0x00000380


	//   ....[1]....
        /*0080*/ 	.word	0x00001de0


	//   ....[2]....
        /*0084*/ 	.word	0x00001e10


	//   ....[3]....
        /*0088*/ 	.word	0x00003810


	//----- nvinfo : EIATTR_MAX_THREADS
	.align		4
.L_350:
        /*008c*/ 	.byte	0x04, 0x05
        /*008e*/ 	.short	(.L_352 - .L_351)
.L_351:
        /*0090*/ 	.word	0x00000080
        /*0094*/ 	.word	0x00000001
        /*0098*/ 	.word	0x00000001


	//----- nvinfo : EIATTR_CRS_STACK_SIZE
	.align		4
.L_352:
        /*009c*/ 	.byte	0x04, 0x1e
        /*009e*/ 	.short	(.L_354 - .L_353)
.L_353:
        /*00a0*/ 	.word	0x00000000


	//----- nvinfo : EIATTR_CBANK_PARAM_SIZE
	.align		4
.L_354:
        /*00a4*/ 	.byte	0x03, 0x19
        /*00a6*/ 	.short	0x0048


	//----- nvinfo : EIATTR_PARAM_CBANK
	.align		4
        /*00a8*/ 	.byte	0x04, 0x0a
        /*00aa*/ 	.short	(.L_356 - .L_355)
	.align		4
.L_355:
        /*00ac*/ 	.word	index@(.nv.constant0._ZN3cub18CUB_300001_SM_10006detail9transform16transform_kernelINS2_10policy_hubILb1EN4cuda3std3__45tupleIJN6thrust24THRUST_300001_SM_1000_NS6detail15normal_iteratorINSA_10device_ptrIdEEEESF_EEEE10policy1000El9haversineIdESF_JPdSL_EEEvT0_iT1_T2_DpNS2_10kernel_argIT3_EE)
        /*00b0*/ 	.short	0x0380
        /*00b2*/ 	.short	0x0048


	//----- nvinfo : EIATTR_SW_WAR
	.align		4
.L_356:
        /*00b4*/ 	.byte	0x04, 0x36
        /*00b6*/ 	.short	(.L_358 - .L_357)
.L_357:
        /*00b8*/ 	.word	0x00000008
.L_358:


//--------------------- .nv.info._ZN3cub18CUB_300001_SM_10006detail9transform16transform_kernelINS2_10policy_hubILb1EN4cuda3std3__45tupleIJN6thrust24THRUST_300001_SM_1000_NS6detail15normal_iteratorINSA_10device_ptrIdEEEESF_EEEE10policy1000Ei9haversineIdESF_JPdSL_EEEvT0_iT1_T2_DpNS2_10kernel_argIT3_EE --------------------------
	.section	.nv.info._ZN3cub18CUB_300001_SM_10006detail9transform16transform_kernelINS2_10policy_hubILb1EN4cuda3std3__45tupleIJN6thrust24THRUST_300001_SM_1000_NS6detail15normal_iteratorINSA_10device_ptrIdEEEESF_EEEE10policy1000Ei9haversineIdESF_JPdSL_EEEvT0_iT1_T2_DpNS2_10kernel_argIT3_EE,"",@"SHT_CUDA_INFO"
	.sectionflags	@""
	.align	4


	//----- nvinfo : EIATTR_CUDA_API_VERSION
	.align		4
        /*0000*/ 	.byte	0x04, 0x37
        /*0002*/ 	.short	(.L_360 - .L_359)
.L_359:
        /*0004*/ 	.word	0x00000082


	//----- nvinfo : EIATTR_KPARAM_INFO
	.align		4
.L_360:
        /*0008*/ 	.byte	0x04, 0x17
        /*000a*/ 	.short	(.L_362 - .L_361)
.L_361:
        /*000c*/ 	.word	0x00000000
        /*0010*/ 	.short	0x0005
        /*0012*/ 	.short	0x0030
        /*0014*/ 	.byte	0x00, 0xf0, 0x41, 0x00


	//----- nvinfo : EIATTR_KPARAM_INFO
	.align		4
.L_362:
        /*0018*/ 	.byte	0x04, 0x17
        /*001a*/ 	.short	(.L_364 - .L_363)
.L_363:
        /*001c*/ 	.word	0x00000000
        /*0020*/ 	.short	0x0004
        /*0022*/ 	.short	0x0020
        /*0024*/ 	.byte	0x00, 0xf0, 0x41, 0x00


	//----- nvinfo : EIATTR_KPARAM_INFO
	.align		4
.L_364:
        /*0028*/ 	.byte	0x04, 0x17
        /*002a*/ 	.short	(.L_366 - .L_365)
.L_365:
        /*002c*/ 	.word	0x00000000
        /*0030*/ 	.short	0x0003
        /*0032*/ 	.short	0x0018
        /*0034*/ 	.byte	0x00, 0xf0, 0x21, 0x00


	//----- nvinfo : EIATTR_KPARAM_INFO
	.align		4
.L_366:
        /*0038*/ 	.byte	0x04, 0x17
        /*003a*/ 	.short	(.L_368 - .L_367)
.L_367:
        /*003c*/ 	.word	0x00000000
        /*0040*/ 	.short	0x0002
        /*0042*/ 	.short	0x0008
        /*0044*/ 	.byte	0x00, 0xf0, 0x41, 0x00


	//----- nvinfo : EIATTR_KPARAM_INFO
	.align		4
.L_368:
        /*0048*/ 	.byte	0x04, 0x17
        /*004a*/ 	.short	(.L_370 - .L_369)
.L_369:
        /*004c*/ 	.word	0x00000000
        /*0050*/ 	.short	0x0001
        /*0052*/ 	.short	0x0004
        /*0054*/ 	.byte	0x00, 0xf0, 0x11, 0x00


	//----- nvinfo : EIATTR_KPARAM_INFO
	.align		4
.L_370:
        /*0058*/ 	.byte	0x04, 0x17
        /*005a*/ 	.short	(.L_372 - .L_371)
.L_371:
        /*005c*/ 	.word	0x00000000
        /*0060*/ 	.short	0x0000
        /*0062*/ 	.short	0x0000
        /*0064*/ 	.byte	0x00, 0xf0, 0x11, 0x00


	//----- nvinfo : EIATTR_SPARSE_MMA_MASK
	.align		4
.L_372:
        /*0068*/ 	.byte	0x03, 0x50
        /*006a*/ 	.short	0x0000


	//----- nvinfo : EIATTR_MAXREG_COUNT
	.align		4
        /*006c*/ 	.byte	0x03, 0x1b
        /*006e*/ 	.short	0x00ff


	//----- nvinfo : EIATTR_MERCURY_ISA_VERSION
	.align		4
        /*0070*/ 	.byte	0x03, 0x5f
        /*0072*/ 	.short	0x0101


	//----- nvinfo : EIATTR_VRC_CTA_INIT_COUNT
	.align		4
        /*0074*/ 	.byte	0x02, 0x4a
	.zero		1
	.zero		1


	//----- nvinfo : EIATTR_EXIT_INSTR_OFFSETS
	.align		4
        /*0078*/ 	.byte	0x04, 0x1c
        /*007a*/ 	.short	(.L_374 - .L_373)


	//   ....[0]....
.L_373:
        /*007c*/ 	.word	0x000002b0


	//   ....[1]....
        /*0080*/ 	.word	0x00001c50


	//   ....[2]....
        /*0084*/ 	.word	0x00001cb0


	//   ....[3]....
        /*0088*/ 	.word	0x000036b0


	//----- nvinfo : EIATTR_MAX_THREADS
	.align		4
.L_374:
        /*008c*/ 	.byte	0x04, 0x05
        /*008e*/ 	.short	(.L_376 - .L_375)
.L_375:
        /*0090*/ 	.word	0x00000080
        /*0094*/ 	.word	0x00000001
        /*0098*/ 	.word	0x00000001


	//----- nvinfo : EIATTR_CRS_STACK_SIZE
	.align		4
.L_376:
        /*009c*/ 	.byte	0x04, 0x1e
        /*009e*/ 	.short	(.L_378 - .L_377)
.L_377:
        /*00a0*/ 	.word	0x00000000


	//----- nvinfo : EIATTR_CBANK_PARAM_SIZE
	.align		4
.L_378:
        /*00a4*/ 	.byte	0x03, 0x19
        /*00a6*/ 	.short	0x0040


	//----- nvinfo : EIATTR_PARAM_CBANK
	.align		4
        /*00a8*/ 	.byte	0x04, 0x0a
        /*00aa*/ 	.short	(.L_380 - .L_379)
	.align		4
.L_379:
        /*00ac*/ 	.word	index@(.nv.constant0._ZN3cub18CUB_300001_SM_10006detail9transform16transform_kernelINS2_10policy_hubILb1EN4cuda3std3__45tupleIJN6thrust24THRUST_300001_SM_1000_NS6detail15normal_iteratorINSA_10device_ptrIdEEEESF_EEEE10policy1000Ei9haversineIdESF_JPdSL_EEEvT0_iT1_T2_DpNS2_10kernel_argIT3_EE)
        /*00b0*/ 	.short	0x0380
        /*00b2*/ 	.short	0x0040


	//----- nvinfo : EIATTR_SW_WAR
	.align		4
.L_380:
        /*00b4*/ 	.byte	0x04, 0x36
        /*00b6*/ 	.short	(.L_382 - .L_381)
.L_381:
        /*00b8*/ 	.word	0x00000008
.L_382:


//--------------------- .nv.info._ZN3cub18CUB_300001_SM_10006detail8for_each13static_kernelINS2_12policy_hub_t12policy_500_tElN6thrust24THRUST_300001_SM_1000_NS8cuda_cub20__uninitialized_copy7functorINS7_6detail15normal_iteratorINS7_10device_ptrIKiEEEENS7_7pointerIiNS8_3tagENS7_11use_defaultESJ_EEEEEEvT0_T1_ --------------------------
	.section	.nv.info._ZN3cub18CUB_300001_SM_10006detail8for_each13static_kernelINS2_12policy_hub_t12policy_500_tElN6thrust24THRUST_300001_SM_1000_NS8cuda_cub20__uninitialized_copy7functorINS7_6detail15normal_iteratorINS7_10device_ptrIKiEEEENS7_7pointerIiNS8_3tagENS7_11use_defaultESJ_EEEEEEvT0_T1_,"",@"SHT_CUDA_INFO"
	.sectionflags	@""
	.align	4


	//----- nvinfo : EIATTR_CUDA_API_VERSION
	.align		4
        /*0000*/ 	.byte	0x04, 0x37
        /*0002*/ 	.short	(.L_384 - .L_383)
.L_383:
        /*0004*/ 	.word	0x00000082


	//----- nvinfo : EIATTR_KPARAM_INFO
	.align		4
.L_384:
        /*0008*/ 	.byte	0x04, 0x17
        /*000a*/ 	.short	(.L_386 - .L_385)
.L_385:
        /*000c*/ 	.word	0x00000000
        /*0010*/ 	.short	0x0001
        /*0012*/ 	.short	0x0008
        /*0014*/ 	.byte	0x00, 0xf0, 0x41, 0x00


	//----- nvinfo : EIATTR_KPARAM_INFO
	.align		4
.L_386:
        /*0018*/ 	.byte	0x04, 0x17
        /*001a*/ 	.short	(.L_388 - .L_387)
.L_387:
        /*001c*/ 	.word	0x00000000
        /*0020*/ 	.short	0x0000
        /*0022*/ 	.short	0x0000
        /*0024*/ 	.byte	0x00, 0xf0, 0x21, 0x00


	//----- nvinfo : EIATTR_SPARSE_MMA_MASK
	.align		4
.L_388:
        /*0028*/ 	.byte	0x03, 0x50
        /*002a*/ 	.short	0x0000


	//----- nvinfo : EIATTR_MAXREG_COUNT
	.align		4
        /*002c*/ 	.byte	0x03, 0x1b
        /*002e*/ 	.short	0x00ff


	//----- nvinfo : EIATTR_MERCURY_ISA_VERSION
	.align		4
        /*0030*/ 	.byte	0x03, 0x5f
        /*0032*/ 	.short	0x0101


	//----- nvinfo : EIATTR_VRC_CTA_INIT_COUNT
	.align		4
        /*0034*/ 	.byte	0x02, 0x4a
	.zero		1
	.zero		1


	//----- nvinfo : EIATTR_EXIT_INSTR_OFFSETS
	.align		4
        /*0038*/ 	.byte	0x04, 0x1c
        /*003a*/ 	.short	(.L_390 - .L_389)


	//   ....[0]....
.L_389:
        /*003c*/ 	.word	0x00000190


	//   ....[1]....
        /*0040*/ 	.word	0x00000320


	//   ....[2]....
        /*0044*/ 	.word	0x000003f0


	//----- nvinfo : EIATTR_MAX_THREADS
	.align		4
.L_390:
        /*0048*/ 	.byte	0x04, 0x05
        /*004a*/ 	.short	(.L_392 - .L_391)
.L_391:
        /*004c*/ 	.word	0x00000100
        /*0050*/ 	.word	0x00000001
        /*0054*/ 	.word	0x00000001


	//----- nvinfo : EIATTR_CRS_STACK_SIZE
	.align		4
.L_392:
        /*0058*/ 	.byte	0x04, 0x1e
        /*005a*/ 	.short	(.L_394 - .L_393)
.L_393:
        /*005c*/ 	.word	0x00000000


	//----- nvinfo : EIATTR_CBANK_PARAM_SIZE
	.align		4
.L_394:
        /*0060*/ 	.byte	0x03, 0x19
        /*0062*/ 	.short	0x0018


	//----- nvinfo : EIATTR_PARAM_CBANK
	.align		4
        /*0064*/ 	.byte	0x04, 0x0a
        /*0066*/ 	.short	(.L_396 - .L_395)
	.align		4
.L_395:
        /*0068*/ 	.word	index@(.nv.constant0._ZN3cub18CUB_300001_SM_10006detail8for_each13static_kernelINS2_12policy_hub_t12policy_500_tElN6thrust24THRUST_300001_SM_1000_NS8cuda_cub20__uninitialized_copy7functorINS7_6detail15normal_iteratorINS7_10device_ptrIKiEEEENS7_7pointerIiNS8_3tagENS7_11use_defaultESJ_EEEEEEvT0_T1_)
        /*006c*/ 	.short	0x0380
        /*006e*/ 	.short	0x0018


	//----- nvinfo : EIATTR_SW_WAR
	.align		4
.L_396:
        /*0070*/ 	.byte	0x04, 0x36
        /*0072*/ 	.short	(.L_398 - .L_397)
.L_397:
        /*0074*/ 	.word	0x00000008
.L_398:


//--------------------- .nv.info._ZN3cub18CUB_300001_SM_10006detail8for_each13static_kernelINS2_12policy_hub_t12policy_500_tElN6thrust24THRUST_300001_SM_1000_NS8cuda_cub10__tabulate7functorINS7_6detail15normal_iteratorINS7_10device_ptrIiEEEENS7_6system6detail7generic6detail22compute_sequence_valueIivEElEEEEvT0_T1_ --------------------------
	.section	.nv.info._ZN3cub18CUB_300001_SM_10006detail8for_each13static_kernelINS2_12policy_hub_t12policy_500_tElN6thrust24THRUST_300001_SM_1000_NS8cuda_cub10__tabulate7functorINS7_6detail15normal_iteratorINS7_10device_ptrIiEEEENS7_6system6detail7generic6detail22compute_sequence_valueIivEElEEEEvT0_T1_,"",@"SHT_CUDA_INFO"
	.sectionflags	@""
	.align	4


	//----- nvinfo : EIATTR_CUDA_API_VERSION
	.align		4
        /*0000*/ 	.byte	0x04, 0x37
        /*0002*/ 	.short	(.L_400 - .L_399)
.L_399:
        /*0004*/ 	.word	0x00000082


	//----- nvinfo : EIATTR_KPARAM_INFO
	.align		4
.L_400:
        /*0008*/ 	.byte	0x04, 0x17
        /*000a*/ 	.short	(.L_402 - .L_401)
.L_401:
        /*000c*/ 	.word	0x00000000
        /*0010*/ 	.short	0x0001
        /*0012*/ 	.short	0x0008
        /*0014*/ 	.byte	0x00, 0xf0, 0x41, 0x00


	//----- nvinfo : EIATTR_KPARAM_INFO
	.align		4
.L_402:
        /*0018*/ 	.byte	0x04, 0x17
        /*001a*/ 	.short	(.L_404 - .L_403)
.L_403:
        /*001c*/ 	.word	0x00000000
        /*0020*/ 	.short	0x0000
        /*0022*/ 	.short	0x0000
        /*0024*/ 	.byte	0x00, 0xf0, 0x21, 0x00


	//----- nvinfo : EIATTR_SPARSE_MMA_MASK
	.align		4
.L_404:
        /*0028*/ 	.byte	0x03, 0x50
        /*002a*/ 	.short	0x0000


	//----- nvinfo : EIATTR_MAXREG_COUNT
	.align		4
        /*002c*/ 	.byte	0x03, 0x1b
        /*002e*/ 	.short	0x00ff


	//----- nvinfo : EIATTR_MERCURY_ISA_VERSION
	.align		4
        /*0030*/ 	.byte	0x03, 0x5f
        /*0032*/ 	.short	0x0101


	//----- nvinfo : EIATTR_VRC_CTA_INIT_COUNT
	.align		4
        /*0034*/ 	.byte	0x02, 0x4a
	.zero		1
	.zero		1


	//----- nvinfo : EIATTR_EXIT_INSTR_OFFSETS
	.align		4
        /*0038*/ 	.byte	0x04, 0x1c
        /*003a*/ 	.short	(.L_406 - .L_405)


	//   ....[0]....
.L_405:
        /*003c*/ 	.word	0x00000160


	//   ....[1]....
        /*0040*/ 	.word	0x000002b0


	//   ....[2]....
        /*0044*/ 	.word	0x00000340


	//----- nvinfo : EIATTR_MAX_THREADS
	.align		4
.L_406:
        /*0048*/ 	.byte	0x04, 0x05
        /*004a*/ 	.short	(.L_408 - .L_407)
.L_407:
        /*004c*/ 	.word	0x00000100
        /*0050*/ 	.word	0x00000001
        /*0054*/ 	.word	0x00000001


	//----- nvinfo : EIATTR_CRS_STACK_SIZE
	.align		4
.L_408:
        /*0058*/ 	.byte	0x04, 0x1e
        /*005a*/ 	.short	(.L_410 - .L_409)
.L_409:
        /*005c*/ 	.word	0x00000000


	//----- nvinfo : EIATTR_CBANK_PARAM_SIZE
	.align		4
.L_410:
        /*0060*/ 	.byte	0x03, 0x19
        /*0062*/ 	.short	0x0018


	//----- nvinfo : EIATTR_PARAM_CBANK
	.align		4
        /*0064*/ 	.byte	0x04, 0x0a
        /*0066*/ 	.short	(.L_412 - .L_411)
	.align		4
.L_411:
        /*0068*/ 	.word	index@(.nv.constant0._ZN3cub18CUB_300001_SM_10006detail8for_each13static_kernelINS2_12policy_hub_t12policy_500_tElN6thrust24THRUST_300001_SM_1000_NS8cuda_cub10__tabulate7functorINS7_6detail15normal_iteratorINS7_10device_ptrIiEEEENS7_6system6detail7generic6detail22compute_sequence_valueIivEElEEEEvT0_T1_)
        /*006c*/ 	.short	0x0380
        /*006e*/ 	.short	0x0018


	//----- nvinfo : EIATTR_SW_WAR
	.align		4
.L_412:
        /*0070*/ 	.byte	0x04, 0x36
        /*0072*/ 	.short	(.L_414 - .L_413)
.L_413:
        /*0074*/ 	.word	0x00000008
.L_414:


//--------------------- .nv.info._ZN3cub18CUB_300001_SM_10006detail8for_each13static_kernelINS2_12policy_hub_t12policy_500_tEmN6thrust24THRUST_300001_SM_1000_NS8cuda_cub20__uninitialized_fill7functorINS7_10device_ptrIiEEiEEEEvT0_T1_ --------------------------
	.section	.nv.info._ZN3cub18CUB_300001_SM_10006detail8for_each13static_kernelINS2_12policy_hub_t12policy_500_tEmN6thrust24THRUST_300001_SM_1000_NS8cuda_cub20__uninitialized_fill7functorINS7_10device_ptrIiEEiEEEEvT0_T1_,"",@"SHT_CUDA_INFO"
	.sectionflags	@""
	.align	4


	//----- nvinfo : EIATTR_CUDA_API_VERSION
	.align		4
        /*0000*/ 	.byte	0x04, 0x37
        /*0002*/ 	.short	(.L_416 - .L_415)
.L_415:
        /*0004*/ 	.word	0x00000082


	//----- nvinfo : EIATTR_KPARAM_INFO
	.align		4
.L_416:
        /*0008*/ 	.byte	0x04, 0x17
        /*000a*/ 	.short	(.L_418 - .L_417)
.L_417:
        /*000c*/ 	.word	0x00000000
        /*0010*/ 	.short	0x0001
        /*0012*/ 	.short	0x0008
        /*0014*/ 	.byte	0x00, 0xf0, 0x41, 0x00


	//----- nvinfo : EIATTR_KPARAM_INFO
	.align		4
.L_418:
        /*0018*/ 	.byte	0x04, 0x17
        /*001a*/ 	.short	(.L_420 - .L_419)
.L_419:
        /*001c*/ 	.word	0x00000000
        /*0020*/ 	.short	0x0000
        /*0022*/ 	.short	0x0000
        /*0024*/ 	.byte	0x00, 0xf0, 0x21, 0x00


	//----- nvinfo : EIATTR_SPARSE_MMA_MASK
	.align		4
.L_420:
        /*0028*/ 	.byte	0x03, 0x50
        /*002a*/ 	.short	0x0000


	//----- nvinfo : EIATTR_MAXREG_COUNT
	.align		4
        /*002c*/ 	.byte	0x03, 0x1b
        /*002e*/ 	.short	0x00ff


	//----- nvinfo : EIATTR_MERCURY_ISA_VERSION
	.align		4
        /*0030*/ 	.byte	0x03, 0x5f
        /*0032*/ 	.short	0x0101


	//----- nvinfo : EIATTR_VRC_CTA_INIT_COUNT
	.align		4
        /*0034*/ 	.byte	0x02, 0x4a
	.zero		1
	.zero		1


	//----- nvinfo : EIATTR_EXIT_INSTR_OFFSETS
	.align		4
        /*0038*/ 	.byte	0x04, 0x1c
        /*003a*/ 	.short	(.L_422 - .L_421)


	//   ....[0]....
.L_421:
        /*003c*/ 	.word	0x00000130


	//   ....[1]....
        /*0040*/ 	.word	0x00000230


	//   ....[2]....
        /*0044*/ 	.word	0x00000260


	//----- nvinfo : EIATTR_MAX_THREADS
	.align		4
.L_422:
        /*0048*/ 	.byte	0x04, 0x05
        /*004a*/ 	.short	(.L_424 - .L_423)
.L_423:
        /*004c*/ 	.word	0x00000100
        /*0050*/ 	.word	0x00000001
        /*0054*/ 	.word	0x00000001


	//----- nvinfo : EIATTR_CBANK_PARAM_SIZE
	.align		4
.L_424:
        /*0058*/ 	.byte	0x03, 0x19
        /*005a*/ 	.short	0x0018


	//----- nvinfo : EIATTR_PARAM_CBANK
	.align		4
        /*005c*/ 	.byte	0x04, 0x0a
        /*005e*/ 	.short	(.L_426 - .L_425)
	.align		4
.L_425:
        /*0060*/ 	.word	index@(.nv.constant0._ZN3cub18CUB_300001_SM_10006detail8for_each13static_kernelINS2_12policy_hub_t12policy_500_tEmN6thrust24THRUST_300001_SM_1000_NS8cuda_cub20__uninitialized_fill7functorINS7_10device_ptrIiEEiEEEEvT0_T1_)
        /*0064*/ 	.short	0x0380
        /*0066*/ 	.short	0x0018


	//----- nvinfo : EIATTR_SW_WAR
	.align		4
.L_426:
        /*0068*/ 	.byte	0x04, 0x36
        /*006a*/ 	.short	(.L_428 - .L_427)
.L_427:
        /*006c*/ 	.word	0x00000008
.L_428:


//--------------------- .nv.info._ZN3cub18CUB_300001_SM_10006detail8for_each13static_kernelINS2_12policy_hub_t12policy_500_tEmN6thrust24THRUST_300001_SM_1000_NS8cuda_cub20__uninitialized_fill7functorINS7_10device_ptrIdEEdEEEEvT0_T1_ --------------------------
	.section	.nv.info._ZN3cub18CUB_300001_SM_10006detail8for_each13static_kernelINS2_12policy_hub_t12policy_500_tEmN6thrust24THRUST_300001_SM_1000_NS8cuda_cub20__uninitialized_fill7functorINS7_10device_ptrIdEEdEEEEvT0_T1_,"",@"SHT_CUDA_INFO"
	.sectionflags	@""
	.align	4


	//----- nvinfo : EIATTR_CUDA_API_VERSION
	.align		4
        /*0000*/ 	.byte	0x04, 0x37
        /*0002*/ 	.short	(.L_430 - .L_429)
.L_429:
        /*0004*/ 	.word	0x00000082


	//----- nvinfo : EIATTR_KPARAM_INFO
	.align		4
.L_430:
        /*0008*/ 	.byte	0x04, 0x17
        /*000a*/ 	.short	(.L_432 - .L_431)
.L_431:
        /*000c*/ 	.word	0x00000000
        /*0010*/ 	.short	0x0001
        /*0012*/ 	.short	0x0008
        /*0014*/ 	.byte	0x00, 0xf0, 0x41, 0x00


	//----- nvinfo : EIATTR_KPARAM_INFO
	.align		4
.L_432:
        /*0018*/ 	.byte	0x04, 0x17
        /*001a*/ 	.short	(.L_434 - .L_433)
.L_433:
        /*001c*/ 	.word	0x00000000
        /*0020*/ 	.short	0x0000
        /*0022*/ 	.short	0x0000
        /*0024*/ 	.byte	0x00, 0xf0, 0x21, 0x00


	//----- nvinfo : EIATTR_SPARSE_MMA_MASK
	.align		4
.L_434:
        /*0028*/ 	.byte	0x03, 0x50
        /*002a*/ 	.short	0x0000


	//----- nvinfo : EIATTR_MAXREG_COUNT
	.align		4
        /*002c*/ 	.byte	0x03, 0x1b
        /*002e*/ 	.short	0x00ff


	//----- nvinfo : EIATTR_MERCURY_ISA_VERSION
	.align		4
        /*0030*/ 	.byte	0x03, 0x5f
        /*0032*/ 	.short	0x0101


	//----- nvinfo : EIATTR_VRC_CTA_INIT_COUNT
	.align		4
        /*0034*/ 	.byte	0x02, 0x4a
	.zero		1
	.zero		1


	//----- nvinfo : EIATTR_EXIT_INSTR_OFFSETS
	.align		4
        /*0038*/ 	.byte	0x04, 0x1c
        /*003a*/ 	.short	(.L_436 - .L_435)


	//   ....[0]....
.L_435:
        /*003c*/ 	.word	0x00000130


	//   ....[1]....
        /*0040*/ 	.word	0x00000230


	//   ....[2]....
        /*0044*/ 	.word	0x00000260


	//----- nvinfo : EIATTR_MAX_THREADS
	.align		4
.L_436:
        /*0048*/ 	.byte	0x04, 0x05
        /*004a*/ 	.short	(.L_438 - .L_437)
.L_437:
        /*004c*/ 	.word	0x00000100
        /*0050*/ 	.word	0x00000001
        /*0054*/ 	.word	0x00000001


	//----- nvinfo : EIATTR_CBANK_PARAM_SIZE
	.align		4
.L_438:
        /*0058*/ 	.byte	0x03, 0x19
        /*005a*/ 	.short	0x0018


	//----- nvinfo : EIATTR_PARAM_CBANK
	.align		4
        /*005c*/ 	.byte	0x04, 0x0a
        /*005e*/ 	.short	(.L_440 - .L_439)
	.align		4
.L_439:
        /*0060*/ 	.word	index@(.nv.constant0._ZN3cub18CUB_300001_SM_10006detail8for_each13static_kernelINS2_12policy_hub_t12policy_500_tEmN6thrust24THRUST_300001_SM_1000_NS8cuda_cub20__uninitialized_fill7functorINS7_10device_ptrIdEEdEEEEvT0_T1_)
        /*0064*/ 	.short	0x0380
        /*0066*/ 	.short	0x0018


	//----- nvinfo : EIATTR_SW_WAR
	.align		4
.L_440:
        /*0068*/ 	.byte	0x04, 0x36
        /*006a*/ 	.short	(.L_442 - .L_441)
.L_441:
        /*006c*/ 	.word	0x00000008
.L_442:


//--------------------- .nv.info._ZN3cub18CUB_300001_SM_10006detail11EmptyKernelIvEEvv --------------------------
	.section	.nv.info._ZN3cub18CUB_300001_SM_10006detail11EmptyKernelIvEEvv,"",@"SHT_CUDA_INFO"
	.sectionflags	@""
	.align	4


	//----- nvinfo : EIATTR_CUDA_API_VERSION
	.align		4
        /*0000*/ 	.byte	0x04, 0x37
        /*0002*/ 	.short	(.L_444 - .L_443)
.L_443:
        /*0004*/ 	.word	0x00000082


	//----- nvinfo : EIATTR_SPARSE_MMA_MASK
	.align		4
.L_444:
        /*0008*/ 	.byte	0x03, 0x50
        /*000a*/ 	.short	0x0000


	//----- nvinfo : EIATTR_MAXREG_COUNT
	.align		4
        /*000c*/ 	.byte	0x03, 0x1b
        /*000e*/ 	.short	0x00ff


	//----- nvinfo : EIATTR_MERCURY_ISA_VERSION
	.align		4
        /*0010*/ 	.byte	0x03, 0x5f
        /*0012*/ 	.short	0x0101


	//----- nvinfo : EIATTR_VRC_CTA_INIT_COUNT
	.align		4
        /*0014*/ 	.byte	0x02, 0x4a
	.zero		1
	.zero		1


	//----- nvinfo : EIATTR_EXIT_INSTR_OFFSETS
	.align		4
        /*0018*/ 	.byte	0x04, 0x1c
        /*001a*/ 	.short	(.L_446 - .L_445)


	//   ....[0]....
.L_445:
        /*001c*/ 	.word	0x00000010


	//----- nvinfo : EIATTR_SW_WAR
	.align		4
.L_446:
        /*0020*/ 	.byte	0x04, 0x36
        /*0022*/ 	.short	(.L_448 - .L_447)
.L_447:
        /*0024*/ 	.word	0x00000008
.L_448:


//--------------------- .nv.callgraph             --------------------------
	.section	.nv.callgraph,"",@"SHT_CUDA_CALLGRAPH"
	.align	4
	.sectionentsize	8
	.align		4
        /*0000*/ 	.word	0x00000000
	.align		4
        /*0004*/ 	.word	0xffffffff
	.align		4
        /*0008*/ 	.word	0x00000000
	.align		4
        /*000c*/ 	.word	0xfffffffe
	.align		4
        /*0010*/ 	.word	0x00000000
	.align		4
        /*0014*/ 	.word	0xfffffffd
	.align		4
        /*0018*/ 	.word	0x00000000
	.align		4
        /*001c*/ 	.word	0xfffffffc


//--------------------- .nv.constant3             --------------------------
	.section	.nv.constant3,"a",@progbits
	.align	8
.nv.constant3:
	.type		DEG_TO_RAD,@object
	.size		DEG_TO_RAD,(EARTH_RADIUS_IN_METERS - DEG_TO_RAD)
DEG_TO_RAD:
        /*0000*/ 	.byte	0x39, 0x9d, 0x52, 0xa2, 0x46, 0xdf, 0x91, 0x3f
	.type		EARTH_RADIUS_IN_METERS,@object
	.size		EARTH_RADIUS_IN_METERS,(.L_1 - EARTH_RADIUS_IN_METERS)
EARTH_RADIUS_IN_METERS:
        /*0008*/ 	.byte	0x90, 0x10, 0xe5, 0x63, 0x6f, 0x4f, 0x58, 0x41
.L_1:


//--------------------- .nv.constant4             --------------------------
	.section	.nv.constant4,"a",@progbits
	.align	8
	.align		8
.nv.constant4:
        /*0000*/ 	.dword	_ZN34_INTERNAL_0be9c4ce_4_k_cu_483930384cuda3std3__45__cpo5beginE
	.align		8
        /*0008*/ 	.dword	_ZN34_INTERNAL_0be9c4ce_4_k_cu_483930384cuda3std3__45__cpo3endE
	.align		8
        /*0010*/ 	.dword	_ZN34_INTERNAL_0be9c4ce_4_k_cu_483930384cuda3std3__45__cpo6cbeginE
	.align		8
        /*0018*/ 	.dword	_ZN34_INTERNAL_0be9c4ce_4_k_cu_483930384cuda3std3__45__cpo4cendE
	.align		8
        /*0020*/ 	.dword	_ZN34_INTERNAL_0be9c4ce_4_k_cu_483930384cuda3std3__45__cpo6rbeginE
	.align		8
        /*0028*/ 	.dword	_ZN34_INTERNAL_0be9c4ce_4_k_cu_483930384cuda3std3__45__cpo4rendE
	.align		8
        /*0030*/ 	.dword	_ZN34_INTERNAL_0be9c4ce_4_k_cu_483930384cuda3std3__45__cpo7crbeginE
	.align		8
        /*0038*/ 	.dword	_ZN34_INTERNAL_0be9c4ce_4_k_cu_483930384cuda3std3__45__cpo5crendE
	.align		8
        /*0040*/ 	.dword	_ZN34_INTERNAL_0be9c4ce_4_k_cu_483930384cuda3std3__436_GLOBAL__N__0be9c4ce_4_k_cu_483930386ignoreE
	.align		8
        /*0048*/ 	.dword	_ZN34_INTERNAL_0be9c4ce_4_k_cu_483930384cuda3std3__419piecewise_constructE
	.align		8
        /*0050*/ 	.dword	_ZN34_INTERNAL_0be9c4ce_4_k_cu_483930384cuda3std3__48in_placeE
	.align		8
        /*0058*/ 	.dword	_ZN34_INTERNAL_0be9c4ce_4_k_cu_483930384cuda3std3__420unreachable_sentinelE
	.align		8
        /*0060*/ 	.dword	_ZN34_INTERNAL_0be9c4ce_4_k_cu_483930384cuda3std3__47nulloptE
	.align		8
        /*0068*/ 	.dword	_ZN34_INTERNAL_0be9c4ce_4_k_cu_483930384cuda3std3__48unexpectE
	.align		8
        /*0070*/ 	.dword	_ZN34_INTERNAL_0be9c4ce_4_k_cu_483930384cuda3std6ranges3__45__cpo4swapE
	.align		8
        /*0078*/ 	.dword	_ZN34_INTERNAL_0be9c4ce_4_k_cu_483930384cuda3std6ranges3__45__cpo9iter_moveE
	.align		8
        /*0080*/ 	.dword	_ZN34_INTERNAL_0be9c4ce_4_k_cu_483930384cuda3std6ranges3__45__cpo5beginE
	.align		8
        /*0088*/ 	.dword	_ZN34_INTERNAL_0be9c4ce_4_k_cu_483930384cuda3std6ranges3__45__cpo3endE
	.align		8
        /*0090*/ 	.dword	_ZN34_INTERNAL_0be9c4ce_4_k_cu_483930384cuda3std6ranges3__45__cpo6cbeginE
	.align		8
        /*0098*/ 	.dword	_ZN34_INTERNAL_0be9c4ce_4_k_cu_483930384cuda3std6ranges3__45__cpo4cendE
	.align		8
        /*00a0*/ 	.dword	_ZN34_INTERNAL_0be9c4ce_4_k_cu_483930384cuda3std6ranges3__45__cpo7advanceE
	.align		8
        /*00a8*/ 	.dword	_ZN34_INTERNAL_0be9c4ce_4_k_cu_483930384cuda3std6ranges3__45__cpo9iter_swapE
	.align		8
        /*00b0*/ 	.dword	_ZN34_INTERNAL_0be9c4ce_4_k_cu_483930384cuda3std6ranges3__45__cpo4nextE
	.align		8
        /*00b8*/ 	.dword	_ZN34_INTERNAL_0be9c4ce_4_k_cu_483930384cuda3std6ranges3__45__cpo4prevE
	.align		8
        /*00c0*/ 	.dword	_ZN34_INTERNAL_0be9c4ce_4_k_cu_483930384cuda3std6ranges3__45__cpo4dataE
	.align		8
        /*00c8*/ 	.dword	_ZN34_INTERNAL_0be9c4ce_4_k_cu_483930384cuda3std6ranges3__45__cpo5cdataE
	.align		8
        /*00d0*/ 	.dword	_ZN34_INTERNAL_0be9c4ce_4_k_cu_483930384cuda3std6ranges3__45__cpo4sizeE
	.align		8
        /*00d8*/ 	.dword	_ZN34_INTERNAL_0be9c4ce_4_k_cu_483930384cuda3std6ranges3__45__cpo5ssizeE
	.align		8
        /*00e0*/ 	.dword	_ZN34_INTERNAL_0be9c4ce_4_k_cu_483930384cuda3std6ranges3__45__cpo8distanceE
	.align		8
        /*00e8*/ 	.dword	_ZN34_INTERNAL_0be9c4ce_4_k_cu_483930386thrust24THRUST_300001_SM_1000_NS8cuda_cub3parE
	.align		8
        /*00f0*/ 	.dword	_ZN34_INTERNAL_0be9c4ce_4_k_cu_483930386thrust24THRUST_300001_SM_1000_NS8cuda_cub10par_nosyncE
	.align		8
        /*00f8*/ 	.dword	_ZN34_INTERNAL_0be9c4ce_4_k_cu_483930386thrust24THRUST_300001_SM_1000_NS6system6detail10sequential3seqE
	.align		8
        /*0100*/ 	.dword	_ZN34_INTERNAL_0be9c4ce_4_k_cu_483930386thrust24THRUST_300001_SM_1000_NS6system3cpp3parE
	.align		8
        /*0108*/ 	.dword	_ZN34_INTERNAL_0be9c4ce_4_k_cu_483930386thrust24THRUST_300001_SM_1000_NS12placeholders2_1E
	.align		8
        /*0110*/ 	.dword	_ZN34_INTERNAL_0be9c4ce_4_k_cu_483930386thrust24THRUST_300001_SM_1000_NS12placeholders2_2E
	.align		8
        /*0118*/ 	.dword	_ZN34_INTERNAL_0be9c4ce_4_k_cu_483930386thrust24THRUST_300001_SM_1000_NS12placeholders2_3E
	.align		8
        /*0120*/ 	.dword	_ZN34_INTERNAL_0be9c4ce_4_k_cu_483930386thrust24THRUST_300001_SM_1000_NS12placeholders2_4E
	.align		8
        /*0128*/ 	.dword	_ZN34_INTERNAL_0be9c4ce_4_k_cu_483930386thrust24THRUST_300001_SM_1000_NS12placeholders2_5E
	.align		8
        /*0130*/ 	.dword	_ZN34_INTERNAL_0be9c4ce_4_k_cu_483930386thrust24THRUST_300001_SM_1000_NS12placeholders2_6E
	.align		8
        /*0138*/ 	.dword	_ZN34_INTERNAL_0be9c4ce_4_k_cu_483930386thrust24THRUST_300001_SM_1000_NS12placeholders2_7E
	.align		8
        /*0140*/ 	.dword	_ZN34_INTERNAL_0be9c4ce_4_k_cu_483930386thrust24THRUST_300001_SM_1000_NS12placeholders2_8E
	.align		8
        /*0148*/ 	.dword	_ZN34_INTERNAL_0be9c4ce_4_k_cu_483930386thrust24THRUST_300001_SM_1000_NS12placeholders2_9E
	.align		8
        /*0150*/ 	.dword	_ZN34_INTERNAL_0be9c4ce_4_k_cu_483930386thrust24THRUST_300001_SM_1000_NS12placeholders3_10E
	.align		8
        /*0158*/ 	.dword	_ZN34_INTERNAL_0be9c4ce_4_k_cu_483930386thrust24THRUST_300001_SM_1000_NS3seqE
	.align		8
        /*0160*/ 	.dword	_ZN34_INTERNAL_0be9c4ce_4_k_cu_483930386thrust24THRUST_300001_SM_1000_NS6deviceE
	.align		8
        /*0168*/ 	.dword	__cudart_i2opi_d
	.align		8
        /*0170*/ 	.dword	__cudart_sin_cos_coeffs


//--------------------- .text._ZN3cub18CUB_300001_SM_10006detail10merge_sort26DeviceMergeSortMergeKernelINS2_10policy_hubIN6thrust24THRUST_300001_SM_1000_NS6detail15normal_iteratorINS6_10device_ptrIdEEEEE9Policy600ESB_NS8_INS9_IiEEEESB_SF_mN4cuda3std3__44lessIiEEdiEEvbT2_T3_T4_PT6_PT7_T5_PSN_SN_NS1_7vsmem_tE --------------------------
	.section	.text._ZN3cub18CUB_300001_SM_10006detail10merge_sort26DeviceMergeSortMergeKernelINS2_10policy_hubIN6thrust24THRUST_300001_SM_1000_NS6detail15normal_iteratorINS6_10device_ptrIdEEEEE9Policy600ESB_NS8_INS9_IiEEEESB_SF_mN4cuda3std3__44lessIiEEdiEEvbT2_T3_T4_PT6_PT7_T5_PSN_SN_NS1_7vsmem_tE,"ax",@progbits
	.align	128
        .global         _ZN3cub18CUB_300001_SM_10006detail10merge_sort26DeviceMergeSortMergeKernelINS2_10policy_hubIN6thrust24THRUST_300001_SM_1000_NS6detail15normal_iteratorINS6_10device_ptrIdEEEEE9Policy600ESB_NS8_INS9_IiEEEESB_SF_mN4cuda3std3__44lessIiEEdiEEvbT2_T3_T4_PT6_PT7_T5_PSN_SN_NS1_7vsmem_tE
        .type           _ZN3cub18CUB_300001_SM_10006detail10merge_sort26DeviceMergeSortMergeKernelINS2_10policy_hubIN6thrust24THRUST_300001_SM_1000_NS6detail15normal_iteratorINS6_10device_ptrIdEEEEE9Policy600ESB_NS8_INS9_IiEEEESB_SF_mN4cuda3std3__44lessIiEEdiEEvbT2_T3_T4_PT6_PT7_T5_PSN_SN_NS1_7vsmem_tE,@function
        .size           _ZN3cub18CUB_300001_SM_10006detail10merge_sort26DeviceMergeSortMergeKernelINS2_10policy_hubIN6thrust24THRUST_300001_SM_1000_NS6detail15normal_iteratorINS6_10device_ptrIdEEEEE9Policy600ESB_NS8_INS9_IiEEEESB_SF_mN4cuda3std3__44lessIiEEdiEEvbT2_T3_T4_PT6_PT7_T5_PSN_SN_NS1_7vsmem_tE,(.L_x_403 - _ZN3cub18CUB_300001_SM_10006detail10merge_sort26DeviceMergeSortMergeKernelINS2_10policy_hubIN6thrust24THRUST_300001_SM_1000_NS6detail15normal_iteratorINS6_10device_ptrIdEEEEE9Policy600ESB_NS8_INS9_IiEEEESB_SF_mN4cuda3std3__44lessIiEEdiEEvbT2_T3_T4_PT6_PT7_T5_PSN_SN_NS1_7vsmem_tE)
        .other          _ZN3cub18CUB_300001_SM_10006detail10merge_sort26DeviceMergeSortMergeKernelINS2_10policy_hubIN6thrust24THRUST_300001_SM_1000_NS6detail15normal_iteratorINS6_10device_ptrIdEEEEE9Policy600ESB_NS8_INS9_IiEEEESB_SF_mN4cuda3std3__44lessIiEEdiEEvbT2_T3_T4_PT6_PT7_T5_PSN_SN_NS1_7vsmem_tE,@"STO_CUDA_ENTRY STV_DEFAULT"
_ZN3cub18CUB_300001_SM_10006detail10merge_sort26DeviceMergeSortMergeKernelINS2_10policy_hubIN6thrust24THRUST_300001_SM_1000_NS6detail15normal_iteratorINS6_10device_ptrIdEEEEE9Policy600ESB_NS8_INS9_IiEEEESB_SF_mN4cuda3std3__44lessIiEEdiEEvbT2_T3_T4_PT6_PT7_T5_PSN_SN_NS1_7vsmem_tE:
.text._ZN3cub18CUB_300001_SM_10006detail10merge_sort26DeviceMergeSortMergeKernelINS2_10policy_hubIN6thrust24THRUST_300001_SM_1000_NS6detail15normal_iteratorINS6_10device_ptrIdEEEEE9Policy600ESB_NS8_INS9_IiEEEESB_SF_mN4cuda3std3__44lessIiEEdiEEvbT2_T3_T4_PT6_PT7_T5_PSN_SN_NS1_7vsmem_tE:
[----:B------:R-:W-:Y:S01]  /*0000*/  LDC R1, c[0x0][0x37c] ;  /* 0x0000df00ff017b82 */ /* 0x000fe20000000800 */
[----:B------:R-:W0:Y:S01]  /*0010*/  S2R R4, SR_CTAID.X ;  /* 0x0000000000047919 */ /* 0x000e220000002500 */
[----:B------:R-:W1:Y:S06]  /*0020*/  LDCU UR4, c[0x0][0x370] ;  /* 0x00006e00ff0477ac */ /* 0x000e6c0008000800 */
[----:B------:R-:W2:Y:S01]  /*0030*/  LDC.64 R6, c[0x0][0x3c0] ;  /* 0x0000f000ff067b82 */ /* 0x000ea20000000a00 */
[----:B------:R-:W3:Y:S01]  /*0040*/  S2R R5, SR_TID.X ;  /* 0x0000000000057919 */ /* 0x000ee20000002100 */
[----:B------:R-:W4:Y:S01]  /*0050*/  LDCU.64 UR6, c[0x0][0x358] ;  /* 0x00006b00ff0677ac */ /* 0x000f220008000a00 */
[----:B-1----:R-:W-:-:S06]  /*0060*/  UIADD3 UR4, UPT, UPT, UR4, -0x1, URZ ;  /* 0xffffffff04047890 */ /* 0x002fcc000fffe0ff */
[C---:B0-----:R-:W-:Y:S01]  /*0070*/  ISETP.GE.U32.AND P0, PT, R4.reuse, UR4, PT ;  /* 0x0000000404007c0c */ /* 0x041fe2000bf06070 */
[----:B------:R-:W-:-:S12]  /*0080*/  IMAD.WIDE.U32 R22, R4, 0x800, RZ ;  /* 0x0000080004167825 */ /* 0x000fd800078e00ff */
[----:B---34-:R-:W-:Y:S05]  /*0090*/  @P0 BRA `(.L_x_0) ;  /* 0x0000003000480947 */ /* 0x018fea0003800000 */
[----:B------:R-:W0:Y:S01]  /*00a0*/  LDC.64 R8, c[0x0][0x3b8] ;  /* 0x0000ee00ff087b82 */ /* 0x000e220000000a00 */
[----:B--2---:R-:W-:-:S07]  /*00b0*/  IADD3 R19, P2, PT, RZ, -R6, RZ ;  /* 0x80000006ff137210 */ /* 0x004fce0007f5e0ff */
[----:B------:R-:W1:Y:S01]  /*00c0*/  LDC.64 R20, c[0x0][0x398] ;  /* 0x0000e600ff147b82 */ /* 0x000e620000000a00 */
[----:B------:R-:W-:Y:S01]  /*00d0*/  IMAD.WIDE.U32 R12, R6, 0x400, RZ ;  /* 0x00000400060c7825 */ /* 0x000fe200078e00ff */
[----:B------:R-:W2:Y:S01]  /*00e0*/  LDCU.U8 UR4, c[0x0][0x380] ;  /* 0x00007000ff0477ac */ /* 0x000ea20008000000 */
[----:B0-----:R-:W-:-:S04]  /*00f0*/  LEA R8, P0, R4, R8, 0x3 ;  /* 0x0000000804087211 */ /* 0x001fc800078018ff */
[----:B------:R-:W-:-:S05]  /*0100*/  LEA.HI.X R9, R4, R9, RZ, 0x3, P0 ;  /* 0x0000000904097211 */ /* 0x000fca00000f1cff */
[----:B------:R-:W3:Y:S04]  /*0110*/  LDG.E.64 R10, desc[UR6][R8.64+0x8] ;  /* 0x00000806080a7981 */ /* 0x000ee8000c1e1b00 */
[----:B------:R0:W4:Y:S01]  /*0120*/  LDG.E.64 R2, desc[UR6][R8.64] ;  /* 0x0000000608027981 */ /* 0x000122000c1e1b00 */
[-C--:B------:R-:W-:Y:S01]  /*0130*/  LOP3.LUT R17, R19, R4.reuse, RZ, 0xc0, !PT ;  /* 0x0000000413117212 */ /* 0x080fe200078ec0ff */
[----:B------:R-:W-:Y:S01]  /*0140*/  IMAD.SHL.U32 R15, R7, 0x400, RZ ;  /* 0x00000400070f7824 */ /* 0x000fe200078e00ff */
[----:B------:R-:W-:Y:S01]  /*0150*/  LOP3.LUT R0, R19, R4, RZ, 0xfc, !PT ;  /* 0x0000000413007212 */ /* 0x000fe200078efcff */
[----:B------:R-:W-:Y:S01]  /*0160*/  IMAD.X R7, RZ, RZ, ~R7, P2 ;  /* 0x000000ffff077224 */ /* 0x000fe200010e0e07 */
[C---:B------:R-:W-:Y:S01]  /*0170*/  SHF.L.U64.HI R18, R17.reuse, 0xb, RZ ;  /* 0x0000000b11127819 */ /* 0x040fe200000102ff */
[----:B------:R-:W-:Y:S01]  /*0180*/  IMAD.SHL.U32 R31, R17, 0x800, RZ ;  /* 0x00000800111f7824 */ /* 0x000fe200078e00ff */
[----:B------:R-:W-:Y:S01]  /*0190*/  ISETP.NE.U32.AND P0, PT, R0, -0x1, PT ;  /* 0xffffffff0000780c */ /* 0x000fe20003f05070 */
[----:B------:R-:W-:Y:S01]  /*01a0*/  IMAD.IADD R15, R13, 0x1, R15 ;  /* 0x000000010d0f7824 */ /* 0x000fe200078e020f */
[----:B------:R-:W-:Y:S01]  /*01b0*/  LOP3.LUT R16, R12, 0xfffff800, RZ, 0xc0, !PT ;  /* 0xfffff8000c107812 */ /* 0x000fe200078ec0ff */
[----:B------:R-:W-:Y:S01]  /*01c0*/  IMAD.MOV.U32 R13, RZ, RZ, 0x7ff ;  /* 0x000007ffff0d7424 */ /* 0x000fe200078e00ff */
[----:B0-----:R-:W-:Y:S01]  /*01d0*/  IADD3 R8, P3, PT, R4, -R17, RZ ;  /* 0x8000001104087210 */ /* 0x001fe20007f7e0ff */
[----:B--2---:R-:W-:Y:S01]  /*01e0*/  UPRMT UR4, UR4, 0x8880, URZ ;  /* 0x0000888004047896 */ /* 0x004fe200080000ff */
[----:B-1----:R-:W-:Y:S01]  /*01f0*/  IADD3 R9, P4, PT, -R31, R20, RZ ;  /* 0x000000141f097210 */ /* 0x002fe20007f9e1ff */
[----:B------:R-:W-:Y:S01]  /*0200*/  ACQBULK ;  /* 0x000000000000782e */ /* 0x000fe20000000000 */
[----:B------:R-:W-:Y:S01]  /*0210*/  ISETP.NE.AND.EX P0, PT, R7, -0x1, PT, P0 ;  /* 0xffffffff0700780c */ /* 0x000fe20003f05300 */
[----:B------:R-:W-:Y:S01]  /*0220*/  UISETP.NE.AND UP0, UPT, UR4, URZ, UPT ;  /* 0x000000ff0400728c */ /* 0x000fe2000bf05270 */
[----:B------:R-:W-:-:S02]  /*0230*/  ISETP.GT.U32.AND P2, PT, R9, R16, PT ;  /* 0x000000100900720c */ /* 0x000fc40003f44070 */
[----:B---3--:R-:W-:Y:S01]  /*0240*/  IADD3 R14, P1, PT, R10, -R31, RZ ;  /* 0x8000001f0a0e7210 */ /* 0x008fe20007f3e0ff */
[----:B------:R-:W-:-:S04]  /*0250*/  IMAD.X R10, R21, 0x1, ~R18, P4 ;  /* 0x00000001150a7824 */ /* 0x000fc800020e0e12 */
[----:B------:R-:W-:Y:S01]  /*0260*/  IMAD.X R0, R11, 0x1, ~R18, P1 ;  /* 0x000000010b007824 */ /* 0x000fe200008e0e12 */
[----:B------:R-:W-:Y:S01]  /*0270*/  ISETP.NE.U32.AND P1, PT, R8, -0x1, PT ;  /* 0xffffffff0800780c */ /* 0x000fe20003f25070 */
[----:B------:R-:W-:-:S05]  /*0280*/  IMAD.X R11, RZ, RZ, -0x1, P3 ;  /* 0xffffffffff0b7424 */ /* 0x000fca00018e06ff */
[----:B------:R-:W-:Y:S02]  /*0290*/  ISETP.NE.AND.EX P1, PT, R11, -0x1, PT, P1 ;  /* 0xffffffff0b00780c */ /* 0x000fe40003f25310 */
[C---:B------:R-:W-:Y:S01]  /*02a0*/  SHF.L.U64.HI R12, R8.reuse, 0xb, R11 ;  /* 0x0000000b080c7819 */ /* 0x040fe2000001020b */
[----:B------:R-:W-:Y:S01]  /*02b0*/  IMAD.SHL.U32 R8, R8, 0x800, RZ ;  /* 0x0000080008087824 */ /* 0x000fe200078e00ff */
[----:B------:R-:W-:Y:S02]  /*02c0*/  SEL R13, R13, 0x800, !P1 ;  /* 0x000008000d0d7807 */ /* 0x000fe40004800000 */
[----:B----4-:R-:W-:Y:S02]  /*02d0*/  IADD3 R11, P3, PT, R2, -R31, RZ ;  /* 0x8000001f020b7210 */ /* 0x010fe40007f7e0ff */
[----:B------:R-:W-:Y:S02]  /*02e0*/  ISETP.GT.U32.AND.EX P1, PT, R10, R15, PT, P2 ;  /* 0x0000000f0a00720c */ /* 0x000fe40003f24120 */
[----:B------:R-:W-:Y:S01]  /*02f0*/  IADD3 R6, P2, PT, -R11, R8, RZ ;  /* 0x000000080b067210 */ /* 0x000fe20007f5e1ff */
[----:B------:R-:W-:Y:S01]  /*0300*/  IMAD.X R33, R3, 0x1, ~R18, P3 ;  /* 0x0000000103217824 */ /* 0x000fe200018e0e12 */
[----:B------:R-:W-:-:S02]  /*0310*/  SEL R7, R9, R16, P1 ;  /* 0x0000001009077207 */ /* 0x000fc40000800000 */
[----:B------:R-:W-:Y:S01]  /*0320*/  IADD3 R13, P3, P4, -R14, R13, R8 ;  /* 0x0000000d0e0d7210 */ /* 0x000fe20007c7e108 */
[----:B------:R-:W-:Y:S01]  /*0330*/  IMAD.X R33, R12, 0x1, ~R33, P2 ;  /* 0x000000010c217824 */ /* 0x000fe200010e0e21 */
[----:B------:R-:W-:Y:S02]  /*0340*/  SEL R8, R10, R15, P1 ;  /* 0x0000000f0a087207 */ /* 0x000fe40000800000 */
[----:B------:R-:W-:Y:S02]  /*0350*/  IADD3 R7, P1, PT, R7, -R16, RZ ;  /* 0x8000001007077210 */ /* 0x000fe40007f3e0ff */
[----:B------:R-:W-:Y:S02]  /*0360*/  IADD3.X R0, PT, PT, ~R0, RZ, R12, P3, P4 ;  /* 0x000000ff00007210 */ /* 0x000fe40001fe850c */
[----:B------:R-:W-:Y:S01]  /*0370*/  SEL R13, R16, R13, !P0 ;  /* 0x0000000d100d7207 */ /* 0x000fe20004000000 */
[----:B------:R-:W-:Y:S01]  /*0380*/  IMAD.X R8, R8, 0x1, ~R15, P1 ;  /* 0x0000000108087824 */ /* 0x000fe200008e0e0f */
[----:B------:R-:W-:-:S02]  /*0390*/  ISETP.LT.U32.AND P2, PT, R16, R9, PT ;  /* 0x000000091000720c */ /* 0x000fc40003f41070 */
[----:B------:R-:W-:Y:S02]  /*03a0*/  SEL R0, R15, R0, !P0 ;  /* 0x000000000f007207 */ /* 0x000fe40004000000 */
[-C--:B------:R-:W-:Y:S02]  /*03b0*/  ISETP.LT.U32.AND P1, PT, R6, R7.reuse, PT ;  /* 0x000000070600720c */ /* 0x080fe40003f21070 */
[----:B------:R-:W-:Y:S02]  /*03c0*/  ISETP.LT.U32.AND P3, PT, R13, R7, PT ;  /* 0x000000070d00720c */ /* 0x000fe40003f61070 */
[----:B------:R-:W-:Y:S02]  /*03d0*/  ISETP.LT.U32.AND.EX P2, PT, R15, R10, PT, P2 ;  /* 0x0000000a0f00720c */ /* 0x000fe40003f41120 */
[-C--:B------:R-:W-:Y:S02]  /*03e0*/  ISETP.LT.U32.AND.EX P1, PT, R33, R8.reuse, PT, P1 ;  /* 0x000000082100720c */ /* 0x080fe40003f21110 */
[----:B------:R-:W-:-:S02]  /*03f0*/  ISETP.LT.U32.AND.EX P3, PT, R0, R8, PT, P3 ;  /* 0x000000080000720c */ /* 0x000fc40003f61130 */
[----:B------:R-:W-:Y:S02]  /*0400*/  @!P0 SEL R14, R16, R9, P2 ;  /* 0x00000009100e8207 */ /* 0x000fe40001000000 */
[-C--:B------:R-:W-:Y:S02]  /*0410*/  SEL R6, R6, R7.reuse, P1 ;  /* 0x0000000706067207 */ /* 0x080fe40000800000 */
[----:B------:R-:W-:Y:S01]  /*0420*/  SEL R13, R13, R7, P3 ;  /* 0x000000070d0d7207 */ /* 0x000fe20001800000 */
[----:B------:R-:W-:Y:S01]  /*0430*/  IMAD.IADD R14, R14, 0x1, -R11 ;  /* 0x000000010e0e7824 */ /* 0x000fe200078e0a0b */
[----:B------:R-:W-:-:S03]  /*0440*/  SEL R33, R33, R8, P1 ;  /* 0x0000000821217207 */ /* 0x000fc60000800000 */
[----:B------:R-:W-:Y:S01]  /*0450*/  IMAD.IADD R13, R13, 0x1, -R6 ;  /* 0x000000010d0d7824 */ /* 0x000fe200078e0a06 */
[----:B------:R-:W-:Y:S06]  /*0460*/  BRA.U !UP0, `(.L_x_1) ;  /* 0x0000000108b47547 */ /* 0x000fec000b800000 */
[----:B------:R-:W0:Y:S01]  /*0470*/  LDCU.64 UR4, c[0x0][0x388] ;  /* 0x00007100ff0477ac */ /* 0x000e220008000a00 */
[----:B------:R-:W-:Y:S02]  /*0480*/  IADD3 R0, P1, PT, R2, R5, RZ ;  /* 0x0000000502007210 */ /* 0x000fe40007f3e0ff */
[----:B------:R-:W-:-:S03]  /*0490*/  ISETP.GE.AND P0, PT, R5, R14, PT ;  /* 0x0000000e0500720c */ /* 0x000fc60003f06270 */
[----:B------:R-:W-:Y:S01]  /*04a0*/  IMAD.X R7, RZ, RZ, R3, P1 ;  /* 0x000000ffff077224 */ /* 0x000fe200008e0603 */
[----:B0-----:R-:W-:-:S04]  /*04b0*/  LEA R36, P1, R0, UR4, 0x3 ;  /* 0x0000000400247c11 */ /* 0x001fc8000f8218ff */
[----:B------:R-:W-:-:S05]  /*04c0*/  LEA.HI.X R37, R0, UR5, R7, 0x3, P1 ;  /* 0x0000000500257c11 */ /* 0x000fca00088f1c07 */
[----:B------:R0:W5:Y:S01]  /*04d0*/  @!P0 LDG.E.64 R10, desc[UR6][R36.64] ;  /* 0x00000006240a8981 */ /* 0x000162000c1e1b00 */
[----:B------:R-:W-:Y:S01]  /*04e0*/  IADD3 R31, P1, P2, R6, R31, R16 ;  /* 0x0000001f061f7210 */ /* 0x000fe20007a3e010 */
[C---:B------:R-:W-:Y:S01]  /*04f0*/  IMAD.IADD R12, R5.reuse, 0x1, -R14 ;  /* 0x00000001050c7824 */ /* 0x040fe200078e0a0e */
[C---:B------:R-:W-:Y:S01]  /*0500*/  LOP3.LUT R27, R5.reuse, 0x400, RZ, 0xfc, !PT ;  /* 0x00000400051b7812 */ /* 0x040fe200078efcff */
[----:B------:R-:W-:Y:S01]  /*0510*/  VIADD R41, R5, 0x100 ;  /* 0x0000010005297836 */ /* 0x000fe20000000000 */
[----:B------:R-:W-:Y:S01]  /*0520*/  IADD3.X R33, PT, PT, R33, R18, R15, P1, P2 ;  /* 0x0000001221217210 */ /* 0x000fe20000fe440f */
[C---:B------:R-:W-:Y:S01]  /*0530*/  VIADD R35, R5.reuse, 0x200 ;  /* 0x0000020005237836 */ /* 0x040fe20000000000 */
[----:B------:R-:W-:Y:S01]  /*0540*/  SHF.R.S32.HI R24, RZ, 0x1f, R12 ;  /* 0x0000001fff187819 */ /* 0x000fe2000001140c */
[C---:B------:R-:W-:Y:S01]  /*0550*/  VIADD R15, R5.reuse, 0x300 ;  /* 0x00000300050f7836 */ /* 0x040fe20000000000 */
[----:B------:R-:W-:Y:S01]  /*0560*/  IADD3 R0, P1, PT, R12, R31, RZ ;  /* 0x0000001f0c007210 */ /* 0x000fe20007f3e0ff */
[----:B------:R-:W-:Y:S01]  /*0570*/  VIADD R25, R5, 0x500 ;  /* 0x0000050005197836 */ /* 0x000fe20000000000 */
[-C--:B------:R-:W-:Y:S01]  /*0580*/  ISETP.GE.AND P6, PT, R41, R14.reuse, PT ;  /* 0x0000000e2900720c */ /* 0x080fe20003fc6270 */
[----:B------:R-:W-:Y:S01]  /*0590*/  VIADD R21, R5, 0x600 ;  /* 0x0000060005157836 */ /* 0x000fe20000000000 */
[-C--:B------:R-:W-:Y:S01]  /*05a0*/  ISETP.GE.AND P5, PT, R35, R14.reuse, PT ;  /* 0x0000000e2300720c */ /* 0x080fe20003fa6270 */
[----:B------:R-:W-:Y:S01]  /*05b0*/  IMAD.X R7, R24, 0x1, R33, P1 ;  /* 0x0000000118077824 */ /* 0x000fe200008e0621 */
[----:B------:R-:W-:Y:S01]  /*05c0*/  LEA R38, P1, R0, UR4, 0x3 ;  /* 0x0000000400267c11 */ /* 0x000fe2000f8218ff */
[----:B------:R-:W-:Y:S01]  /*05d0*/  VIADD R29, R5, 0x700 ;  /* 0x00000700051d7836 */ /* 0x000fe20000000000 */
[----:B------:R-:W-:-:S02]  /*05e0*/  ISETP.GE.AND P4, PT, R15, R14, PT ;  /* 0x0000000e0f00720c */ /* 0x000fc40003f86270 */
[----:B------:R-:W-:Y:S02]  /*05f0*/  LEA.HI.X R39, R0, UR5, R7, 0x3, P1 ;  /* 0x0000000500277c11 */ /* 0x000fe400088f1c07 */
[-C--:B------:R-:W-:Y:S02]  /*0600*/  ISETP.GE.AND P3, PT, R27, R14.reuse, PT ;  /* 0x0000000e1b00720c */ /* 0x080fe40003f66270 */
[-C--:B------:R-:W-:Y:S01]  /*0610*/  ISETP.GE.AND P2, PT, R25, R14.reuse, PT ;  /* 0x0000000e1900720c */ /* 0x080fe20003f46270 */
[----:B------:R0:W5:Y:S01]  /*0620*/  @P6 LDG.E.64 R6, desc[UR6][R38.64+0x800] ;  /* 0x0008000626066981 */ /* 0x000162000c1e1b00 */
[----:B------:R-:W-:-:S03]  /*0630*/  ISETP.GE.AND P1, PT, R21, R14, PT ;  /* 0x0000000e1500720c */ /* 0x000fc60003f26270 */
[----:B------:R0:W5:Y:S04]  /*0640*/  @P5 LDG.E.64 R8, desc[UR6][R38.64+0x1000] ;  /* 0x0010000626085981 */ /* 0x000168000c1e1b00 */
[----:B------:R0:W5:Y:S04]  /*0650*/  @P4 LDG.E.64 R16, desc[UR6][R38.64+0x1800] ;  /* 0x0018000626104981 */ /* 0x000168000c1e1b00 */
[----:B------:R0:W5:Y:S04]  /*0660*/  @P3 LDG.E.64 R18, desc[UR6][R38.64+0x2000] ;  /* 0x0020000626123981 */ /* 0x000168000c1e1b00 */
[----:B------:R0:W5:Y:S04]  /*0670*/  @P2 LDG.E.64 R42, desc[UR6][R38.64+0x2800] ;  /* 0x00280006262a2981 */ /* 0x000168000c1e1b00 */
[----:B------:R0:W5:Y:S04]  /*0680*/  @P1 LDG.E.64 R44, desc[UR6][R38.64+0x3000] ;  /* 0x00300006262c1981 */ /* 0x000168000c1e1b00 */
[----:B------:R0:W5:Y:S01]  /*0690*/  @P0 LDG.E.64 R10, desc[UR6][R38.64] ;  /* 0x00000006260a0981 */ /* 0x000162000c1e1b00 */
[----:B------:R-:W-:-:S13]  /*06a0*/  ISETP.GE.AND P0, PT, R29, R14, PT ;  /* 0x0000000e1d00720c */ /* 0x000fda0003f06270 */
[----:B------:R0:W5:Y:S04]  /*06b0*/  @P0 LDG.E.64 R46, desc[UR6][R38.64+0x3800] ;  /* 0x00380006262e0981 */ /* 0x000168000c1e1b00 */
[----:B------:R0:W5:Y:S04]  /*06c0*/  @!P6 LDG.E.64 R6, desc[UR6][R36.64+0x800] ;  /* 0x000800062406e981 */ /* 0x000168000c1e1b00 */
[----:B------:R0:W5:Y:S04]  /*06d0*/  @!P5 LDG.E.64 R8, desc[UR6][R36.64+0x1000] ;  /* 0x001000062408d981 */ /* 0x000168000c1e1b00 */
[----:B------:R0:W5:Y:S04]  /*06e0*/  @!P4 LDG.E.64 R16, desc[UR6][R36.64+0x1800] ;  /* 0x001800062410c981 */ /* 0x000168000c1e1b00 */
[----:B------:R0:W5:Y:S04]  /*06f0*/  @!P3 LDG.E.64 R18, desc[UR6][R36.64+0x2000] ;  /* 0x002000062412b981 */ /* 0x000168000c1e1b00 */
[----:B------:R0:W5:Y:S04]  /*0700*/  @!P2 LDG.E.64 R42, desc[UR6][R36.64+0x2800] ;  /* 0x00280006242aa981 */ /* 0x000168000c1e1b00 */
[----:B------:R0:W5:Y:S04]  /*0710*/  @!P1 LDG.E.64 R44, desc[UR6][R36.64+0x3000] ;  /* 0x00300006242c9981 */ /* 0x000168000c1e1b00 */
[----:B------:R0:W5:Y:S01]  /*0720*/  @!P0 LDG.E.64 R46, desc[UR6][R36.64+0x3800] ;  /* 0x00380006242e8981 */ /* 0x000162000c1e1b00 */
[----:B------:R-:W-:Y:S05]  /*0730*/  BRA `(.L_x_2) ;  /* 0x0000000400b07947 */ /* 0x000fea0003800000 */
.L_x_1:
[C---:B------:R-:W-:Y:S01]  /*0740*/  IMAD.IADD R12, R5.reuse, 0x1, -R14 ;  /* 0x00000001050c7824 */ /* 0x040fe200078e0a0e */
[----:B------:R-:W-:Y:S01]  /*0750*/  IADD3 R31, P1, P2, R6, R31, R16 ;  /* 0x0000001f061f7210 */ /* 0x000fe20007a3e010 */
[----:B------:R-:W0:Y:S01]  /*0760*/  LDCU.64 UR4, c[0x0][0x3a0] ;  /* 0x00007400ff0477ac */ /* 0x000e220008000a00 */
[C---:B------:R-:W-:Y:S01]  /*0770*/  ISETP.GE.AND P0, PT, R5.reuse, R14, PT ;  /* 0x0000000e0500720c */ /* 0x040fe20003f06270 */
[----:B------:R-:W-:Y:S01]  /*0780*/  VIADD R41, R5, 0x100 ;  /* 0x0000010005297836 */ /* 0x000fe20000000000 */
[----:B------:R-:W-:Y:S01]  /*0790*/  IADD3.X R33, PT, PT, R33, R18, R15, P1, P2 ;  /* 0x0000001221217210 */ /* 0x000fe20000fe440f */
[----:B------:R-:W-:Y:S01]  /*07a0*/  VIADD R15, R5, 0x300 ;  /* 0x00000300050f7836 */ /* 0x000fe20000000000 */
[----:B------:R-:W-:Y:S01]  /*07b0*/  SEL R0, R2, R31, !P0 ;  /* 0x0000001f02007207 */ /* 0x000fe20004000000 */
[--C-:B------:R-:W-:Y:S01]  /*07c0*/  IMAD.IADD R6, R41, 0x1, -R14.reuse ;  /* 0x0000000129067824 */ /* 0x100fe200078e0a0e */
[----:B------:R-:W-:Y:S01]  /*07d0*/  SEL R17, R5, R12, !P0 ;  /* 0x0000000c05117207 */ /* 0x000fe20004000000 */
[----:B------:R-:W-:Y:S01]  /*07e0*/  IMAD.IADD R18, R15, 0x1, -R14 ;  /* 0x000000010f127824 */ /* 0x000fe200078e0a0e */
[----:B------:R-:W-:Y:S01]  /*07f0*/  SHF.R.S32.HI R24, RZ, 0x1f, R12 ;  /* 0x0000001fff187819 */ /* 0x000fe2000001140c */
[----:B------:R-:W-:Y:S01]  /*0800*/  VIADD R35, R5, 0x200 ;  /* 0x0000020005237836 */ /* 0x000fe20000000000 */
[----:B------:R-:W-:Y:S01]  /*0810*/  IADD3 R17, P1, PT, R17, R0, RZ ;  /* 0x0000000011117210 */ /* 0x000fe20007f3e0ff */
[----:B------:R-:W-:Y:S01]  /*0820*/  VIADD R25, R5, 0x500 ;  /* 0x0000050005197836 */ /* 0x000fe20000000000 */
[----:B------:R-:W-:Y:S01]  /*0830*/  SEL R7, R3, R33, !P0 ;  /* 0x0000002103077207 */ /* 0x000fe20004000000 */
[----:B------:R-:W-:Y:S01]  /*0840*/  IMAD.IADD R8, R35, 0x1, -R14 ;  /* 0x0000000123087824 */ /* 0x000fe200078e0a0e */
[----:B------:R-:W-:-:S02]  /*0850*/  SEL R20, R24, RZ, P0 ;  /* 0x000000ff18147207 */ /* 0x000fc40000000000 */
[-C--:B------:R-:W-:Y:S02]  /*0860*/  ISETP.GE.AND P6, PT, R41, R14.reuse, PT ;  /* 0x0000000e2900720c */ /* 0x080fe40003fc6270 */
[----:B------:R-:W-:Y:S01]  /*0870*/  ISETP.GE.AND P4, PT, R15, R14, PT ;  /* 0x0000000e0f00720c */ /* 0x000fe20003f86270 */
[----:B------:R-:W-:Y:S01]  /*0880*/  IMAD.X R20, R20, 0x1, R7, P1 ;  /* 0x0000000114147824 */ /* 0x000fe200008e0607 */
[----:B------:R-:W-:Y:S02]  /*0890*/  SEL R7, R41, R6, !P6 ;  /* 0x0000000629077207 */ /* 0x000fe40007000000 */
[CC--:B------:R-:W-:Y:S02]  /*08a0*/  SEL R0, R2.reuse, R31.reuse, !P6 ;  /* 0x0000001f02007207 */ /* 0x0c0fe40007000000 */
[----:B------:R-:W-:Y:S02]  /*08b0*/  SEL R11, R2, R31, !P4 ;  /* 0x0000001f020b7207 */ /* 0x000fe40006000000 */
[----:B------:R-:W-:-:S02]  /*08c0*/  IADD3 R7, P1, PT, R7, R0, RZ ;  /* 0x0000000007077210 */ /* 0x000fc40007f3e0ff */
[----:B------:R-:W-:Y:S02]  /*08d0*/  SEL R0, R15, R18, !P4 ;  /* 0x000000120f007207 */ /* 0x000fe40006000000 */
[----:B0-----:R-:W-:Y:S02]  /*08e0*/  LEA R10, P3, R17, UR4, 0x3 ;  /* 0x00000004110a7c11 */ /* 0x001fe4000f8618ff */
[----:B------:R-:W-:Y:S02]  /*08f0*/  LOP3.LUT R27, R5, 0x400, RZ, 0xfc, !PT ;  /* 0x00000400051b7812 */ /* 0x000fe400078efcff */
[----:B------:R-:W-:Y:S02]  /*0900*/  ISETP.GE.AND P5, PT, R35, R14, PT ;  /* 0x0000000e2300720c */ /* 0x000fe40003fa6270 */
[----:B------:R-:W-:Y:S02]  /*0910*/  IADD3 R0, P0, PT, R0, R11, RZ ;  /* 0x0000000b00007210 */ /* 0x000fe40007f1e0ff */
[----:B------:R-:W-:Y:S01]  /*0920*/  LEA.HI.X R11, R17, UR5, R20, 0x3, P3 ;  /* 0x00000005110b7c11 */ /* 0x000fe200098f1c14 */
[----:B------:R-:W-:Y:S01]  /*0930*/  IMAD.IADD R20, R27, 0x1, -R14 ;  /* 0x000000011b147824 */ /* 0x000fe200078e0a0e */
[----:B------:R-:W-:-:S02]  /*0940*/  SHF.R.S32.HI R6, RZ, 0x1f, R6 ;  /* 0x0000001fff067819 */ /* 0x000fc40000011406 */
[----:B------:R-:W-:Y:S02]  /*0950*/  SEL R9, R35, R8, !P5 ;  /* 0x0000000823097207 */ /* 0x000fe40006800000 */
[----:B------:R-:W-:Y:S01]  /*0960*/  SEL R16, R2, R31, !P5 ;  /* 0x0000001f02107207 */ /* 0x000fe20006800000 */
[----:B------:R-:W5:Y:S01]  /*0970*/  LDG.E.64 R10, desc[UR6][R10.64] ;  /* 0x000000060a0a7981 */ /* 0x000f62000c1e1b00 */
[----:B------:R-:W-:Y:S02]  /*0980*/  ISETP.GE.AND P3, PT, R27, R14, PT ;  /* 0x0000000e1b00720c */ /* 0x000fe40003f66270 */
[----:B------:R-:W-:Y:S02]  /*0990*/  SHF.R.S32.HI R8, RZ, 0x1f, R8 ;  /* 0x0000001fff087819 */ /* 0x000fe40000011408 */
[----:B------:R-:W-:Y:S02]  /*09a0*/  SEL R26, R3, R33, !P6 ;  /* 0x00000021031a7207 */ /* 0x000fe40007000000 */
[----:B------:R-:W-:-:S02]  /*09b0*/  SEL R21, R6, RZ, P6 ;  /* 0x000000ff06157207 */ /* 0x000fc40003000000 */
[----:B------:R-:W-:Y:S02]  /*09c0*/  IADD3 R9, P2, PT, R9, R16, RZ ;  /* 0x0000001009097210 */ /* 0x000fe40007f5e0ff */
[----:B------:R-:W-:Y:S02]  /*09d0*/  SEL R17, R3, R33, !P5 ;  /* 0x0000002103117207 */ /* 0x000fe40006800000 */
[----:B------:R-:W-:Y:S02]  /*09e0*/  SEL R19, R27, R20, !P3 ;  /* 0x000000141b137207 */ /* 0x000fe40005800000 */
[----:B------:R-:W-:Y:S02]  /*09f0*/  SEL R6, R2, R31, !P3 ;  /* 0x0000001f02067207 */ /* 0x000fe40005800000 */
[----:B------:R-:W-:Y:S01]  /*0a00*/  SEL R16, R8, RZ, P5 ;  /* 0x000000ff08107207 */ /* 0x000fe20002800000 */
[----:B------:R-:W-:Y:S01]  /*0a10*/  IMAD.X R8, R21, 0x1, R26, P1 ;  /* 0x0000000115087824 */ /* 0x000fe200008e061a */
[----:B------:R-:W-:Y:S01]  /*0a20*/  SHF.R.S32.HI R20, RZ, 0x1f, R20 ;  /* 0x0000001fff147819 */ /* 0x000fe20000011414 */
[----:B------:R-:W-:Y:S01]  /*0a30*/  VIADD R21, R5, 0x600 ;  /* 0x0000060005157836 */ /* 0x000fe20000000000 */
[----:B------:R-:W-:Y:S01]  /*0a40*/  IADD3 R19, P1, PT, R19, R6, RZ ;  /* 0x0000000613137210 */ /* 0x000fe20007f3e0ff */
[----:B------:R-:W-:Y:S01]  /*0a50*/  IMAD.X R16, R16, 0x1, R17, P2 ;  /* 0x0000000110107824 */ /* 0x000fe200010e0611 */
[----:B------:R-:W-:Y:S01]  /*0a60*/  SHF.R.S32.HI R18, RZ, 0x1f, R18 ;  /* 0x0000001fff127819 */ /* 0x000fe20000011412 */
[----:B------:R-:W-:Y:S01]  /*0a70*/  IMAD.IADD R6, R25, 0x1, -R14 ;  /* 0x0000000119067824 */ /* 0x000fe200078e0a0e */
[----:B------:R-:W-:-:S02]  /*0a80*/  SEL R29, R3, R33, !P3 ;  /* 0x00000021031d7207 */ /* 0x000fc40005800000 */
[----:B------:R-:W-:Y:S02]  /*0a90*/  SEL R20, R20, RZ, P3 ;  /* 0x000000ff14147207 */ /* 0x000fe40001800000 */
[----:B------:R-:W-:Y:S02]  /*0aa0*/  ISETP.GE.AND P2, PT, R25, R14, PT ;  /* 0x0000000e1900720c */ /* 0x000fe40003f46270 */
[----:B------:R-:W-:Y:S01]  /*0ab0*/  SEL R26, R3, R33, !P4 ;  /* 0x00000021031a7207 */ /* 0x000fe20006000000 */
[----:B------:R-:W-:Y:S01]  /*0ac0*/  IMAD.X R20, R20, 0x1, R29, P1 ;  /* 0x0000000114147824 */ /* 0x000fe200008e061d */
[----:B------:R-:W-:Y:S01]  /*0ad0*/  SEL R17, R18, RZ, P4 ;  /* 0x000000ff12117207 */ /* 0x000fe20002000000 */
[----:B------:R-:W-:Y:S01]  /*0ae0*/  IMAD.IADD R18, R21, 0x1, -R14 ;  /* 0x0000000115127824 */ /* 0x000fe200078e0a0e */
[----:B------:R-:W-:Y:S02]  /*0af0*/  SEL R32, R25, R6, !P2 ;  /* 0x0000000619207207 */ /* 0x000fe40005000000 */
[----:B------:R-:W-:Y:S01]  /*0b00*/  SEL R29, R2, R31, !P2 ;  /* 0x0000001f021d7207 */ /* 0x000fe20005000000 */
[----:B------:R-:W-:Y:S01]  /*0b10*/  IMAD.X R17, R17, 0x1, R26, P0 ;  /* 0x0000000111117824 */ /* 0x000fe200000e061a */
[----:B------:R-:W-:-:S02]  /*0b20*/  SHF.R.S32.HI R6, RZ, 0x1f, R6 ;  /* 0x0000001fff067819 */ /* 0x000fc40000011406 */
[----:B------:R-:W-:Y:S02]  /*0b30*/  ISETP.GE.AND P1, PT, R21, R14, PT ;  /* 0x0000000e1500720c */ /* 0x000fe40003f26270 */
[----:B------:R-:W-:Y:S02]  /*0b40*/  IADD3 R32, P0, PT, R32, R29, RZ ;  /* 0x0000001d20207210 */ /* 0x000fe40007f1e0ff */
[----:B------:R-:W-:Y:S02]  /*0b50*/  SEL R43, R3, R33, !P2 ;  /* 0x00000021032b7207 */ /* 0x000fe40005000000 */
[----:B------:R-:W-:Y:S02]  /*0b60*/  SEL R6, R6, RZ, P2 ;  /* 0x000000ff06067207 */ /* 0x000fe40001000000 */
[----:B------:R-:W-:Y:S02]  /*0b70*/  SEL R30, R21, R18, !P1 ;  /* 0x00000012151e7207 */ /* 0x000fe40004800000 */
[----:B------:R-:W-:Y:S01]  /*0b80*/  SEL R29, R2, R31, !P1 ;  /* 0x0000001f021d7207 */ /* 0x000fe20004800000 */
[----:B------:R-:W-:Y:S01]  /*0b90*/  IMAD.X R43, R6, 0x1, R43, P0 ;  /* 0x00000001062b7824 */ /* 0x000fe200000e062b */
[----:B------:R-:W-:-:S02]  /*0ba0*/  SHF.R.S32.HI R18, RZ, 0x1f, R18 ;  /* 0x0000001fff127819 */ /* 0x000fc40000011412 */
[----:B------:R-:W-:Y:S01]  /*0bb0*/  IADD3 R30, P0, PT, R30, R29, RZ ;  /* 0x0000001d1e1e7210 */ /* 0x000fe20007f1e0ff */
[----:B------:R-:W-:Y:S01]  /*0bc0*/  VIADD R29, R5, 0x700 ;  /* 0x00000700051d7836 */ /* 0x000fe20000000000 */
[----:B------:R-:W-:Y:S02]  /*0bd0*/  SEL R45, R3, R33, !P1 ;  /* 0x00000021032d7207 */ /* 0x000fe40004800000 */
[----:B------:R-:W-:Y:S01]  /*0be0*/  SEL R18, R18, RZ, P1 ;  /* 0x000000ff12127207 */ /* 0x000fe20000800000 */
[----:B------:R-:W-:Y:S01]  /*0bf0*/  IMAD.IADD R6, R29, 0x1, -R14 ;  /* 0x000000011d067824 */ /* 0x000fe200078e0a0e */
[----:B------:R-:W-:-:S03]  /*0c00*/  P2R R28, PR, RZ, 0x40 ;  /* 0x00000040ff1c7803 */ /* 0x000fc60000000000 */
[----:B------:R-:W-:Y:S01]  /*0c10*/  IMAD.X R45, R18, 0x1, R45, P0 ;  /* 0x00000001122d7824 */ /* 0x000fe200000e062d */
[C---:B------:R-:W-:Y:S02]  /*0c20*/  ISETP.GE.AND P0, PT, R29.reuse, R14, PT ;  /* 0x0000000e1d00720c */ /* 0x040fe40003f06270 */
[----:B------:R-:W-:Y:S02]  /*0c30*/  SHF.R.S32.HI R18, RZ, 0x1f, R6 ;  /* 0x0000001fff127819 */ /* 0x000fe40000011406 */
[----:B------:R-:W-:Y:S02]  /*0c40*/  SEL R26, R29, R6, !P0 ;  /* 0x000000061d1a7207 */ /* 0x000fe40004000000 */
[----:B------:R-:W-:Y:S02]  /*0c50*/  SEL R37, R2, R31, !P0 ;  /* 0x0000001f02257207 */ /* 0x000fe40004000000 */
[----:B------:R-:W-:Y:S02]  /*0c60*/  SEL R39, R3, R33, !P0 ;  /* 0x0000002103277207 */ /* 0x000fe40004000000 */
[----:B------:R-:W-:-:S02]  /*0c70*/  SEL R18, R18, RZ, P0 ;  /* 0x000000ff12127207 */ /* 0x000fc40000000000 */
[----:B------:R-:W-:-:S05]  /*0c80*/  IADD3 R26, P6, PT, R26, R37, RZ ;  /* 0x000000251a1a7210 */ /* 0x000fca0007fde0ff */
[----:B------:R-:W-:Y:S01]  /*0c90*/  IMAD.X R39, R18, 0x1, R39, P6 ;  /* 0x0000000112277824 */ /* 0x000fe200030e0627 */
[----:B------:R-:W-:-:S04]  /*0ca0*/  LEA R6, P6, R7, UR4, 0x3 ;  /* 0x0000000407067c11 */ /* 0x000fc8000f8c18ff */
[----:B------:R-:W-:Y:S02]  /*0cb0*/  LEA.HI.X R7, R7, UR5, R8, 0x3, P6 ;  /* 0x0000000507077c11 */ /* 0x000fe4000b0f1c08 */
[----:B------:R-:W-:-:S04]  /*0cc0*/  LEA R8, P6, R9, UR4, 0x3 ;  /* 0x0000000409087c11 */ /* 0x000fc8000f8c18ff */
[----:B------:R-:W-:Y:S01]  /*0cd0*/  LEA.HI.X R9, R9, UR5, R16, 0x3, P6 ;  /* 0x0000000509097c11 */ /* 0x000fe2000b0f1c10 */
[----:B------:R-:W5:Y:S01]  /*0ce0*/  LDG.E.64 R6, desc[UR6][R6.64] ;  /* 0x0000000606067981 */ /* 0x000f62000c1e1b00 */
        /* <DEDUP_REMOVED lines=12> */
[----:B------:R-:W-:-:S03]  /*0db0*/  LEA R38, P6, R26, UR4, 0x3 ;  /* 0x000000041a267c11 */ /* 0x000fc6000f8c18ff */
[----:B------:R1:W5:Y:S01]  /*0dc0*/  LDG.E.64 R44, desc[UR6][R36.64] ;  /* 0x00000006242c7981 */ /* 0x000362000c1e1b00 */
[----:B------:R-:W-:Y:S02]  /*0dd0*/  LEA.HI.X R39, R26, UR5, R39, 0x3, P6 ;  /* 0x000000051a277c11 */ /* 0x000fe4000b0f1c27 */
[----:B------:R-:W-:-:S03]  /*0de0*/  ISETP.NE.AND P6, PT, R28, RZ, PT ;  /* 0x000000ff1c00720c */ /* 0x000fc60003fc5270 */
[----:B------:R1:W5:Y:S10]  /*0df0*/  LDG.E.64 R46, desc[UR6][R38.64] ;  /* 0x00000006262e7981 */ /* 0x000374000c1e1b00 */
.L_x_2:
[----:B------:R-:W2:Y:S01]  /*0e00*/  S2UR UR5, SR_CgaCtaId ;  /* 0x00000000000579c3 */ /* 0x000ea20000008800 */
[----:B------:R-:W-:Y:S01]  /*0e10*/  UMOV UR4, 0x400 ;  /* 0x0000040000047882 */ /* 0x000fe20000000000 */
[----:B------:R-:W-:Y:S01]  /*0e20*/  IMAD.SHL.U32 R20, R5, 0x8, RZ ;  /* 0x0000000805147824 */ /* 0x000fe200078e00ff */
[----:B--2---:R-:W-:-:S06]  /*0e30*/  ULEA UR4, UR5, UR4, 0x18 ;  /* 0x0000000405047291 */ /* 0x004fcc000f8ec0ff */
[----:B------:R-:W-:-:S03]  /*0e40*/  VIADD R0, R20, UR4 ;  /* 0x0000000414007c36 */ /* 0x000fc60008000000 */
[----:B-----5:R2:W-:Y:S04]  /*0e50*/  STS.64 [R20+UR4], R10 ;  /* 0x0000000a14007988 */ /* 0x0205e80008000a04 */
[----:B------:R2:W-:Y:S04]  /*0e60*/  STS.64 [R20+UR4+0x800], R6 ;  /* 0x0008000614007988 */ /* 0x0005e80008000a04 */
[----:B------:R2:W-:Y:S04]  /*0e70*/  STS.64 [R20+UR4+0x1000], R8 ;  /* 0x0010000814007988 */ /* 0x0005e80008000a04 */
[----:B------:R2:W-:Y:S04]  /*0e80*/  STS.64 [R20+UR4+0x1800], R16 ;  /* 0x0018001014007988 */ /* 0x0005e80008000a04 */
[----:B------:R2:W-:Y:S04]  /*0e90*/  STS.64 [R20+UR4+0x2000], R18 ;  /* 0x0020001214007988 */ /* 0x0005e80008000a04 */
[----:B------:R2:W-:Y:S04]  /*0ea0*/  STS.64 [R20+UR4+0x2800], R42 ;  /* 0x0028002a14007988 */ /* 0x0005e80008000a04 */
[----:B------:R2:W-:Y:S04]  /*0eb0*/  STS.64 [R20+UR4+0x3000], R44 ;  /* 0x0030002c14007988 */ /* 0x0005e80008000a04 */
[----:B------:R2:W-:Y:S01]  /*0ec0*/  STS.64 [R20+UR4+0x3800], R46 ;  /* 0x0038002e14007988 */ /* 0x0005e20008000a04 */
[----:B------:R-:W-:Y:S05]  /*0ed0*/  BRA.U !UP0, `(.L_x_3) ;  /* 0x0000000108747547 */ /* 0x000fea000b800000 */
[----:B------:R-:W3:Y:S01]  /*0ee0*/  LDCU.64 UR8, c[0x0][0x390] ;  /* 0x00007200ff0877ac */ /* 0x000ee20008000a00 */
[----:B--2---:R-:W-:Y:S02]  /*0ef0*/  P2R R6, PR, RZ, 0x1 ;  /* 0x00000001ff067803 */ /* 0x004fe40000000000 */
[----:B------:R-:W-:-:S05]  /*0f00*/  IADD3 R12, P0, PT, R12, R31, RZ ;  /* 0x0000001f0c0c7210 */ /* 0x000fca0007f1e0ff */
[----:B------:R-:W-:Y:S01]  /*0f10*/  IMAD.X R33, R24, 0x1, R33, P0 ;  /* 0x0000000118217824 */ /* 0x000fe200000e0621 */
[----:B------:R-:W-:-:S05]  /*0f20*/  IADD3 R2, P0, PT, R2, R5, RZ ;  /* 0x0000000502027210 */ /* 0x000fca0007f1e0ff */
[----:B------:R-:W-:Y:S01]  /*0f30*/  IMAD.X R3, RZ, RZ, R3, P0 ;  /* 0x000000ffff037224 */ /* 0x000fe200000e0603 */
[----:B---3--:R-:W-:-:S04]  /*0f40*/  LEA R16, P0, R2, UR8, 0x2 ;  /* 0x0000000802107c11 */ /* 0x008fc8000f8010ff */
[----:B------:R-:W-:Y:S02]  /*0f50*/  LEA.HI.X R17, R2, UR9, R3, 0x2, P0 ;  /* 0x0000000902117c11 */ /* 0x000fe400080f1403 */
[----:B------:R-:W-:-:S04]  /*0f60*/  LEA R18, P0, R12, UR8, 0x2 ;  /* 0x000000080c127c11 */ /* 0x000fc8000f8010ff */
[----:B------:R-:W-:Y:S02]  /*0f70*/  LEA.HI.X R19, R12, UR9, R33, 0x2, P0 ;  /* 0x000000090c137c11 */ /* 0x000fe400080f1421 */
[----:B------:R-:W-:-:S03]  /*0f80*/  ISETP.GE.AND P0, PT, R5, R14, PT ;  /* 0x0000000e0500720c */ /* 0x000fc60003f06270 */
[----:B------:R2:W5:Y:S04]  /*0f90*/  @P6 LDG.E R3, desc[UR6][R18.64+0x400] ;  /* 0x0004000612036981 */ /* 0x000568000c1e1900 */
[----:B------:R2:W5:Y:S04]  /*0fa0*/  @P4 LDG.E R7, desc[UR6][R18.64+0xc00] ;  /* 0x000c000612074981 */ /* 0x000568000c1e1900 */
[----:B------:R2:W5:Y:S04]  /*0fb0*/  @P3 LDG.E R8, desc[UR6][R18.64+0x1000] ;  /* 0x0010000612083981 */ /* 0x000568000c1e1900 */
[----:B------:R2:W5:Y:S04]  /*0fc0*/  @!P0 LDG.E R2, desc[UR6][R16.64] ;  /* 0x0000000610028981 */ /* 0x000568000c1e1900 */
[----:B------:R2:W5:Y:S04]  /*0fd0*/  @P2 LDG.E R9, desc[UR6][R18.64+0x1400] ;  /* 0x0014000612092981 */ /* 0x000568000c1e1900 */
[----:B------:R2:W5:Y:S04]  /*0fe0*/  @P1 LDG.E R10, desc[UR6][R18.64+0x1800] ;  /* 0x00180006120a1981 */ /* 0x000568000c1e1900 */
[----:B------:R2:W5:Y:S04]  /*0ff0*/  @!P6 LDG.E R3, desc[UR6][R16.64+0x400] ;  /* 0x000400061003e981 */ /* 0x000568000c1e1900 */
[----:B------:R2:W5:Y:S04]  /*1000*/  @!P4 LDG.E R7, desc[UR6][R16.64+0xc00] ;  /* 0x000c00061007c981 */ /* 0x000568000c1e1900 */
[----:B------:R2:W5:Y:S04]  /*1010*/  @!P3 LDG.E R8, desc[UR6][R16.64+0x1000] ;  /* 0x001000061008b981 */ /* 0x000568000c1e1900 */
[----:B------:R2:W5:Y:S01]  /*1020*/  @P0 LDG.E R2, desc[UR6][R18.64] ;  /* 0x0000000612020981 */ /* 0x000562000c1e1900 */
[----:B------:R-:W-:-:S03]  /*1030*/  ISETP.NE.AND P0, PT, R6, RZ, PT ;  /* 0x000000ff0600720c */ /* 0x000fc60003f05270 */
[----:B------:R2:W5:Y:S04]  /*1040*/  @P5 LDG.E R6, desc[UR6][R18.64+0x800] ;  /* 0x0008000612065981 */ /* 0x000568000c1e1900 */
[----:B------:R2:W5:Y:S04]  /*1050*/  @!P2 LDG.E R9, desc[UR6][R16.64+0x1400] ;  /* 0x001400061009a981 */ /* 0x000568000c1e1900 */
[----:B------:R2:W5:Y:S04]  /*1060*/  @!P1 LDG.E R10, desc[UR6][R16.64+0x1800] ;  /* 0x00180006100a9981 */ /* 0x000568000c1e1900 */
[----:B------:R2:W5:Y:S04]  /*1070*/  @P0 LDG.E R11, desc[UR6][R18.64+0x1c00] ;  /* 0x001c0006120b0981 */ /* 0x000568000c1e1900 */
[----:B------:R2:W5:Y:S04]  /*1080*/  @!P5 LDG.E R6, desc[UR6][R16.64+0x800] ;  /* 0x000800061006d981 */ /* 0x000568000c1e1900 */
[----:B------:R2:W5:Y:S01]  /*1090*/  @!P0 LDG.E R11, desc[UR6][R16.64+0x1c00] ;  /* 0x001c0006100b8981 */ /* 0x000562000c1e1900 */
[----:B------:R-:W-:Y:S05]  /*10a0*/  BRA `(.L_x_4) ;  /* 0x0000000400607947 */ /* 0x000fea0003800000 */
.L_x_3:
[--C-:B--2---:R-:W-:Y:S01]  /*10b0*/  IMAD.IADD R6, R41, 0x1, -R14.reuse ;  /* 0x0000000129067824 */ /* 0x104fe200078e0a0e */
[----:B------:R-:W-:Y:S01]  /*10c0*/  SEL R8, R2, R31, !P6 ;  /* 0x0000001f02087207 */ /* 0x000fe20007000000 */
[--C-:B------:R-:W-:Y:S01]  /*10d0*/  IMAD.IADD R16, R35, 0x1, -R14.reuse ;  /* 0x0000000123107824 */ /* 0x100fe200078e0a0e */
[----:B------:R-:W-:Y:S01]  /*10e0*/  SEL R9, R3, R33, !P6 ;  /* 0x0000002103097207 */ /* 0x000fe20007000000 */
[----:B------:R-:W-:Y:S01]  /*10f0*/  IMAD.IADD R26, R15, 0x1, -R14 ;  /* 0x000000010f1a7824 */ /* 0x000fe200078e0a0e */
[----:B------:R-:W-:Y:S01]  /*1100*/  SHF.R.S32.HI R7, RZ, 0x1f, R6 ;  /* 0x0000001fff077819 */ /* 0x000fe20000011406 */
[--C-:B------:R-:W-:Y:S01]  /*1110*/  IMAD.IADD R30, R27, 0x1, -R14.reuse ;  /* 0x000000011b1e7824 */ /* 0x100fe200078e0a0e */
[----:B------:R-:W-:Y:S01]  /*1120*/  SEL R41, R41, R6, !P6 ;  /* 0x0000000629297207 */ /* 0x000fe20007000000 */
[----:B01----:R-:W-:Y:S01]  /*1130*/  IMAD.IADD R36, R25, 0x1, -R14 ;  /* 0x0000000119247824 */ /* 0x003fe200078e0a0e */
[----:B------:R-:W-:Y:S01]  /*1140*/  SEL R35, R35, R16, !P5 ;  /* 0x0000001023237207 */ /* 0x000fe20006800000 */
[----:B------:R-:W0:Y:S01]  /*1150*/  LDCU.64 UR8, c[0x0][0x3a8] ;  /* 0x00007500ff0877ac */ /* 0x000e220008000a00 */
[----:B------:R-:W-:-:S02]  /*1160*/  SEL R10, R7, RZ, P6 ;  /* 0x000000ff070a7207 */ /* 0x000fc40003000000 */
[----:B------:R-:W-:Y:S02]  /*1170*/  SHF.R.S32.HI R16, RZ, 0x1f, R16 ;  /* 0x0000001fff107819 */ /* 0x000fe40000011410 */
[----:B------:R-:W-:Y:S02]  /*1180*/  IADD3 R6, P6, PT, R41, R8, RZ ;  /* 0x0000000829067210 */ /* 0x000fe40007fde0ff */
[----:B------:R-:W-:Y:S02]  /*1190*/  SEL R8, R2, R31, !P5 ;  /* 0x0000001f02087207 */ /* 0x000fe40006800000 */
[----:B------:R-:W-:Y:S01]  /*11a0*/  SEL R17, R3, R33, !P5 ;  /* 0x0000002103117207 */ /* 0x000fe20006800000 */
[----:B------:R-:W-:Y:S01]  /*11b0*/  IMAD.X R7, R10, 0x1, R9, P6 ;  /* 0x000000010a077824 */ /* 0x000fe200030e0609 */
[----:B------:R-:W-:Y:S02]  /*11c0*/  SEL R18, R16, RZ, P5 ;  /* 0x000000ff10127207 */ /* 0x000fe40002800000 */
[----:B------:R-:W-:-:S02]  /*11d0*/  ISETP.GE.AND P5, PT, R5, R14, PT ;  /* 0x0000000e0500720c */ /* 0x000fc40003fa6270 */
[----:B------:R-:W-:Y:S02]  /*11e0*/  IADD3 R8, P6, PT, R35, R8, RZ ;  /* 0x0000000823087210 */ /* 0x000fe40007fde0ff */
[CC--:B------:R-:W-:Y:S02]  /*11f0*/  SEL R19, R2.reuse, R31.reuse, !P4 ;  /* 0x0000001f02137207 */ /* 0x0c0fe40006000000 */
[CC--:B------:R-:W-:Y:S02]  /*1200*/  SEL R32, R2.reuse, R31.reuse, !P3 ;  /* 0x0000001f02207207 */ /* 0x0c0fe40005800000 */
[CC--:B------:R-:W-:Y:S02]  /*1210*/  SEL R35, R2.reuse, R31.reuse, !P2 ;  /* 0x0000001f02237207 */ /* 0x0c0fe40005000000 */
[CC--:B------:R-:W-:Y:S02]  /*1220*/  SEL R37, R2.reuse, R31.reuse, !P1 ;  /* 0x0000001f02257207 */ /* 0x0c0fe40004800000 */
[----:B------:R-:W-:-:S02]  /*1230*/  SEL R16, R2, R31, !P0 ;  /* 0x0000001f02107207 */ /* 0x000fc40004000000 */
[----:B------:R-:W-:Y:S02]  /*1240*/  SEL R31, R2, R31, !P5 ;  /* 0x0000001f021f7207 */ /* 0x000fe40006800000 */
[----:B------:R-:W-:Y:S02]  /*1250*/  SEL R2, R15, R26, !P4 ;  /* 0x0000001a0f027207 */ /* 0x000fe40006000000 */
[CC--:B------:R-:W-:Y:S02]  /*1260*/  SEL R28, R3.reuse, R33.reuse, !P4 ;  /* 0x00000021031c7207 */ /* 0x0c0fe40006000000 */
[CC--:B------:R-:W-:Y:S02]  /*1270*/  SEL R34, R3.reuse, R33.reuse, !P3 ;  /* 0x0000002103227207 */ /* 0x0c0fe40005800000 */
[CC--:B------:R-:W-:Y:S02]  /*1280*/  SEL R11, R3.reuse, R33.reuse, !P2 ;  /* 0x00000021030b7207 */ /* 0x0c0fe40005000000 */
[----:B------:R-:W-:-:S02]  /*1290*/  SEL R10, R3, R33, !P1 ;  /* 0x00000021030a7207 */ /* 0x000fc40004800000 */
[CC--:B------:R-:W-:Y:S02]  /*12a0*/  SEL R9, R3.reuse, R33.reuse, !P0 ;  /* 0x0000002103097207 */ /* 0x0c0fe40004000000 */
[----:B------:R-:W-:Y:S02]  /*12b0*/  SHF.R.S32.HI R26, RZ, 0x1f, R26 ;  /* 0x0000001fff1a7819 */ /* 0x000fe4000001141a */
[----:B------:R-:W-:Y:S01]  /*12c0*/  SEL R33, R3, R33, !P5 ;  /* 0x0000002103217207 */ /* 0x000fe20006800000 */
[----:B------:R-:W-:Y:S01]  /*12d0*/  IMAD.X R3, R18, 0x1, R17, P6 ;  /* 0x0000000112037824 */ /* 0x000fe200030e0611 */
[----:B------:R-:W-:Y:S02]  /*12e0*/  IADD3 R2, P6, PT, R2, R19, RZ ;  /* 0x0000001302027210 */ /* 0x000fe40007fde0ff */
[----:B------:R-:W-:Y:S01]  /*12f0*/  SEL R19, R26, RZ, P4 ;  /* 0x000000ff1a137207 */ /* 0x000fe20002000000 */
[----:B------:R-:W-:Y:S01]  /*1300*/  IMAD.IADD R26, R21, 0x1, -R14 ;  /* 0x00000001151a7824 */ /* 0x000fe200078e0a0e */
[----:B------:R-:W-:-:S02]  /*1310*/  SEL R17, R27, R30, !P3 ;  /* 0x0000001e1b117207 */ /* 0x000fc40005800000 */
[----:B------:R-:W-:Y:S01]  /*1320*/  SEL R18, R25, R36, !P2 ;  /* 0x0000002419127207 */ /* 0x000fe20005000000 */
[----:B------:R-:W-:Y:S01]  /*1330*/  IMAD.X R19, R19, 0x1, R28, P6 ;  /* 0x0000000113137824 */ /* 0x000fe200030e061c */
[----:B------:R-:W-:Y:S02]  /*1340*/  SHF.R.S32.HI R30, RZ, 0x1f, R30 ;  /* 0x0000001fff1e7819 */ /* 0x000fe4000001141e */
[----:B------:R-:W-:Y:S02]  /*1350*/  SEL R28, R21, R26, !P1 ;  /* 0x0000001a151c7207 */ /* 0x000fe40004800000 */
[----:B------:R-:W-:Y:S02]  /*1360*/  IADD3 R15, P6, PT, R18, R35, RZ ;  /* 0x00000023120f7210 */ /* 0x000fe40007fde0ff */
[----:B------:R-:W-:Y:S02]  /*1370*/  SEL R21, R30, RZ, P3 ;  /* 0x000000ff1e157207 */ /* 0x000fe40001800000 */
[----:B------:R-:W-:-:S02]  /*1380*/  SEL R18, R5, R12, !P5 ;  /* 0x0000000c05127207 */ /* 0x000fc40006800000 */
[----:B------:R-:W-:Y:S01]  /*1390*/  IADD3 R12, P3, PT, R28, R37, RZ ;  /* 0x000000251c0c7210 */ /* 0x000fe20007f7e0ff */
[----:B------:R-:W-:Y:S01]  /*13a0*/  IMAD.IADD R28, R29, 0x1, -R14 ;  /* 0x000000011d1c7824 */ /* 0x000fe200078e0a0e */
[----:B------:R-:W-:Y:S02]  /*13b0*/  IADD3 R17, P4, PT, R17, R32, RZ ;  /* 0x0000002011117210 */ /* 0x000fe40007f9e0ff */
[----:B------:R-:W-:Y:S02]  /*13c0*/  SHF.R.S32.HI R36, RZ, 0x1f, R36 ;  /* 0x0000001fff247819 */ /* 0x000fe40000011424 */
[----:B------:R-:W-:Y:S01]  /*13d0*/  SEL R29, R29, R28, !P0 ;  /* 0x0000001c1d1d7207 */ /* 0x000fe20004000000 */
[----:B------:R-:W-:Y:S01]  /*13e0*/  IMAD.X R34, R21, 0x1, R34, P4 ;  /* 0x0000000115227824 */ /* 0x000fe200020e0622 */
[----:B------:R-:W-:Y:S02]  /*13f0*/  SHF.R.S32.HI R26, RZ, 0x1f, R26 ;  /* 0x0000001fff1a7819 */ /* 0x000fe4000001141a */
[----:B------:R-:W-:-:S02]  /*1400*/  SHF.R.S32.HI R28, RZ, 0x1f, R28 ;  /* 0x0000001fff1c7819 */ /* 0x000fc4000001141c */
[----:B------:R-:W-:Y:S02]  /*1410*/  SEL R36, R36, RZ, P2 ;  /* 0x000000ff24247207 */ /* 0x000fe40001000000 */
[----:B------:R-:W-:Y:S02]  /*1420*/  SEL R25, R26, RZ, P1 ;  /* 0x000000ff1a197207 */ /* 0x000fe40000800000 */
[----:B------:R-:W-:Y:S01]  /*1430*/  IADD3 R21, P4, PT, R18, R31, RZ ;  /* 0x0000001f12157210 */ /* 0x000fe20007f9e0ff */
[----:B------:R-:W-:Y:S01]  /*1440*/  IMAD.X R36, R36, 0x1, R11, P6 ;  /* 0x0000000124247824 */ /* 0x000fe200030e060b */
[----:B------:R-:W-:Y:S01]  /*1450*/  IADD3 R35, P2, PT, R29, R16, RZ ;  /* 0x000000101d237210 */ /* 0x000fe20007f5e0ff */
[----:B------:R-:W-:Y:S01]  /*1460*/  IMAD.X R11, R25, 0x1, R10, P3 ;  /* 0x00000001190b7824 */ /* 0x000fe200018e060a */
[----:B------:R-:W-:Y:S02]  /*1470*/  SEL R24, R24, RZ, P5 ;  /* 0x000000ff18187207 */ /* 0x000fe40002800000 */
[----:B------:R-:W-:-:S02]  /*1480*/  SEL R28, R28, RZ, P0 ;  /* 0x000000ff1c1c7207 */ /* 0x000fc40000000000 */
[----:B0-----:R-:W-:Y:S01]  /*1490*/  LEA R26, P0, R6, UR8, 0x2 ;  /* 0x00000008061a7c11 */ /* 0x001fe2000f8010ff */
[----:B------:R-:W-:Y:S01]  /*14a0*/  IMAD.X R10, R24, 0x1, R33, P4 ;  /* 0x00000001180a7824 */ /* 0x000fe200020e0621 */
[----:B------:R-:W-:Y:S01]  /*14b0*/  LEA R24, P1, R8, UR8, 0x2 ;  /* 0x0000000808187c11 */ /* 0x000fe2000f8210ff */
[----:B------:R-:W-:Y:S01]  /*14c0*/  IMAD.X R38, R28, 0x1, R9, P2 ;  /* 0x000000011c267824 */ /* 0x000fe200010e0609 */
[----:B------:R-:W-:Y:S02]  /*14d0*/  LEA R18, P2, R2, UR8, 0x2 ;  /* 0x0000000802127c11 */ /* 0x000fe4000f8410ff */
[----:B------:R-:W-:Y:S02]  /*14e0*/  LEA R16, P3, R17, UR8, 0x2 ;  /* 0x0000000811107c11 */ /* 0x000fe4000f8610ff */
[----:B------:R-:W-:Y:S02]  /*14f0*/  LEA.HI.X R27, R6, UR9, R7, 0x2, P0 ;  /* 0x00000009061b7c11 */ /* 0x000fe400080f1407 */
[----:B------:R-:W-:-:S02]  /*1500*/  LEA.HI.X R25, R8, UR9, R3, 0x2, P1 ;  /* 0x0000000908197c11 */ /* 0x000fc400088f1403 */
[----:B------:R-:W-:Y:S01]  /*1510*/  LEA.HI.X R19, R2, UR9, R19, 0x2, P2 ;  /* 0x0000000902137c11 */ /* 0x000fe200090f1413 */
[----:B------:R0:W5:Y:S01]  /*1520*/  LDG.E R3, desc[UR6][R26.64] ;  /* 0x000000061a037981 */ /* 0x000162000c1e1900 */
[----:B------:R-:W-:Y:S02]  /*1530*/  LEA.HI.X R17, R17, UR9, R34, 0x2, P3 ;  /* 0x0000000911117c11 */ /* 0x000fe400098f1422 */
[----:B------:R-:W-:Y:S01]  /*1540*/  LEA R30, P1, R15, UR8, 0x2 ;  /* 0x000000080f1e7c11 */ /* 0x000fe2000f8210ff */
[----:B------:R0:W5:Y:S01]  /*1550*/  LDG.E R6, desc[UR6][R24.64] ;  /* 0x0000000618067981 */ /* 0x000162000c1e1900 */
[----:B------:R-:W-:Y:S02]  /*1560*/  LEA R32, P2, R12, UR8, 0x2 ;  /* 0x000000080c207c11 */ /* 0x000fe4000f8410ff */
[----:B------:R-:W-:Y:S01]  /*1570*/  LEA R28, P0, R21, UR8, 0x2 ;  /* 0x00000008151c7c11 */ /* 0x000fe2000f8010ff */
[----:B------:R0:W5:Y:S01]  /*1580*/  LDG.E R7, desc[UR6][R18.64] ;  /* 0x0000000612077981 */ /* 0x000162000c1e1900 */
[----:B------:R-:W-:-:S02]  /*1590*/  LEA R34, P3, R35, UR8, 0x2 ;  /* 0x0000000823227c11 */ /* 0x000fc4000f8610ff */
[----:B------:R-:W-:Y:S01]  /*15a0*/  LEA.HI.X R31, R15, UR9, R36, 0x2, P1 ;  /* 0x000000090f1f7c11 */ /* 0x000fe200088f1424 */
[----:B------:R0:W5:Y:S01]  /*15b0*/  LDG.E R8, desc[UR6][R16.64] ;  /* 0x0000000610087981 */ /* 0x000162000c1e1900 */
[----:B------:R-:W-:Y:S02]  /*15c0*/  LEA.HI.X R33, R12, UR9, R11, 0x2, P2 ;  /* 0x000000090c217c11 */ /* 0x000fe400090f140b */
[----:B------:R-:W-:Y:S01]  /*15d0*/  LEA.HI.X R29, R21, UR9, R10, 0x2, P0 ;  /* 0x00000009151d7c11 */ /* 0x000fe200080f140a */
[----:B------:R0:W5:Y:S01]  /*15e0*/  LDG.E R9, desc[UR6][R30.64] ;  /* 0x000000061e097981 */ /* 0x000162000c1e1900 */
[----:B------:R-:W-:-:S03]  /*15f0*/  LEA.HI.X R35, R35, UR9, R38, 0x2, P3 ;  /* 0x0000000923237c11 */ /* 0x000fc600098f1426 */
[----:B------:R0:W5:Y:S04]  /*1600*/  LDG.E R10, desc[UR6][R32.64] ;  /* 0x00000006200a7981 */ /* 0x000168000c1e1900 */
[----:B------:R0:W5:Y:S04]  /*1610*/  LDG.E R2, desc[UR6][R28.64] ;  /* 0x000000061c027981 */ /* 0x000168000c1e1900 */
[----:B------:R0:W5:Y:S02]  /*1620*/  LDG.E R11, desc[UR6][R34.64] ;  /* 0x00000006220b7981 */ /* 0x000164000c1e1900 */
.L_x_4:
[----:B------:R-:W-:Y:S01]  /*1630*/  BAR.SYNC.DEFER_BLOCKING 0x0 ;  /* 0x0000000000007b1d */ /* 0x000fe20000010000 */
[----:B------:R-:W-:-:S07]  /*1640*/  IMAD.IADD R15, R14, 0x1, R13 ;  /* 0x000000010e0f7824 */ /* 0x000fce00078e020d */
[----:B------:R-:W-:Y:S01]  /*1650*/  PREEXIT ;  /* 0x000000000000782d */ /* 0x000fe20000000000 */
[----:B------:R-:W-:Y:S01]  /*1660*/  BSSY.RECONVERGENT B0, `(.L_x_5) ;  /* 0x000001a000007945 */ /* 0x000fe20003800200 */
[----:B------:R-:W-:Y:S02]  /*1670*/  LEA R21, R14, UR4, 0x3 ;  /* 0x000000040e157c11 */ /* 0x000fe4000f8e18ff */
[----:B------:R-:W-:-:S04]  /*1680*/  VIMNMX R12, PT, PT, R20, R15, PT ;  /* 0x0000000f140c7248 */ /* 0x000fc80003fe0100 */
[C---:B------:R-:W-:Y:S01]  /*1690*/  ISETP.GE.AND P0, PT, R12.reuse, R13, PT ;  /* 0x0000000d0c00720c */ /* 0x040fe20003f06270 */
[----:B------:R-:W-:Y:S01]  /*16a0*/  IMAD.IADD R13, R12, 0x1, -R13 ;  /* 0x000000010c0d7824 */ /* 0x000fe200078e0a0d */
[----:B0-2---:R-:W-:-:S04]  /*16b0*/  VIMNMX R16, PT, PT, R14, R12, PT ;  /* 0x0000000c0e107248 */ /* 0x005fc80003fe0100 */
[----:B------:R-:W-:-:S04]  /*16c0*/  SEL R13, R13, RZ, P0 ;  /* 0x000000ff0d0d7207 */ /* 0x000fc80000000000 */
[----:B------:R-:W-:-:S13]  /*16d0*/  ISETP.GE.AND P0, PT, R13, R16, PT ;  /* 0x000000100d00720c */ /* 0x000fda0003f06270 */
[----:B------:R-:W-:Y:S05]  /*16e0*/  @P0 BRA `(.L_x_6) ;  /* 0x0000000000440947 */ /* 0x000fea0003800000 */
[----:B------:R-:W-:-:S07]  /*16f0*/  IMAD.MOV.U32 R24, RZ, RZ, R16 ;  /* 0x000000ffff187224 */ /* 0x000fce00078e0010 */
.L_x_7:
[----:B------:R-:W-:-:S05]  /*1700*/  IMAD.IADD R16, R24, 0x1, -R13 ;  /* 0x0000000118107824 */ /* 0x000fca00078e0a0d */
[----:B------:R-:W-:-:S04]  /*1710*/  LEA.HI R16, R16, R16, RZ, 0x1 ;  /* 0x0000001010107211 */ /* 0x000fc800078f08ff */
[----:B------:R-:W-:-:S04]  /*1720*/  LEA.HI.SX32 R25, R16, R13, 0x1f ;  /* 0x0000000d10197211 */ /* 0x000fc800078ffaff */
[----:B------:R-:W-:Y:S02]  /*1730*/  LOP3.LUT R17, RZ, R25, RZ, 0x33, !PT ;  /* 0x00000019ff117212 */ /* 0x000fe400078e33ff */
[----:B------:R-:W-:-:S03]  /*1740*/  LEA R16, R25, UR4, 0x3 ;  /* 0x0000000419107c11 */ /* 0x000fc6000f8e18ff */
[----:B------:R-:W-:-:S03]  /*1750*/  IMAD.IADD R18, R12, 0x1, R17 ;  /* 0x000000010c127824 */ /* 0x000fc600078e0211 */
[----:B------:R-:W0:Y:S01]  /*1760*/  LDS.64 R16, [R16] ;  /* 0x0000000010107984 */ /* 0x000e220000000a00 */
[----:B------:R-:W-:-:S06]  /*1770*/  IMAD R18, R18, 0x8, R21 ;  /* 0x0000000812127824 */ /* 0x000fcc00078e0215 */
[----:B------:R-:W2:Y:S01]  /*1780*/  LDS.64 R18, [R18] ;  /* 0x0000000012127984 */ /* 0x000ea20000000a00 */
[----:B0-----:R-:W-:Y:S08]  /*1790*/  F2I.F64.TRUNC R26, R16 ;  /* 0x00000010001a7311 */ /* 0x001ff0000030d100 */
[----:B--2---:R-:W0:Y:S02]  /*17a0*/  F2I.F64.TRUNC R19, R18 ;  /* 0x0000001200137311 */ /* 0x004e24000030d100 */
[----:B0-----:R-:W-:-:S04]  /*17b0*/  ISETP.GE.AND P0, PT, R19, R26, PT ;  /* 0x0000001a1300720c */ /* 0x001fc80003f06270 */
[----:B------:R-:W-:-:S09]  /*17c0*/  SEL R24, R25, R24, !P0 ;  /* 0x0000001819187207 */ /* 0x000fd20004000000 */
[----:B------:R-:W-:-:S05]  /*17d0*/  @P0 VIADD R13, R25, 0x1 ;  /* 0x00000001190d0836 */ /* 0x000fca0000000000 */
[----:B------:R-:W-:-:S13]  /*17e0*/  ISETP.GE.AND P0, PT, R13, R24, PT ;  /* 0x000000180d00720c */ /* 0x000fda0003f06270 */
[----:B------:R-:W-:Y:S05]  /*17f0*/  @!P0 BRA `(.L_x_7) ;  /* 0xfffffffc00c08947 */ /* 0x000fea000383ffff */
.L_x_6:
[----:B------:R-:W-:Y:S05]  /*1800*/  BSYNC.RECONVERGENT B0 ;  /* 0x0000000000007941 */ /* 0x000fea0003800200 */
.L_x_5:
[----:B------:R-:W-:Y:S01]  /*1810*/  IMAD.IADD R12, R12, 0x1, -R13 ;  /* 0x000000010c0c7824 */ /* 0x000fe200078e0a0d */
[----:B------:R-:W-:Y:S01]  /*1820*/  LEA R24, R13, UR4, 0x3 ;  /* 0x000000040d187c11 */ /* 0x000fe2000f8e18ff */
[----:B------:R-:W-:Y:S01]  /*1830*/  BSSY.RECONVERGENT B0, `(.L_x_8) ;  /* 0x000000e000007945 */ /* 0x000fe20003800200 */
[----:B------:R-:W-:Y:S01]  /*1840*/  PLOP3.LUT P1, PT, PT, PT, PT, 0x8, 0x80 ;  /* 0x000000000080781c */ /* 0x000fe20003f2e170 */
[----:B------:R-:W-:Y:S02]  /*1850*/  IMAD R21, R12, 0x8, R21 ;  /* 0x000000080c157824 */ /* 0x000fe400078e0215 */
[----:B-1----:R0:W1:Y:S01]  /*1860*/  LDS.64 R36, [R24] ;  /* 0x0000000018247984 */ /* 0x0020620000000a00 */
[----:B------:R-:W-:Y:S01]  /*1870*/  IMAD.IADD R12, R14, 0x1, R12 ;  /* 0x000000010e0c7824 */ /* 0x000fe200078e020c */
[----:B------:R-:W-:Y:S02]  /*1880*/  P2R R51, PR, RZ, 0x2 ;  /* 0x00000002ff337803 */ /* 0x000fe40000000000 */
[----:B------:R0:W2:Y:S02]  /*1890*/  LDS.64 R40, [R21] ;  /* 0x0000000015287984 */ /* 0x0000a40000000a00 */
[----:B------:R-:W-:-:S13]  /*18a0*/  ISETP.GE.AND P0, PT, R12, R15, PT ;  /* 0x0000000f0c00720c */ /* 0x000fda0003f06270 */
[----:B0-----:R-:W-:Y:S05]  /*18b0*/  @P0 BRA `(.L_x_9) ;  /* 0x0000000000140947 */ /* 0x001fea0003800000 */
[----:B------:R-:W-:-:S13]  /*18c0*/  ISETP.GE.AND P0, PT, R13, R14, PT ;  /* 0x0000000e0d00720c */ /* 0x000fda0003f06270 */
[----:B--2---:R-:W-:Y:S08]  /*18d0*/  @!P0 F2I.F64.TRUNC R16, R40 ;  /* 0x0000002800108311 */ /* 0x004ff0000030d100 */
[----:B-1----:R-:W0:Y:S02]  /*18e0*/  @!P0 F2I.F64.TRUNC R17, R36 ;  /* 0x0000002400118311 */ /* 0x002e24000030d100 */
[----:B0-----:R-:W-:-:S04]  /*18f0*/  ISETP.LT.OR P0, PT, R16, R17, P0 ;  /* 0x000000111000720c */ /* 0x001fc80000701670 */
[----:B------:R-:W-:-:S09]  /*1900*/  P2R R51, PR, RZ, 0x1 ;  /* 0x00000001ff337803 */ /* 0x000fd20000000000 */
.L_x_9:
[----:B------:R-:W-:Y:S05]  /*1910*/  BSYNC.RECONVERGENT B0 ;  /* 0x0000000000007941 */ /* 0x000fea0003800200 */
.L_x_8:
[----:B------:R-:W-:Y:S01]  /*1920*/  ISETP.NE.AND P0, PT, R51, RZ, PT ;  /* 0x000000ff3300720c */ /* 0x000fe20003f05270 */
[----:B------:R-:W-:Y:S01]  /*1930*/  VIADD R18, R12, 0x1 ;  /* 0x000000010c127836 */ /* 0x000fe20000000000 */
[----:B------:R-:W-:Y:S01]  /*1940*/  BSSY.RECONVERGENT B0, `(.L_x_10) ;  /* 0x0000011000007945 */ /* 0x000fe20003800200 */
[----:B------:R-:W-:Y:S01]  /*1950*/  VIADD R19, R13, 0x1 ;  /* 0x000000010d137836 */ /* 0x000fe20000000000 */
[----:B-12---:R-:W-:Y:S02]  /*1960*/  FSEL R38, R40, R36, P0 ;  /* 0x0000002428267208 */ /* 0x006fe40000000000 */
[----:B------:R-:W-:-:S07]  /*1970*/  FSEL R39, R41, R37, P0 ;  /* 0x0000002529277208 */ /* 0x000fce0000000000 */
[----:B------:R-:W-:Y:S01]  /*1980*/  @!P0 IMAD.MOV R18, RZ, RZ, R12 ;  /* 0x000000ffff128224 */ /* 0x000fe200078e020c */
[----:B------:R0:W1:Y:S01]  /*1990*/  @P0 LDS.64 R40, [R21+0x8] ;  /* 0x0000080015280984 */ /* 0x0000620000000a00 */
[----:B------:R-:W-:Y:S02]  /*19a0*/  @P0 IMAD.MOV R19, RZ, RZ, R13 ;  /* 0x000000ffff130224 */ /* 0x000fe400078e020d */
[C---:B------:R-:W-:Y:S01]  /*19b0*/  VIADD R16, R18.reuse, 0x1 ;  /* 0x0000000112107836 */ /* 0x040fe20000000000 */
[----:B------:R-:W-:Y:S01]  /*19c0*/  ISETP.GE.AND P1, PT, R18, R15, PT ;  /* 0x0000000f1200720c */ /* 0x000fe20003f26270 */
[----:B------:R0:W2:Y:S01]  /*19d0*/  @!P0 LDS.64 R36, [R24+0x8] ;  /* 0x0000080018248984 */ /* 0x0000a20000000a00 */
[----:B------:R-:W-:Y:S01]  /*19e0*/  VIADD R17, R19, 0x1 ;  /* 0x0000000113117836 */ /* 0x000fe20000000000 */
[----:B------:R-:W-:-:S10]  /*19f0*/  PLOP3.LUT P0, PT, PT, PT, PT, 0x8, 0x80 ;  /* 0x000000000080781c */ /* 0x000fd40003f0e170 */
[----:B0-----:R-:W-:Y:S05]  /*1a00*/  @P1 BRA `(.L_x_11) ;  /* 0x0000000000101947 */ /* 0x001fea0003800000 */
[----:B------:R-:W-:-:S13]  /*1a10*/  ISETP.GE.AND P0, PT, R19, R14, PT ;  /* 0x0000000e1300720c */ /* 0x000fda0003f06270 */
[----:B-1----:R-:W-:Y:S08]  /*1a20*/  @!P0 F2I.F64.TRUNC R21, R40 ;  /* 0x0000002800158311 */ /* 0x002ff0000030d100 */
[----:B--2---:R-:W0:Y:S02]  /*1a30*/  @!P0 F2I.F64.TRUNC R24, R36 ;  /* 0x0000002400188311 */ /* 0x004e24000030d100 */
[----:B0-----:R-:W-:-:S13]  /*1a40*/  ISETP.LT.OR P0, PT, R21, R24, P0 ;  /* 0x000000181500720c */ /* 0x001fda0000701670 */
.L_x_11:
[----:B------:R-:W-:Y:S05]  /*1a50*/  BSYNC.RECONVERGENT B0 ;  /* 0x0000000000007941 */ /* 0x000fea0003800200 */
.L_x_10:
[----:B------:R-:W-:Y:S01]  /*1a60*/  @P0 IMAD.MOV R17, RZ, RZ, R19 ;  /* 0x000000ffff110224 */ /* 0x000fe200078e0213 */
[----:B-12---:R-:W-:Y:S01]  /*1a70*/  FSEL R24, R40, R36, P0 ;  /* 0x0000002428187208 */ /* 0x006fe20000000000 */
[----:B------:R-:W-:Y:S01]  /*1a80*/  @!P0 IMAD.MOV R16, RZ, RZ, R18 ;  /* 0x000000ffff108224 */ /* 0x000fe200078e0212 */
[----:B------:R-:W-:Y:S01]  /*1a90*/  FSEL R25, R41, R37, P0 ;  /* 0x0000002529197208 */ /* 0x000fe20000000000 */
[----:B------:R-:W-:Y:S01]  /*1aa0*/  BSSY.RECONVERGENT B0, `(.L_x_12) ;  /* 0x000000e000007945 */ /* 0x000fe20003800200 */
[C---:B------:R-:W-:Y:S01]  /*1ab0*/  @!P0 LEA R26, R17.reuse, UR4, 0x3 ;  /* 0x00000004111a8c11 */ /* 0x040fe2000f8e18ff */
[C---:B------:R-:W-:Y:S01]  /*1ac0*/  VIADD R42, R16.reuse, 0x1 ;  /* 0x00000001102a7836 */ /* 0x040fe20000000000 */
[C---:B------:R-:W-:Y:S01]  /*1ad0*/  @P0 LEA R27, R16.reuse, UR4, 0x3 ;  /* 0x00000004101b0c11 */ /* 0x040fe2000f8e18ff */
[----:B------:R-:W-:Y:S01]  /*1ae0*/  VIADD R21, R17, 0x1 ;  /* 0x0000000111157836 */ /* 0x000fe20000000000 */
[----:B------:R-:W-:Y:S01]  /*1af0*/  ISETP.GE.AND P2, PT, R16, R15, PT ;  /* 0x0000000f1000720c */ /* 0x000fe20003f46270 */
[----:B------:R0:W1:Y:S01]  /*1b00*/  @!P0 LDS.64 R36, [R26] ;  /* 0x000000001a248984 */ /* 0x0000620000000a00 */
[----:B------:R-:W-:-:S03]  /*1b10*/  PLOP3.LUT P1, PT, PT, PT, PT, 0x8, 0x80 ;  /* 0x000000000080781c */ /* 0x000fc60003f2e170 */
[----:B------:R0:W2:Y:S08]  /*1b20*/  @P0 LDS.64 R40, [R27] ;  /* 0x000000001b280984 */ /* 0x0000b00000000a00 */
[----:B0-----:R-:W-:Y:S05]  /*1b30*/  @P2 BRA `(.L_x_13) ;  /* 0x0000000000102947 */ /* 0x001fea0003800000 */
[----:B------:R-:W-:-:S13]  /*1b40*/  ISETP.GE.AND P1, PT, R17, R14, PT ;  /* 0x0000000e1100720c */ /* 0x000fda0003f26270 */
[----:B--2---:R-:W-:Y:S08]  /*1b50*/  @!P1 F2I.F64.TRUNC R26, R40 ;  /* 0x00000028001a9311 */ /* 0x004ff0000030d100 */
[----:B-1----:R-:W0:Y:S02]  /*1b60*/  @!P1 F2I.F64.TRUNC R27, R36 ;  /* 0x00000024001b9311 */ /* 0x002e24000030d100 */
[----:B0-----:R-:W-:-:S13]  /*1b70*/  ISETP.LT.OR P1, PT, R26, R27, P1 ;  /* 0x0000001b1a00720c */ /* 0x001fda0000f21670 */
.L_x_13:
[----:B------:R-:W-:Y:S05]  /*1b80*/  BSYNC.RECONVERGENT B0 ;  /* 0x0000000000007941 */ /* 0x000fea0003800200 */
.L_x_12:
        /* <DEDUP_REMOVED lines=18> */
.L_x_15:
[----:B------:R-:W-:Y:S05]  /*1cb0*/  BSYNC.RECONVERGENT B0 ;  /* 0x0000000000007941 */ /* 0x000fea0003800200 */
.L_x_14:
        /* <DEDUP_REMOVED lines=18> */
.L_x_17:
[----:B------:R-:W-:Y:S05]  /*1de0*/  BSYNC.RECONVERGENT B0 ;  /* 0x0000000000007941 */ /* 0x000fea0003800200 */
.L_x_16:
        /* <DEDUP_REMOVED lines=18> */
.L_x_19:
[----:B------:R-:W-:Y:S05]  /*1f10*/  BSYNC.RECONVERGENT B0 ;  /* 0x0000000000007941 */ /* 0x000fea0003800200 */
.L_x_18:
        /* <DEDUP_REMOVED lines=18> */
.L_x_21:
[----:B------:R-:W-:Y:S05]  /*2040*/  BSYNC.RECONVERGENT B0 ;  /* 0x0000000000007941 */ /* 0x000fea0003800200 */
.L_x_20:
[----:B------:R-:W-:Y:S01]  /*2050*/  @P5 IMAD.MOV R47, RZ, RZ, R49 ;  /* 0x000000ffff2f5224 */ /* 0x000fe200078e0231 */
[----:B------:R-:W-:Y:S01]  /*2060*/  ISETP.NE.AND P6, PT, R51, RZ, PT ;  /* 0x000000ff3300720c */ /* 0x000fe20003fc5270 */
[----:B------:R-:W-:Y:S01]  /*2070*/  @!P5 IMAD.MOV R48, RZ, RZ, R50 ;  /* 0x000000ffff30d224 */ /* 0x000fe200078e0232 */
[----:B-12---:R-:W-:Y:S01]  /*2080*/  FSEL R34, R40, R36, P5 ;  /* 0x0000002428227208 */ /* 0x006fe20002800000 */
[----:B------:R-:W-:Y:S01]  /*2090*/  BSSY.RECONVERGENT B0, `(.L_x_22) ;  /* 0x0000012000007945 */ /* 0x000fe20003800200 */
[----:B------:R-:W-:Y:S02]  /*20a0*/  @!P5 LEA R51, R47, UR4, 0x3 ;  /* 0x000000042f33dc11 */ /* 0x000fe4000f8e18ff */
[----:B------:R-:W-:Y:S02]  /*20b0*/  @P5 LEA R52, R48, UR4, 0x3 ;  /* 0x0000000430345c11 */ /* 0x000fe4000f8e18ff */
[----:B------:R-:W-:Y:S02]  /*20c0*/  FSEL R35, R41, R37, P5 ;  /* 0x0000002529237208 */ /* 0x000fe40002800000 */
[----:B------:R0:W1:Y:S01]  /*20d0*/  @!P5 LDS.64 R36, [R51] ;  /* 0x000000003324d984 */ /* 0x0000620000000a00 */
[----:B------:R-:W-:-:S02]  /*20e0*/  SEL R12, R12, R13, P6 ;  /* 0x0000000d0c0c7207 */ /* 0x000fc40003000000 */
[----:B------:R-:W-:Y:S01]  /*20f0*/  ISETP.GE.AND P6, PT, R48, R15, PT ;  /* 0x0000000f3000720c */ /* 0x000fe20003fc6270 */
[----:B------:R0:W2:Y:S01]  /*2100*/  @P5 LDS.64 R40, [R52] ;  /* 0x0000000034285984 */ /* 0x0000a20000000a00 */
[----:B------:R-:W-:Y:S02]  /*2110*/  P2R R53, PR, RZ, 0x1 ;  /* 0x00000001ff357803 */ /* 0x000fe40000000000 */
[----:B------:R-:W-:-:S04]  /*2120*/  PLOP3.LUT P0, PT, PT, PT, PT, 0x8, 0x80 ;  /* 0x000000000080781c */ /* 0x000fc80003f0e170 */
[----:B------:R-:W-:Y:S02]  /*2130*/  P2R R13, PR, RZ, 0x1 ;  /* 0x00000001ff0d7803 */ /* 0x000fe40000000000 */
[----:B------:R-:W-:-:S03]  /*2140*/  ISETP.NE.AND P0, PT, R53, RZ, PT ;  /* 0x000000ff3500720c */ /* 0x000fc60003f05270 */
[----:B0-----:R-:W-:Y:S10]  /*2150*/  @P6 BRA `(.L_x_23) ;  /* 0x0000000000146947 */ /* 0x001ff40003800000 */
[----:B------:R-:W-:-:S13]  /*2160*/  ISETP.GE.AND P6, PT, R47, R14, PT ;  /* 0x0000000e2f00720c */ /* 0x000fda0003fc6270 */
[----:B--2---:R-:W-:Y:S08]  /*2170*/  @!P6 F2I.F64.TRUNC R13, R40 ;  /* 0x00000028000de311 */ /* 0x004ff0000030d100 */
[----:B-1----:R-:W0:Y:S02]  /*2180*/  @!P6 F2I.F64.TRUNC R14, R36 ;  /* 0x00000024000ee311 */ /* 0x002e24000030d100 */
[----:B0-----:R-:W-:-:S04]  /*2190*/  ISETP.LT.OR P6, PT, R13, R14, P6 ;  /* 0x0000000e0d00720c */ /* 0x001fc800037c1670 */
[----:B------:R-:W-:-:S09]  /*21a0*/  P2R R13, PR, RZ, 0x40 ;  /* 0x00000040ff0d7803 */ /* 0x000fd20000000000 */
.L_x_23:
[----:B------:R-:W-:Y:S05]  /*21b0*/  BSYNC.RECONVERGENT B0 ;  /* 0x0000000000007941 */ /* 0x000fea0003800200 */
.L_x_22:
[----:B------:R-:W-:Y:S01]  /*21c0*/  BAR.SYNC.DEFER_BLOCKING 0x0 ;  /* 0x0000000000007b1d */ /* 0x000fe20000010000 */
[----:B------:R-:W-:Y:S02]  /*21d0*/  ISETP.NE.AND P6, PT, R13, RZ, PT ;  /* 0x000000ff0d00720c */ /* 0x000fe40003fc5270 */
[----:B------:R-:W-:Y:S02]  /*21e0*/  SEL R13, R18, R19, P0 ;  /* 0x00000013120d7207 */ /* 0x000fe40000000000 */
[----:B------:R-:W-:Y:S02]  /*21f0*/  SEL R14, R16, R17, P1 ;  /* 0x00000011100e7207 */ /* 0x000fe40000800000 */
[----:B------:R-:W-:Y:S02]  /*2200*/  SEL R15, R42, R21, P2 ;  /* 0x000000152a0f7207 */ /* 0x000fe40001000000 */
[----:B------:R-:W-:Y:S02]  /*2210*/  SEL R16, R44, R43, P3 ;  /* 0x0000002b2c107207 */ /* 0x000fe40001800000 */
[----:B------:R-:W-:-:S02]  /*2220*/  SEL R17, R46, R45, P4 ;  /* 0x0000002d2e117207 */ /* 0x000fc40002000000 */
[----:B------:R-:W-:Y:S02]  /*2230*/  SEL R18, R50, R49, P5 ;  /* 0x0000003132127207 */ /* 0x000fe40002800000 */
[----:B-12---:R-:W-:Y:S02]  /*2240*/  FSEL R36, R40, R36, P6 ;  /* 0x0000002428247208 */ /* 0x006fe40003000000 */
[----:B------:R-:W-:Y:S02]  /*2250*/  FSEL R37, R41, R37, P6 ;  /* 0x0000002529257208 */ /* 0x000fe40003000000 */
[----:B------:R-:W-:Y:S01]  /*2260*/  SEL R19, R48, R47, P6 ;  /* 0x0000002f30137207 */ /* 0x000fe20003000000 */
[----:B------:R-:W-:Y:S06]  /*2270*/  BRA.U !UP0, `(.L_x_24) ;  /* 0x0000000108f47547 */ /* 0x000fec000b800000 */
[----:B------:R-:W0:Y:S01]  /*2280*/  S2R R41, SR_LANEID ;  /* 0x0000000000297919 */ /* 0x000e220000000000 */
[----:B------:R-:W-:Y:S01]  /*2290*/  LOP3.LUT R20, R20, 0x1f00, RZ, 0xc0, !PT ;  /* 0x00001f0014147812 */ /* 0x000fe200078ec0ff */
[----:B------:R-:W1:Y:S04]  /*22a0*/  LDCU.64 UR8, c[0x0][0x3a0] ;  /* 0x00007400ff0877ac */ /* 0x000e680008000a00 */
[----:B0-----:R-:W-:-:S05]  /*22b0*/  IMAD R42, R41, 0x8, R20 ;  /* 0x00000008292a7824 */ /* 0x001fca00078e0214 */
[----:B------:R-:W-:Y:S01]  /*22c0*/  LEA.HI.SX32 R21, R42, R42, 0x1b ;  /* 0x0000002a2a157211 */ /* 0x000fe200078fdaff */
[----:B------:R-:W-:-:S03]  /*22d0*/  IMAD R42, R41, -0x7, R42 ;  /* 0xfffffff9292a7824 */ /* 0x000fc600078e022a */
[----:B------:R-:W-:Y:S01]  /*22e0*/  LEA R23, R21, UR4, 0x3 ;  /* 0x0000000415177c11 */ /* 0x000fe2000f8e18ff */
[C---:B------:R-:W-:Y:S01]  /*22f0*/  VIADD R43, R42.reuse, 0xa0 ;  /* 0x000000a02a2b7836 */ /* 0x040fe20000000000 */
[CC--:B------:R-:W-:Y:S01]  /*2300*/  LEA.HI.SX32 R44, R42.reuse, R42.reuse, 0x1b ;  /* 0x0000002a2a2c7211 */ /* 0x0c0fe200078fdaff */
[C---:B------:R-:W-:Y:S02]  /*2310*/  VIADD R45, R42.reuse, 0x20 ;  /* 0x000000202a2d7836 */ /* 0x040fe40000000000 */
[----:B------:R0:W-:Y:S01]  /*2320*/  STS.64 [R23], R38 ;  /* 0x0000002617007388 */ /* 0x0001e20000000a00 */
[C---:B------:R-:W-:Y:S01]  /*2330*/  VIADD R41, R42.reuse, 0x40 ;  /* 0x000000402a297836 */ /* 0x040fe20000000000 */
[-C--:B------:R-:W-:Y:S01]  /*2340*/  LEA.HI.SX32 R22, R43, R42.reuse, 0x1b ;  /* 0x0000002a2b167211 */ /* 0x080fe200078fdaff */
[----:B------:R-:W-:Y:S01]  /*2350*/  VIADD R47, R42, 0x60 ;  /* 0x000000602a2f7836 */ /* 0x000fe20000000000 */
[----:B------:R2:W-:Y:S01]  /*2360*/  STS.64 [R23+0x8], R24 ;  /* 0x0000081817007388 */ /* 0x0005e20000000a00 */
[----:B------:R-:W-:-:S02]  /*2370*/  LEA.HI.SX32 R45, R45, R42, 0x1b ;  /* 0x0000002a2d2d7211 */ /* 0x000fc400078fdaff */
[-C--:B------:R-:W-:Y:S01]  /*2380*/  LEA.HI.SX32 R46, R41, R42.reuse, 0x1b ;  /* 0x0000002a292e7211 */ /* 0x080fe200078fdaff */
[----:B------:R3:W-:Y:S01]  /*2390*/  STS.64 [R23+0x10], R26 ;  /* 0x0000101a17007388 */ /* 0x0007e20000000a00 */
[-C--:B------:R-:W-:Y:S01]  /*23a0*/  LEA.HI.SX32 R47, R47, R42.reuse, 0x1b ;  /* 0x0000002a2f2f7211 */ /* 0x080fe200078fdaff */
[----:B0-----:R-:W-:Y:S02]  /*23b0*/  VIADD R39, R42, 0x80 ;  /* 0x000000802a277836 */ /* 0x001fe40000000000 */
[----:B------:R0:W-:Y:S01]  /*23c0*/  STS.64 [R23+0x20], R30 ;  /* 0x0000201e17007388 */ /* 0x0001e20000000a00 */
[----:B------:R-:W-:Y:S01]  /*23d0*/  LOP3.LUT R38, R20, 0x1f, R5, 0xf8, !PT ;  /* 0x0000001f14267812 */ /* 0x000fe200078ef805 */
[----:B--2---:R-:W-:Y:S01]  /*23e0*/  VIADD R25, R42, 0xc0 ;  /* 0x000000c02a197836 */ /* 0x004fe20000000000 */
[-C--:B------:R-:W-:Y:S01]  /*23f0*/  LEA.HI.SX32 R48, R39, R42.reuse, 0x1b ;  /* 0x0000002a27307211 */ /* 0x080fe200078fdaff */
[----:B------:R2:W-:Y:S01]  /*2400*/  STS.64 [R23+0x18], R28 ;  /* 0x0000181c17007388 */ /* 0x0005e20000000a00 */
[----:B------:R-:W-:Y:S01]  /*2410*/  LEA R24, R46, UR4, 0x3 ;  /* 0x000000042e187c11 */ /* 0x000fe2000f8e18ff */
[----:B---3--:R-:W-:Y:S01]  /*2420*/  VIADD R27, R42, 0xe0 ;  /* 0x000000e02a1b7836 */ /* 0x008fe20000000000 */
[-C--:B------:R-:W-:Y:S01]  /*2430*/  LEA.HI.SX32 R25, R25, R42.reuse, 0x1b ;  /* 0x0000002a19197211 */ /* 0x080fe200078fdaff */
[----:B------:R-:W-:Y:S01]  /*2440*/  STS.64 [R23+0x28], R32 ;  /* 0x0000282017007388 */ /* 0x000fe20000000a00 */
[----:B------:R-:W-:Y:S01]  /*2450*/  LEA R26, R47, UR4, 0x3 ;  /* 0x000000042f1a7c11 */ /* 0x000fe2000f8e18ff */
[----:B------:R-:W-:Y:S01]  /*2460*/  IMAD.MOV.U32 R39, RZ, RZ, RZ ;  /* 0x000000ffff277224 */ /* 0x000fe200078e00ff */
[----:B------:R-:W-:Y:S01]  /*2470*/  LEA.HI.SX32 R27, R27, R42, 0x1b ;  /* 0x0000002a1b1b7211 */ /* 0x000fe200078fdaff */
[----:B------:R3:W-:Y:S01]  /*2480*/  STS.64 [R23+0x30], R34 ;  /* 0x0000302217007388 */ /* 0x0007e20000000a00 */
[----:B0-----:R-:W-:Y:S01]  /*2490*/  LEA R30, R22, UR4, 0x3 ;  /* 0x00000004161e7c11 */ /* 0x001fe2000f8e18ff */
[----:B------:R-:W-:Y:S01]  /*24a0*/  IMAD.WIDE.U32 R38, R4, 0x800, R38 ;  /* 0x0000080004267825 */ /* 0x000fe200078e0026 */
[----:B------:R-:W-:Y:S01]  /*24b0*/  LEA R22, R45, UR4, 0x3 ;  /* 0x000000042d167c11 */ /* 0x000fe2000f8e18ff */
[----:B------:R0:W-:Y:S01]  /*24c0*/  STS.64 [R23+0x38], R36 ;  /* 0x0000382417007388 */ /* 0x0001e20000000a00 */
[----:B--2---:R-:W-:Y:S01]  /*24d0*/  LEA R28, R48, UR4, 0x3 ;  /* 0x00000004301c7c11 */ /* 0x004fe2000f8e18ff */
[----:B------:R-:W-:Y:S01]  /*24e0*/  NOP ;  /* 0x0000000000007918 */ /* 0x000fe20000000000 */
[----:B---3--:R-:W-:-:S02]  /*24f0*/  LEA R34, R44, UR4, 0x3 ;  /* 0x000000042c227c11 */ /* 0x008fc4000f8e18ff */
[----:B------:R-:W2:Y:S01]  /*2500*/  LDS.64 R22, [R22+0x100] ;  /* 0x0001000016167984 */ /* 0x000ea20000000a00 */
[----:B------:R-:W-:Y:S02]  /*2510*/  LEA R32, R25, UR4, 0x3 ;  /* 0x0000000419207c11 */ /* 0x000fe4000f8e18ff */
[----:B0-----:R-:W-:Y:S01]  /*2520*/  LEA R36, R27, UR4, 0x3 ;  /* 0x000000041b247c11 */ /* 0x001fe2000f8e18ff */
[----:B------:R-:W0:Y:S01]  /*2530*/  LDS.64 R24, [R24+0x200] ;  /* 0x0002000018187984 */ /* 0x000e220000000a00 */
[----:B-1----:R-:W-:-:S03]  /*2540*/  LEA R40, P0, R38, UR8, 0x3 ;  /* 0x0000000826287c11 */ /* 0x002fc6000f8018ff */
[----:B------:R-:W1:Y:S01]  /*2550*/  LDS.64 R26, [R26+0x300] ;  /* 0x000300001a1a7984 */ /* 0x000e620000000a00 */
[----:B------:R-:W-:-:S03]  /*2560*/  LEA.HI.X R41, R38, UR9, R39, 0x3, P0 ;  /* 0x0000000926297c11 */ /* 0x000fc600080f1c27 */
[----:B------:R-:W3:Y:S04]  /*2570*/  LDS.64 R28, [R28+0x400] ;  /* 0x000400001c1c7984 */ /* 0x000ee80000000a00 */
[----:B------:R-:W4:Y:S04]  /*2580*/  LDS.64 R30, [R30+0x500] ;  /* 0x000500001e1e7984 */ /* 0x000f280000000a00 */
[----:B------:R-:W4:Y:S04]  /*2590*/  LDS.64 R32, [R32+0x600] ;  /* 0x0006000020207984 */ /* 0x000f280000000a00 */
[----:B------:R-:W4:Y:S04]  /*25a0*/  LDS.64 R34, [R34] ;  /* 0x0000000022227984 */ /* 0x000f280000000a00 */
[----:B------:R-:W4:Y:S04]  /*25b0*/  LDS.64 R36, [R36+0x700] ;  /* 0x0007000024247984 */ /* 0x000f280000000a00 */
[----:B--2---:R2:W-:Y:S04]  /*25c0*/  STG.E.64 desc[UR6][R40.64+0x100], R22 ;  /* 0x0001001628007986 */ /* 0x0045e8000c101b06 */
[----:B0-----:R2:W-:Y:S04]  /*25d0*/  STG.E.64 desc[UR6][R40.64+0x200], R24 ;  /* 0x0002001828007986 */ /* 0x0015e8000c101b06 */
[----:B-1----:R2:W-:Y:S04]  /*25e0*/  STG.E.64 desc[UR6][R40.64+0x300], R26 ;  /* 0x0003001a28007986 */ /* 0x0025e8000c101b06 */
[----:B---3--:R2:W-:Y:S04]  /*25f0*/  STG.E.64 desc[UR6][R40.64+0x400], R28 ;  /* 0x0004001c28007986 */ /* 0x0085e8000c101b06 */
[----:B----4-:R2:W-:Y:S04]  /*2600*/  STG.E.64 desc[UR6][R40.64+0x500], R30 ;  /* 0x0005001e28007986 */ /* 0x0105e8000c101b06 */
[----:B------:R2:W-:Y:S04]  /*2610*/  STG.E.64 desc[UR6][R40.64+0x600], R32 ;  /* 0x0006002028007986 */ /* 0x0005e8000c101b06 */
[----:B------:R2:W-:Y:S04]  /*2620*/  STG.E.64 desc[UR6][R40.64], R34 ;  /* 0x0000002228007986 */ /* 0x0005e8000c101b06 */
[----:B------:R2:W-:Y:S01]  /*2630*/  STG.E.64 desc[UR6][R40.64+0x700], R36 ;  /* 0x0007002428007986 */ /* 0x0005e2000c101b06 */
[----:B------:R-:W-:Y:S05]  /*2640*/  BRA `(.L_x_25) ;  /* 0x0000000000f07947 */ /* 0x000fea0003800000 */
.L_x_24:
        /* <DEDUP_REMOVED lines=11> */
[C---:B------:R-:W-:Y:S02]  /*2700*/  VIADD R41, R42.reuse, 0x40 ;  /* 0x000000402a297836 */ /* 0x040fe40000000000 */
[----:B------:R-:W-:Y:S01]  /*2710*/  VIADD R49, R42, 0x60 ;  /* 0x000000602a317836 */ /* 0x000fe20000000000 */
[----:B------:R2:W-:Y:S01]  /*2720*/  STS.64 [R47+0x8], R24 ;  /* 0x000008182f007388 */ /* 0x0005e20000000a00 */
[----:B------:R-:W-:-:S02]  /*2730*/  LEA.HI.SX32 R45, R45, R42, 0x1b ;  /* 0x0000002a2d2d7211 */ /* 0x000fc400078fdaff */
[-C--:B------:R-:W-:Y:S01]  /*2740*/  LEA.HI.SX32 R46, R41, R42.reuse, 0x1b ;  /* 0x0000002a292e7211 */ /* 0x080fe200078fdaff */
[----:B------:R3:W-:Y:S01]  /*2750*/  STS.64 [R47+0x10], R26 ;  /* 0x0000101a2f007388 */ /* 0x0007e20000000a00 */
[----:B------:R-:W-:Y:S01]  /*2760*/  LOP3.LUT R41, R22, 0x1f, R5, 0xf8, !PT ;  /* 0x0000001f16297812 */ /* 0x000fe200078ef805 */
[----:B0-----:R-:W-:Y:S02]  /*2770*/  VIADD R39, R42, 0x80 ;  /* 0x000000802a277836 */ /* 0x001fe40000000000 */
[----:B------:R0:W-:Y:S01]  /*2780*/  STS.64 [R47+0x18], R28 ;  /* 0x0000181c2f007388 */ /* 0x0001e20000000a00 */
[----:B------:R-:W-:Y:S01]  /*2790*/  LEA R38, R44, UR4, 0x3 ;  /* 0x000000042c267c11 */ /* 0x000fe2000f8e18ff */
[C---:B--2---:R-:W-:Y:S02]  /*27a0*/  VIADD R25, R42.reuse, 0xc0 ;  /* 0x000000c02a197836 */ /* 0x044fe40000000000 */
[----:B------:R2:W-:Y:S01]  /*27b0*/  STS.64 [R47+0x20], R30 ;  /* 0x0000201e2f007388 */ /* 0x0005e20000000a00 */
[----:B------:R-:W-:Y:S01]  /*27c0*/  LEA.HI.SX32 R24, R43, R42, 0x1b ;  /* 0x0000002a2b187211 */ /* 0x000fe200078fdaff */
[----:B---3--:R-:W-:-:S02]  /*27d0*/  VIADD R27, R42, 0xe0 ;  /* 0x000000e02a1b7836 */ /* 0x008fc40000000000 */
[----:B------:R-:W-:Y:S01]  /*27e0*/  STS.64 [R47+0x28], R32 ;  /* 0x000028202f007388 */ /* 0x000fe20000000a00 */
[-C--:B------:R-:W-:Y:S02]  /*27f0*/  LEA.HI.SX32 R48, R39, R42.reuse, 0x1b ;  /* 0x0000002a27307211 */ /* 0x080fe400078fdaff */
[-C--:B------:R-:W-:Y:S01]  /*2800*/  LEA.HI.SX32 R25, R25, R42.reuse, 0x1b ;  /* 0x0000002a19197211 */ /* 0x080fe200078fdaff */
[----:B------:R3:W-:Y:S01]  /*2810*/  STS.64 [R47+0x30], R34 ;  /* 0x000030222f007388 */ /* 0x0007e20000000a00 */
[----:B------:R-:W-:Y:S02]  /*2820*/  LEA.HI.SX32 R27, R27, R42, 0x1b ;  /* 0x0000002a1b1b7211 */ /* 0x000fe400078fdaff */
[----:B0-----:R-:W-:Y:S01]  /*2830*/  LEA R28, R24, UR4, 0x3 ;  /* 0x00000004181c7c11 */ /* 0x001fe2000f8e18ff */
[----:B------:R0:W-:Y:S01]  /*2840*/  STS.64 [R47+0x38], R36 ;  /* 0x000038242f007388 */ /* 0x0001e20000000a00 */
[----:B--2---:R-:W-:Y:S01]  /*2850*/  LEA R30, R25, UR4, 0x3 ;  /* 0x00000004191e7c11 */ /* 0x004fe2000f8e18ff */
[----:B------:R-:W-:Y:S01]  /*2860*/  NOP ;  /* 0x0000000000007918 */ /* 0x000fe20000000000 */
[----:B---3--:R-:W-:-:S02]  /*2870*/  LEA R34, R46, UR4, 0x3 ;  /* 0x000000042e227c11 */ /* 0x008fc4000f8e18ff */
[----:B------:R-:W2:Y:S01]  /*2880*/  LDS.64 R28, [R28+0x500] ;  /* 0x000500001c1c7984 */ /* 0x000ea20000000a00 */
[----:B------:R-:W-:Y:S02]  /*2890*/  LEA R26, R48, UR4, 0x3 ;  /* 0x00000004301a7c11 */ /* 0x000fe4000f8e18ff */
[----:B0-----:R-:W-:Y:S01]  /*28a0*/  LEA.HI.SX32 R47, R49, R42, 0x1b ;  /* 0x0000002a312f7211 */ /* 0x001fe200078fdaff */
[----:B------:R-:W0:Y:S01]  /*28b0*/  LDS.64 R30, [R30+0x600] ;  /* 0x000600001e1e7984 */ /* 0x000e220000000a00 */
[----:B------:R-:W-:Y:S02]  /*28c0*/  LEA R36, R45, UR4, 0x3 ;  /* 0x000000042d247c11 */ /* 0x000fe4000f8e18ff */
[----:B------:R-:W-:Y:S01]  /*28d0*/  LEA R24, R47, UR4, 0x3 ;  /* 0x000000042f187c11 */ /* 0x000fe2000f8e18ff */
[----:B------:R-:W3:Y:S01]  /*28e0*/  LDS.64 R34, [R34+0x200] ;  /* 0x0002000022227984 */ /* 0x000ee20000000a00 */
[----:B------:R-:W-:Y:S02]  /*28f0*/  LEA R32, R27, UR4, 0x3 ;  /* 0x000000041b207c11 */ /* 0x000fe4000f8e18ff */
[----:B------:R-:W-:Y:S01]  /*2900*/  IADD3 R40, P0, PT, R20, R41, RZ ;  /* 0x0000002914287210 */ /* 0x000fe20007f1e0ff */
[----:B------:R-:W4:Y:S04]  /*2910*/  LDS.64 R36, [R36+0x100] ;  /* 0x0001000024247984 */ /* 0x000f280000000a00 */
[----:B------:R-:W4:Y:S01]  /*2920*/  LDS.64 R24, [R24+0x300] ;  /* 0x0003000018187984 */ /* 0x000f220000000a00 */
[----:B------:R-:W-:Y:S01]  /*2930*/  IMAD.X R23, RZ, RZ, R23, P0 ;  /* 0x000000ffff177224 */ /* 0x000fe200000e0617 */
[----:B-1----:R-:W-:-:S02]  /*2940*/  LEA R22, P0, R40, UR8, 0x3 ;  /* 0x0000000828167c11 */ /* 0x002fc4000f8018ff */
[----:B------:R-:W1:Y:S02]  /*2950*/  LDS.64 R26, [R26+0x400] ;  /* 0x000400001a1a7984 */ /* 0x000e640000000a00 */
[----:B------:R-:W-:Y:S02]  /*2960*/  LEA.HI.X R23, R40, UR9, R23, 0x3, P0 ;  /* 0x0000000928177c11 */ /* 0x000fe400080f1c17 */
[----:B------:R-:W1:Y:S04]  /*2970*/  LDS.64 R38, [R38] ;  /* 0x0000000026267984 */ /* 0x000e680000000a00 */
[----:B------:R-:W1:Y:S04]  /*2980*/  LDS.64 R32, [R32+0x700] ;  /* 0x0007000020207984 */ /* 0x000e680000000a00 */
[----:B--2---:R2:W-:Y:S04]  /*2990*/  STG.E.64 desc[UR6][R22.64+0x500], R28 ;  /* 0x0005001c16007986 */ /* 0x0045e8000c101b06 */
[----:B0-----:R2:W-:Y:S04]  /*29a0*/  STG.E.64 desc[UR6][R22.64+0x600], R30 ;  /* 0x0006001e16007986 */ /* 0x0015e8000c101b06 */
[----:B---3--:R2:W-:Y:S04]  /*29b0*/  STG.E.64 desc[UR6][R22.64+0x200], R34 ;  /* 0x0002002216007986 */ /* 0x0085e8000c101b06 */
[----:B----4-:R2:W-:Y:S04]  /*29c0*/  STG.E.64 desc[UR6][R22.64+0x100], R36 ;  /* 0x0001002416007986 */ /* 0x0105e8000c101b06 */
[----:B------:R2:W-:Y:S04]  /*29d0*/  STG.E.64 desc[UR6][R22.64+0x300], R24 ;  /* 0x0003001816007986 */ /* 0x0005e8000c101b06 */
[----:B-1----:R2:W-:Y:S04]  /*29e0*/  STG.E.64 desc[UR6][R22.64+0x400], R26 ;  /* 0x0004001a16007986 */ /* 0x0025e8000c101b06 */
[----:B------:R2:W-:Y:S04]  /*29f0*/  STG.E.64 desc[UR6][R22.64], R38 ;  /* 0x0000002616007986 */ /* 0x0005e8000c101b06 */
[----:B------:R2:W-:Y:S02]  /*2a00*/  STG.E.64 desc[UR6][R22.64+0x700], R32 ;  /* 0x0007002016007986 */ /* 0x0005e4000c101b06 */
.L_x_25:
[----:B------:R-:W-:Y:S01]  /*2a10*/  BAR.SYNC.DEFER_BLOCKING 0x0 ;  /* 0x0000000000007b1d */ /* 0x000fe20000010000 */
[----:B------:R-:W-:Y:S01]  /*2a20*/  IMAD R0, R5, -0x4, R0 ;  /* 0xfffffffc05007824 */ /* 0x000fe200078e0200 */
[----:B------:R-:W-:Y:S02]  /*2a30*/  LEA R12, R12, UR4, 0x2 ;  /* 0x000000040c0c7c11 */ /* 0x000fe4000f8e10ff */
[----:B------:R-:W-:Y:S02]  /*2a40*/  LEA R14, R14, UR4, 0x2 ;  /* 0x000000040e0e7c11 */ /* 0x000fe4000f8e10ff */
[----:B------:R-:W-:Y:S02]  /*2a50*/  LEA R16, R16, UR4, 0x2 ;  /* 0x0000000410107c11 */ /* 0x000fe4000f8e10ff */
[----:B------:R-:W-:Y:S02]  /*2a60*/  LEA R18, R18, UR4, 0x2 ;  /* 0x0000000412127c11 */ /* 0x000fe4000f8e10ff */
[----:B------:R-:W-:-:S02]  /*2a70*/  LEA R13, R13, UR4, 0x2 ;  /* 0x000000040d0d7c11 */ /* 0x000fc4000f8e10ff */
[----:B------:R-:W-:Y:S02]  /*2a80*/  LEA R15, R15, UR4, 0x2 ;  /* 0x000000040f0f7c11 */ /* 0x000fe4000f8e10ff */
[----:B------:R-:W-:Y:S02]  /*2a90*/  LEA R17, R17, UR4, 0x2 ;  /* 0x0000000411117c11 */ /* 0x000fe4000f8e10ff */
[----:B------:R-:W-:Y:S01]  /*2aa0*/  LEA R19, R19, UR4, 0x2 ;  /* 0x0000000413137c11 */ /* 0x000fe2000f8e10ff */
[----:B-----5:R0:W-:Y:S04]  /*2ab0*/  STS [R0], R2 ;  /* 0x0000000200007388 */ /* 0x0201e80000000800 */
[----:B------:R0:W-:Y:S04]  /*2ac0*/  STS [R0+0x400], R3 ;  /* 0x0004000300007388 */ /* 0x0001e80000000800 */
[----:B------:R0:W-:Y:S04]  /*2ad0*/  STS [R0+0x800], R6 ;  /* 0x0008000600007388 */ /* 0x0001e80000000800 */
[----:B------:R0:W-:Y:S04]  /*2ae0*/  STS [R0+0xc00], R7 ;  /* 0x000c000700007388 */ /* 0x0001e80000000800 */
[----:B------:R0:W-:Y:S04]  /*2af0*/  STS [R0+0x1000], R8 ;  /* 0x0010000800007388 */ /* 0x0001e80000000800 */
[----:B------:R0:W-:Y:S04]  /*2b00*/  STS [R0+0x1400], R9 ;  /* 0x0014000900007388 */ /* 0x0001e80000000800 */
[----:B------:R0:W-:Y:S04]  /*2b10*/  STS [R0+0x1800], R10 ;  /* 0x0018000a00007388 */ /* 0x0001e80000000800 */
[----:B------:R0:W-:Y:S01]  /*2b20*/  STS [R0+0x1c00], R11 ;  /* 0x001c000b00007388 */ /* 0x0001e20000000800 */
[----:B------:R-:W-:Y:S06]  /*2b30*/  BAR.SYNC.DEFER_BLOCKING 0x0 ;  /* 0x0000000000007b1d */ /* 0x000fec0000010000 */
[----:B------:R-:W1:Y:S04]  /*2b40*/  LDS R12, [R12] ;  /* 0x000000000c0c7984 */ /* 0x000e680000000800 */
[----:B------:R0:W3:Y:S04]  /*2b50*/  LDS R0, [R13] ;  /* 0x000000000d007984 */ /* 0x0000e80000000800 */
[----:B------:R-:W4:Y:S04]  /*2b60*/  LDS R14, [R14] ;  /* 0x000000000e0e7984 */ /* 0x000f280000000800 */
[----:B------:R0:W0:Y:S04]  /*2b70*/  LDS R2, [R15] ;  /* 0x000000000f027984 */ /* 0x0000280000000800 */
[----:B------:R-:W0:Y:S04]  /*2b80*/  LDS R16, [R16] ;  /* 0x0000000010107984 */ /* 0x000e280000000800 */
[----:B------:R0:W0:Y:S04]  /*2b90*/  LDS R6, [R17] ;  /* 0x0000000011067984 */ /* 0x0000280000000800 */
[----:B------:R-:W0:Y:S04]  /*2ba0*/  LDS R18, [R18] ;  /* 0x0000000012127984 */ /* 0x000e280000000800 */
[----:B------:R0:W0:Y:S01]  /*2bb0*/  LDS R8, [R19] ;  /* 0x0000000013087984 */ /* 0x0000220000000800 */
[----:B------:R-:W-:Y:S06]  /*2bc0*/  BAR.SYNC.DEFER_BLOCKING 0x0 ;  /* 0x0000000000007b1d */ /* 0x000fec0000010000 */
[----:B------:R-:W-:Y:S05]  /*2bd0*/  BRA.U !UP0, `(.L_x_26) ;  /* 0x0000000108b87547 */ /* 0x000fea000b800000 */
[C---:B0-----:R-:W-:Y:S01]  /*2be0*/  VIADD R3, R42.reuse, 0xc0 ;  /* 0x000000c02a037836 */ /* 0x041fe20000000000 */
[----:B------:R-:W-:Y:S01]  /*2bf0*/  LEA R21, R21, UR4, 0x2 ;  /* 0x0000000415157c11 */ /* 0x000fe2000f8e10ff */
[----:B------:R-:W-:Y:S01]  /*2c00*/  VIADD R7, R42, 0xe0 ;  /* 0x000000e02a077836 */ /* 0x000fe20000000000 */
[-C--:B------:R-:W-:Y:S01]  /*2c10*/  LEA.HI.SX32 R43, R43, R42.reuse, 0x1b ;  /* 0x0000002a2b2b7211 */ /* 0x080fe200078fdaff */
[----:B------:R-:W0:Y:S01]  /*2c20*/  LDCU.64 UR8, c[0x0][0x3a8] ;  /* 0x00007500ff0877ac */ /* 0x000e220008000a00 */
[-C--:B------:R-:W-:Y:S01]  /*2c30*/  LEA.HI.SX32 R3, R3, R42.reuse, 0x1b ;  /* 0x0000002a03037211 */ /* 0x080fe200078fdaff */
[----:B---3--:R3:W-:Y:S01]  /*2c40*/  STS [R21+0x4], R0 ;  /* 0x0000040015007388 */ /* 0x0087e20000000800 */
[----:B------:R-:W-:Y:S02]  /*2c50*/  LEA.HI.SX32 R7, R7, R42, 0x1b ;  /* 0x0000002a07077211 */ /* 0x000fe400078fdaff */
[----:B------:R-:W-:Y:S01]  /*2c60*/  LEA R45, R45, UR4, 0x2 ;  /* 0x000000042d2d7c11 */ /* 0x000fe2000f8e10ff */
[----:B------:R5:W-:Y:S01]  /*2c70*/  STS [R21+0x14], R6 ;  /* 0x0000140615007388 */ /* 0x000be20000000800 */
[----:B------:R-:W-:-:S02]  /*2c80*/  LEA R47, R47, UR4, 0x2 ;  /* 0x000000042f2f7c11 */ /* 0x000fc4000f8e10ff */
[----:B------:R-:W-:Y:S01]  /*2c90*/  LEA R44, R44, UR4, 0x2 ;  /* 0x000000042c2c7c11 */ /* 0x000fe2000f8e10ff */
[----:B------:R2:W-:Y:S01]  /*2ca0*/  STS [R21+0x1c], R8 ;  /* 0x00001c0815007388 */ /* 0x0005e20000000800 */
[----:B------:R-:W-:Y:S02]  /*2cb0*/  LEA R46, R46, UR4, 0x2 ;  /* 0x000000042e2e7c11 */ /* 0x000fe4000f8e10ff */
[----:B------:R-:W-:Y:S01]  /*2cc0*/  LEA R48, R48, UR4, 0x2 ;  /* 0x0000000430307c11 */ /* 0x000fe2000f8e10ff */
[----:B-1----:R-:W-:Y:S01]  /*2cd0*/  STS [R21], R12 ;  /* 0x0000000c15007388 */ /* 0x002fe20000000800 */
[----:B---3--:R-:W-:Y:S02]  /*2ce0*/  LEA R0, R43, UR4, 0x2 ;  /* 0x000000042b007c11 */ /* 0x008fe4000f8e10ff */
[----:B-----5:R-:W-:Y:S01]  /*2cf0*/  LEA R6, R3, UR4, 0x2 ;  /* 0x0000000403067c11 */ /* 0x020fe2000f8e10ff */
[----:B----4-:R-:W-:Y:S01]  /*2d00*/  STS [R21+0x8], R14 ;  /* 0x0000080e15007388 */ /* 0x010fe20000000800 */
[----:B------:R-:W-:-:S02]  /*2d10*/  LOP3.LUT R20, R20, 0x1f, R5, 0xf8, !PT ;  /* 0x0000001f14147812 */ /* 0x000fc400078ef805 */
[----:B--2---:R-:W-:Y:S01]  /*2d20*/  LEA R8, R7, UR4, 0x2 ;  /* 0x0000000407087c11 */ /* 0x004fe2000f8e10ff */
[----:B------:R-:W-:Y:S04]  /*2d30*/  STS [R21+0xc], R2 ;  /* 0x00000c0215007388 */ /* 0x000fe80000000800 */
[----:B------:R-:W-:Y:S04]  /*2d40*/  STS [R21+0x10], R16 ;  /* 0x0000101015007388 */ /* 0x000fe80000000800 */
[----:B------:R1:W-:Y:S01]  /*2d50*/  STS [R21+0x18], R18 ;  /* 0x0000181215007388 */ /* 0x0003e20000000800 */
[----:B------:R-:W-:-:S03]  /*2d60*/  NOP ;  /* 0x0000000000007918 */ /* 0x000fc60000000000 */
[----:B------:R-:W2:Y:S01]  /*2d70*/  LDS R7, [R44] ;  /* 0x000000002c077984 */ /* 0x000ea20000000800 */
[----:B-1----:R-:W-:-:S03]  /*2d80*/  IMAD.MOV.U32 R21, RZ, RZ, RZ ;  /* 0x000000ffff157224 */ /* 0x002fc600078e00ff */
[----:B------:R-:W1:Y:S01]  /*2d90*/  LDS R45, [R45+0x80] ;  /* 0x000080002d2d7984 */ /* 0x000e620000000800 */
[----:B------:R-:W-:-:S03]  /*2da0*/  IMAD.WIDE.U32 R4, R4, 0x800, R20 ;  /* 0x0000080004047825 */ /* 0x000fc600078e0014 */
[----:B------:R-:W3:Y:S04]  /*2db0*/  LDS R9, [R46+0x100] ;  /* 0x000100002e097984 */ /* 0x000ee80000000800 */
[----:B------:R-:W4:Y:S01]  /*2dc0*/  LDS R47, [R47+0x180] ;  /* 0x000180002f2f7984 */ /* 0x000f220000000800 */
[----:B0-----:R-:W-:-:S03]  /*2dd0*/  LEA R2, P0, R4, UR8, 0x2 ;  /* 0x0000000804027c11 */ /* 0x001fc6000f8010ff */
[----:B------:R-:W0:Y:S01]  /*2de0*/  LDS R11, [R48+0x200] ;  /* 0x00020000300b7984 */ /* 0x000e220000000800 */
[----:B------:R-:W-:-:S03]  /*2df0*/  LEA.HI.X R3, R4, UR9, R5, 0x2, P0 ;  /* 0x0000000904037c11 */ /* 0x000fc600080f1405 */
[----:B------:R-:W5:Y:S04]  /*2e00*/  LDS R13, [R0+0x280] ;  /* 0x00028000000d7984 */ /* 0x000f680000000800 */
[----:B------:R-:W5:Y:S04]  /*2e10*/  LDS R15, [R6+0x300] ;  /* 0x00030000060f7984 */ /* 0x000f680000000800 */
[----:B------:R-:W5:Y:S04]  /*2e20*/  LDS R17, [R8+0x380] ;  /* 0x0003800008117984 */ /* 0x000f680000000800 */
[----:B--2---:R-:W-:Y:S04]  /*2e30*/  STG.E desc[UR6][R2.64], R7 ;  /* 0x0000000702007986 */ /* 0x004fe8000c101906 */
[----:B-1----:R-:W-:Y:S04]  /*2e40*/  STG.E desc[UR6][R2.64+0x80], R45 ;  /* 0x0000802d02007986 */ /* 0x002fe8000c101906 */
[----:B---3--:R-:W-:Y:S04]  /*2e50*/  STG.E desc[UR6][R2.64+0x100], R9 ;  /* 0x0001000902007986 */ /* 0x008fe8000c101906 */
[----:B----4-:R-:W-:Y:S04]  /*2e60*/  STG.E desc[UR6][R2.64+0x180], R47 ;  /* 0x0001802f02007986 */ /* 0x010fe8000c101906 */
[----:B0-----:R-:W-:Y:S04]  /*2e70*/  STG.E desc[UR6][R2.64+0x200], R11 ;  /* 0x0002000b02007986 */ /* 0x001fe8000c101906 */
[----:B-----5:R-:W-:Y:S04]  /*2e80*/  STG.E desc[UR6][R2.64+0x280], R13 ;  /* 0x0002800d02007986 */ /* 0x020fe8000c101906 */
[----:B------:R-:W-:Y:S04]  /*2e90*/  STG.E desc[UR6][R2.64+0x300], R15 ;  /* 0x0003000f02007986 */ /* 0x000fe8000c101906 */
[----:B------:R-:W-:Y:S01]  /*2ea0*/  STG.E desc[UR6][R2.64+0x380], R17 ;  /* 0x0003801102007986 */ /* 0x000fe2000c101906 */
[----:B------:R-:W-:Y:S05]  /*2eb0*/  EXIT ;  /* 0x000000000000794d */ /* 0x000fea0003800000 */
.L_x_26:
[C---:B0-----:R-:W-:Y:S01]  /*2ec0*/  VIADD R3, R42.reuse, 0xc0 ;  /* 0x000000c02a037836 */ /* 0x041fe20000000000 */
[----:B------:R-:W-:Y:S01]  /*2ed0*/  LEA R21, R21, UR4, 0x2 ;  /* 0x0000000415157c11 */ /* 0x000fe2000f8e10ff */
[----:B------:R-:W-:Y:S01]  /*2ee0*/  VIADD R7, R42, 0xe0 ;  /* 0x000000e02a077836 */ /* 0x000fe20000000000 */
[-C--:B------:R-:W-:Y:S01]  /*2ef0*/  LEA.HI.SX32 R43, R43, R42.reuse, 0x1b ;  /* 0x0000002a2b2b7211 */ /* 0x080fe200078fdaff */
[----:B------:R-:W0:Y:S01]  /*2f00*/  LDCU.64 UR8, c[0x0][0x390] ;  /* 0x00007200ff0877ac */ /* 0x000e220008000a00 */
[-C--:B------:R-:W-:Y:S01]  /*2f10*/  LEA.HI.SX32 R3, R3, R42.reuse, 0x1b ;  /* 0x0000002a03037211 */ /* 0x080fe200078fdaff */
[----:B-1----:R-:W-:Y:S01]  /*2f20*/  STS [R21], R12 ;  /* 0x0000000c15007388 */ /* 0x002fe20000000800 */
[----:B------:R-:W-:Y:S02]  /*2f30*/  LEA.HI.SX32 R42, R7, R42, 0x1b ;  /* 0x0000002a072a7211 */ /* 0x000fe400078fdaff */
[----:B------:R-:W-:Y:S01]  /*2f40*/  LEA R7, R44, UR4, 0x2 ;  /* 0x000000042c077c11 */ /* 0x000fe2000f8e10ff */
[----:B---3--:R-:W-:Y:S01]  /*2f50*/  STS [R21+0x4], R0 ;  /* 0x0000040015007388 */ /* 0x008fe20000000800 */
[----:B------:R-:W-:-:S02]  /*2f60*/  LEA R9, R45, UR4, 0x2 ;  /* 0x000000042d097c11 */ /* 0x000fc4000f8e10ff */
[----:B------:R-:W-:Y:S01]  /*2f70*/  LEA R11, R46, UR4, 0x2 ;  /* 0x000000042e0b7c11 */ /* 0x000fe2000f8e10ff */
[----:B----4-:R-:W-:Y:S01]  /*2f80*/  STS [R21+0x8], R14 ;  /* 0x0000080e15007388 */ /* 0x010fe20000000800 */
[----:B------:R-:W-:Y:S02]  /*2f90*/  LEA R13, R47, UR4, 0x2 ;  /* 0x000000042f0d7c11 */ /* 0x000fe4000f8e10ff */
[----:B------:R-:W-:Y:S01]  /*2fa0*/  LEA R15, R48, UR4, 0x2 ;  /* 0x00000004300f7c11 */ /* 0x000fe2000f8e10ff */
[----:B------:R1:W-:Y:S01]  /*2fb0*/  STS [R21+0xc], R2 ;  /* 0x00000c0215007388 */ /* 0x0003e20000000800 */
[----:B------:R-:W-:Y:S02]  /*2fc0*/  LEA R17, R43, UR4, 0x2 ;  /* 0x000000042b117c11 */ /* 0x000fe4000f8e10ff */
[----:B------:R-:W-:Y:S01]  /*2fd0*/  LEA R19, R3, UR4, 0x2 ;  /* 0x0000000403137c11 */ /* 0x000fe2000f8e10ff */
[----:B------:R-:W-:Y:S01]  /*2fe0*/  STS [R21+0x10], R16 ;  /* 0x0000101015007388 */ /* 0x000fe20000000800 */
[----:B------:R-:W-:-:S03]  /*2ff0*/  IMAD.MOV.U32 R3, RZ, RZ, RZ ;  /* 0x000000ffff037224 */ /* 0x000fc600078e00ff */
[----:B------:R-:W-:Y:S01]  /*3000*/  STS [R21+0x14], R6 ;  /* 0x0000140615007388 */ /* 0x000fe20000000800 */
[----:B-1----:R-:W-:-:S03]  /*3010*/  LOP3.LUT R2, R5, 0x1f, RZ, 0xc0, !PT ;  /* 0x0000001f05027812 */ /* 0x002fc600078ec0ff */
[----:B------:R-:W-:Y:S02]  /*3020*/  STS [R21+0x18], R18 ;  /* 0x0000181215007388 */ /* 0x000fe40000000800 */
[----:B------:R-:W-:Y:S02]  /*3030*/  IMAD.WIDE.U32 R2, R4, 0x800, R2 ;  /* 0x0000080004027825 */ /* 0x000fe400078e0002 */
[----:B------:R1:W-:Y:S01]  /*3040*/  STS [R21+0x1c], R8 ;  /* 0x00001c0815007388 */ /* 0x0003e20000000800 */
[----:B------:R-:W-:-:S03]  /*3050*/  NOP ;  /* 0x0000000000007918 */ /* 0x000fc60000000000 */
[----:B------:R-:W3:Y:S01]  /*3060*/  LDS R7, [R7] ;  /* 0x0000000007077984 */ /* 0x000ee20000000800 */
[----:B------:R-:W-:Y:S02]  /*3070*/  IADD3 R20, P0, PT, R20, R2, RZ ;  /* 0x0000000214147210 */ /* 0x000fe40007f1e0ff */
[----:B-1----:R-:W-:Y:S01]  /*3080*/  LEA R21, R42, UR4, 0x2 ;  /* 0x000000042a157c11 */ /* 0x002fe2000f8e10ff */
[----:B------:R-:W1:Y:S02]  /*3090*/  LDS R9, [R9+0x80] ;  /* 0x0000800009097984 */ /* 0x000e640000000800 */
[----:B------:R-:W-:Y:S01]  /*30a0*/  IMAD.X R3, RZ, RZ, R3, P0 ;  /* 0x000000ffff037224 */ /* 0x000fe200000e0603 */
[C---:B0-----:R-:W-:Y:S01]  /*30b0*/  LEA R2, P0, R20.reuse, UR8, 0x2 ;  /* 0x0000000814027c11 */ /* 0x041fe2000f8010ff */
[----:B------:R-:W0:Y:S03]  /*30c0*/  LDS R11, [R11+0x100] ;  /* 0x000100000b0b7984 */ /* 0x000e260000000800 */
[----:B------:R-:W-:Y:S01]  /*30d0*/  LEA.HI.X R3, R20, UR9, R3, 0x2, P0 ;  /* 0x0000000914037c11 */ /* 0x000fe200080f1403 */
[----:B------:R-:W4:Y:S04]  /*30e0*/  LDS R13, [R13+0x180] ;  /* 0x000180000d0d7984 */ /* 0x000f280000000800 */
[----:B------:R-:W5:Y:S04]  /*30f0*/  LDS R15, [R15+0x200] ;  /* 0x000200000f0f7984 */ /* 0x000f680000000800 */
[----:B------:R-:W2:Y:S04]  /*3100*/  LDS R17, [R17+0x280] ;  /* 0x0002800011117984 */ /* 0x000ea80000000800 */
[----:B------:R-:W2:Y:S04]  /*3110*/  LDS R19, [R19+0x300] ;  /* 0x0003000013137984 */ /* 0x000ea80000000800 */
[----:B------:R-:W2:Y:S04]  /*3120*/  LDS R21, [R21+0x380] ;  /* 0x0003800015157984 */ /* 0x000ea80000000800 */
[----:B---3--:R-:W-:Y:S04]  /*3130*/  STG.E desc[UR6][R2.64], R7 ;  /* 0x0000000702007986 */ /* 0x008fe8000c101906 */
[----:B-1----:R-:W-:Y:S04]  /*3140*/  STG.E desc[UR6][R2.64+0x80], R9 ;  /* 0x0000800902007986 */ /* 0x002fe8000c101906 */
[----:B0-----:R-:W-:Y:S04]  /*3150*/  STG.E desc[UR6][R2.64+0x100], R11 ;  /* 0x0001000b02007986 */ /* 0x001fe8000c101906 */
[----:B----4-:R-:W-:Y:S04]  /*3160*/  STG.E desc[UR6][R2.64+0x180], R13 ;  /* 0x0001800d02007986 */ /* 0x010fe8000c101906 */
[----:B-----5:R-:W-:Y:S04]  /*3170*/  STG.E desc[UR6][R2.64+0x200], R15 ;  /* 0x0002000f02007986 */ /* 0x020fe8000c101906 */
[----:B--2---:R-:W-:Y:S04]  /*3180*/  STG.E desc[UR6][R2.64+0x280], R17 ;  /* 0x0002801102007986 */ /* 0x004fe8000c101906 */
[----:B------:R-:W-:Y:S04]  /*3190*/  STG.E desc[UR6][R2.64+0x300], R19 ;  /* 0x0003001302007986 */ /* 0x000fe8000c101906 */
[----:B------:R-:W-:Y:S01]  /*31a0*/  STG.E desc[UR6][R2.64+0x380], R21 ;  /* 0x0003801502007986 */ /* 0x000fe2000c101906 */
[----:B------:R-:W-:Y:S05]  /*31b0*/  EXIT ;  /* 0x000000000000794d */ /* 0x000fea0003800000 */
.L_x_0:
[----:B------:R-:W0:Y:S01]  /*31c0*/  LDC.64 R10, c[0x0][0x3b8] ;  /* 0x0000ee00ff0a7b82 */ /* 0x000e220000000a00 */
[----:B--2---:R-:W-:Y:S01]  /*31d0*/  IADD3 R13, P1, PT, RZ, -R6, RZ ;  /* 0x80000006ff0d7210 */ /* 0x004fe20007f3e0ff */
[----:B------:R-:W1:Y:S06]  /*31e0*/  LDCU.U8 UR4, c[0x0][0x380] ;  /* 0x00007000ff0477ac */ /* 0x000e6c0008000000 */
[----:B------:R-:W2:Y:S01]  /*31f0*/  LDC.64 R2, c[0x0][0x398] ;  /* 0x0000e600ff027b82 */ /* 0x000ea20000000a00 */
[----:B0-----:R-:W-:-:S04]  /*3200*/  LEA R10, P0, R4, R10, 0x3 ;  /* 0x0000000a040a7211 */ /* 0x001fc800078018ff */
[----:B------:R-:W-:-:S05]  /*3210*/  LEA.HI.X R11, R4, R11, RZ, 0x3, P0 ;  /* 0x0000000b040b7211 */ /* 0x000fca00000f1cff */
[----:B------:R-:W3:Y:S04]  /*3220*/  LDG.E.64 R8, desc[UR6][R10.64+0x8] ;  /* 0x000008060a087981 */ /* 0x000ee8000c1e1b00 */
[----:B------:R0:W4:Y:S01]  /*3230*/  LDG.E.64 R56, desc[UR6][R10.64] ;  /* 0x000000060a387981 */ /* 0x000122000c1e1b00 */
[CC--:B------:R-:W-:Y:S01]  /*3240*/  LOP3.LUT R17, R13.reuse, R4.reuse, RZ, 0xc0, !PT ;  /* 0x000000040d117212 */ /* 0x0c0fe200078ec0ff */
[--C-:B------:R-:W-:Y:S01]  /*3250*/  IMAD.X R0, RZ, RZ, ~R7.reuse, P1 ;  /* 0x000000ffff007224 */ /* 0x100fe200008e0e07 */
[----:B------:R-:W-:Y:S01]  /*3260*/  LOP3.LUT R13, R13, R4, RZ, 0xfc, !PT ;  /* 0x000000040d0d7212 */ /* 0x000fe200078efcff */
[----:B-1----:R-:W-:Y:S01]  /*3270*/  UPRMT UR4, UR4, 0x8880, URZ ;  /* 0x0000888004047896 */ /* 0x002fe200080000ff */
[C---:B------:R-:W-:Y:S01]  /*3280*/  SHF.L.U64.HI R19, R17.reuse, 0xb, RZ ;  /* 0x0000000b11137819 */ /* 0x040fe200000102ff */
[----:B------:R-:W-:Y:S01]  /*3290*/  IMAD.SHL.U32 R21, R17, 0x800, RZ ;  /* 0x0000080011157824 */ /* 0x000fe200078e00ff */
[----:B------:R-:W-:Y:S01]  /*32a0*/  ISETP.NE.U32.AND P0, PT, R13, -0x1, PT ;  /* 0xffffffff0d00780c */ /* 0x000fe20003f05070 */
[----:B------:R-:W-:Y:S01]  /*32b0*/  IMAD.SHL.U32 R13, R6, 0x400, RZ ;  /* 0x00000400060d7824 */ /* 0x000fe200078e00ff */
[----:B------:R-:W-:Y:S01]  /*32c0*/  IADD3 R17, P2, PT, R4, -R17, RZ ;  /* 0x8000001104117210 */ /* 0x000fe20007f5e0ff */
[----:B------:R-:W-:Y:S01]  /*32d0*/  UISETP.NE.AND UP0, UPT, UR4, URZ, UPT ;  /* 0x000000ff0400728c */ /* 0x000fe2000bf05270 */
[----:B------:R-:W-:Y:S01]  /*32e0*/  ISETP.NE.AND.EX P0, PT, R0, -0x1, PT, P0 ;  /* 0xffffffff0000780c */ /* 0x000fe20003f05300 */
[----:B------:R-:W-:Y:S01]  /*32f0*/  BSSY.RECONVERGENT B0, `(.L_x_27) ;  /* 0x0000106000007945 */ /* 0x000fe20003800200 */
[----:B------:R-:W-:Y:S01]  /*3300*/  SHF.L.U64.HI R15, R6, 0xa, R7 ;  /* 0x0000000a060f7819 */ /* 0x000fe20000010207 */
[----:B------:R-:W-:Y:S01]  /*3310*/  IMAD.X R6, RZ, RZ, -0x1, P2 ;  /* 0xffffffffff067424 */ /* 0x000fe200010e06ff */
[----:B--2---:R-:W-:Y:S01]  /*3320*/  IADD3 R14, P4, PT, -R21, R2, RZ ;  /* 0x00000002150e7210 */ /* 0x004fe20007f9e1ff */
[----:B------:R-:W-:Y:S01]  /*3330*/  ACQBULK ;  /* 0x000000000000782e */ /* 0x000fe20000000000 */
[----:B------:R-:W-:-:S02]  /*3340*/  LOP3.LUT R13, R13, 0xfffff800, RZ, 0xc0, !PT ;  /* 0xfffff8000d0d7812 */ /* 0x000fc400078ec0ff */
[----:B------:R-:W-:Y:S02]  /*3350*/  SHF.L.U64.HI R25, R17, 0xb, R6 ;  /* 0x0000000b11197819 */ /* 0x000fe40000010206 */
[----:B0-----:R-:W-:-:S05]  /*3360*/  IADD3 R11, P3, PT, -R22, R2, RZ ;  /* 0x00000002160b7210 */ /* 0x001fca0007f7e1ff */
[----:B------:R-:W-:Y:S01]  /*3370*/  IMAD.X R22, R3, 0x1, ~R23, P3 ;  /* 0x0000000103167824 */ /* 0x000fe200018e0e17 */
[----:B------:R-:W-:-:S04]  /*3380*/  ISETP.LT.U32.AND P3, PT, R11, 0x800, PT ;  /* 0x000008000b00780c */ /* 0x000fc80003f61070 */
[----:B------:R-:W-:Y:S02]  /*3390*/  ISETP.LT.U32.AND.EX P3, PT, R22, RZ, PT, P3 ;  /* 0x000000ff1600720c */ /* 0x000fe40003f61130 */
[----:B---3--:R-:W-:Y:S01]  /*33a0*/  IADD3 R12, P1, PT, R8, -R21, RZ ;  /* 0x80000015080c7210 */ /* 0x008fe20007f3e0ff */
[----:B------:R-:W-:-:S04]  /*33b0*/  IMAD.MOV.U32 R8, RZ, RZ, 0x7ff ;  /* 0x000007ffff087424 */ /* 0x000fc800078e00ff */
[----:B------:R-:W-:Y:S01]  /*33c0*/  IMAD.X R0, R9, 0x1, ~R19, P1 ;  /* 0x0000000109007824 */ /* 0x000fe200008e0e13 */
[C---:B------:R-:W-:Y:S01]  /*33d0*/  ISETP.NE.U32.AND P1, PT, R17.reuse, -0x1, PT ;  /* 0xffffffff1100780c */ /* 0x040fe20003f25070 */
[----:B------:R-:W-:-:S03]  /*33e0*/  IMAD.SHL.U32 R9, R17, 0x800, RZ ;  /* 0x0000080011097824 */ /* 0x000fc600078e00ff */
[----:B------:R-:W-:Y:S01]  /*33f0*/  ISETP.NE.AND.EX P2, PT, R6, -0x1, PT, P1 ;  /* 0xffffffff0600780c */ /* 0x000fe20003f45310 */
[--C-:B------:R-:W-:Y:S01]  /*3400*/  IMAD.X R6, R3, 0x1, ~R19.reuse, P4 ;  /* 0x0000000103067824 */ /* 0x100fe200020e0e13 */
[----:B------:R-:W-:Y:S02]  /*3410*/  ISETP.GT.U32.AND P1, PT, R14, R13, PT ;  /* 0x0000000d0e00720c */ /* 0x000fe40003f24070 */
[----:B----4-:R-:W-:Y:S02]  /*3420*/  IADD3 R7, P4, PT, R56, -R21, RZ ;  /* 0x8000001538077210 */ /* 0x010fe40007f9e0ff */
[----:B------:R-:W-:Y:S02]  /*3430*/  SEL R2, R8, 0x800, !P2 ;  /* 0x0000080008027807 */ /* 0x000fe40005000000 */
[----:B------:R-:W-:Y:S01]  /*3440*/  ISETP.GT.U32.AND.EX P1, PT, R6, R15, PT, P1 ;  /* 0x0000000f0600720c */ /* 0x000fe20003f24110 */
[----:B------:R-:W-:Y:S01]  /*3450*/  IMAD.X R10, R57, 0x1, ~R19, P4 ;  /* 0x00000001390a7824 */ /* 0x000fe200020e0e13 */
[----:B------:R-:W-:-:S02]  /*3460*/  IADD3 R8, P2, PT, -R7, R9, RZ ;  /* 0x0000000907087210 */ /* 0x000fc40007f5e1ff */
[----:B------:R-:W-:Y:S02]  /*3470*/  IADD3 R9, P4, P5, -R12, R2, R9 ;  /* 0x000000020c097210 */ /* 0x000fe40007d9e109 */
[----:B------:R-:W-:Y:S01]  /*3480*/  SEL R2, R14, R13, P1 ;  /* 0x0000000d0e027207 */ /* 0x000fe20000800000 */
[----:B------:R-:W-:Y:S01]  /*3490*/  IMAD.X R10, R25, 0x1, ~R10, P2 ;  /* 0x00000001190a7824 */ /* 0x000fe200010e0e0a */
[----:B------:R-:W-:Y:S02]  /*34a0*/  SEL R3, R6, R15, P1 ;  /* 0x0000000f06037207 */ /* 0x000fe40000800000 */
[----:B------:R-:W-:Y:S02]  /*34b0*/  IADD3 R2, P1, PT, R2, -R13, RZ ;  /* 0x8000000d02027210 */ /* 0x000fe40007f3e0ff */
[----:B------:R-:W-:Y:S02]  /*34c0*/  IADD3.X R0, PT, PT, ~R0, RZ, R25, P4, P5 ;  /* 0x000000ff00007210 */ /* 0x000fe400027ea519 */
[----:B------:R-:W-:Y:S01]  /*34d0*/  SEL R9, R13, R9, !P0 ;  /* 0x000000090d097207 */ /* 0x000fe20004000000 */
[----:B------:R-:W-:Y:S01]  /*34e0*/  IMAD.X R3, R3, 0x1, ~R15, P1 ;  /* 0x0000000103037824 */ /* 0x000fe200008e0e0f */
[----:B------:R-:W-:-:S02]  /*34f0*/  ISETP.LT.U32.AND P2, PT, R13, R14, PT ;  /* 0x0000000e0d00720c */ /* 0x000fc40003f41070 */
[----:B------:R-:W-:Y:S02]  /*3500*/  ISETP.LT.U32.AND P4, PT, R8, R2, PT ;  /* 0x000000020800720c */ /* 0x000fe40003f81070 */
[----:B------:R-:W-:Y:S02]  /*3510*/  SEL R0, R15, R0, !P0 ;  /* 0x000000000f007207 */ /* 0x000fe40004000000 */
        /* <DEDUP_REMOVED lines=8> */
[----:B------:R-:W-:Y:S02]  /*35a0*/  SEL R10, R10, R3, P4 ;  /* 0x000000030a0a7207 */ /* 0x000fe40002000000 */
[----:B------:R-:W-:Y:S01]  /*35b0*/  SEL R7, R11, 0x800, P3 ;  /* 0x000008000b077807 */ /* 0x000fe20001800000 */
[----:B------:R-:W-:Y:S01]  /*35c0*/  IMAD.IADD R9, R9, 0x1, -R8 ;  /* 0x0000000109097824 */ /* 0x000fe200078e0a08 */
[----:B------:R-:W-:Y:S06]  /*35d0*/  BRA.U !UP0, `(.L_x_28) ;  /* 0x0000000508347547 */ /* 0x000fec000b800000 */
[----:B------:R-:W0:Y:S01]  /*35e0*/  LDCU.64 UR4, c[0x0][0x388] ;  /* 0x00007100ff0477ac */ /* 0x000e220008000a00 */
[----:B------:R-:W-:Y:S01]  /*35f0*/  IADD3 R0, P2, PT, R56, R5, RZ ;  /* 0x0000000538007210 */ /* 0x000fe20007f5e0ff */
[----:B------:R-:W-:Y:S01]  /*3600*/  IMAD.IADD R12, R6, 0x1, R9 ;  /* 0x00000001060c7824 */ /* 0x000fe200078e0209 */
[----:B------:R-:W-:Y:S01]  /*3610*/  IADD3 R8, P0, P1, R8, R21, R13 ;  /* 0x0000001508087210 */ /* 0x000fe2000791e00d */
[C---:B------:R-:W-:Y:S01]  /*3620*/  IMAD.IADD R3, R5.reuse, 0x1, -R6 ;  /* 0x0000000105037824 */ /* 0x040fe200078e0a06 */
[C---:B------:R-:W-:Y:S01]  /*3630*/  LOP3.LUT R17, R5.reuse, 0x400, RZ, 0xfc, !PT ;  /* 0x0000040005117812 */ /* 0x040fe200078efcff */
[----:B------:R-:W-:Y:S01]  /*3640*/  IMAD.X R11, RZ, RZ, R57, P2 ;  /* 0x000000ffff0b7224 */ /* 0x000fe200010e0639 */
[CC--:B------:R-:W-:Y:S01]  /*3650*/  ISETP.GE.AND P5, PT, R5.reuse, R12.reuse, PT ;  /* 0x0000000c0500720c */ /* 0x0c0fe20003fa6270 */
[C---:B------:R-:W-:Y:S01]  /*3660*/  VIADD R13, R5.reuse, 0x200 ;  /* 0x00000200050d7836 */ /* 0x040fe20000000000 */
[----:B------:R-:W-:Y:S01]  /*3670*/  IADD3.X R10, PT, PT, R10, R19, R15, P0, P1 ;  /* 0x000000130a0a7210 */ /* 0x000fe200007e240f */
[----:B------:R-:W-:Y:S01]  /*3680*/  VIADD R15, R5, 0x300 ;  /* 0x00000300050f7836 */ /* 0x000fe20000000000 */
[-C--:B------:R-:W-:Y:S01]  /*3690*/  ISETP.GE.AND P6, PT, R17, R12.reuse, PT ;  /* 0x0000000c1100720c */ /* 0x080fe20003fc6270 */
[----:B------:R-:W-:Y:S01]  /*36a0*/  VIADD R19, R5, 0x500 ;  /* 0x0000050005137836 */ /* 0x000fe20000000000 */
[----:B------:R-:W-:Y:S01]  /*36b0*/  BSSY.RECONVERGENT B1, `(.L_x_29) ;  /* 0x0000012000017945 */ /* 0x000fe20003800200 */
[----:B------:R-:W-:-:S02]  /*36c0*/  ISETP.GE.AND P3, PT, R13, R12, PT ;  /* 0x0000000c0d00720c */ /* 0x000fc40003f66270 */
[----:B------:R-:W-:Y:S02]  /*36d0*/  P2R R14, PR, RZ, 0x40 ;  /* 0x00000040ff0e7803 */ /* 0x000fe40000000000 */
[C---:B0-----:R-:W-:Y:S02]  /*36e0*/  LEA R20, P2, R0.reuse, UR4, 0x3 ;  /* 0x0000000400147c11 */ /* 0x041fe4000f8418ff */
[----:B------:R-:W-:Y:S02]  /*36f0*/  ISETP.GE.AND P1, PT, R19, R12, PT ;  /* 0x0000000c1300720c */ /* 0x000fe40003f26270 */
[----:B------:R-:W-:Y:S01]  /*3700*/  LEA.HI.X R21, R0, UR5, R11, 0x3, P2 ;  /* 0x0000000500157c11 */ /* 0x000fe200090f1c0b */
[----:B------:R-:W-:Y:S01]  /*3710*/  VIADD R11, R5, 0x100 ;  /* 0x00000100050b7836 */ /* 0x000fe20000000000 */
[----:B------:R-:W-:Y:S02]  /*3720*/  IADD3 R0, P0, PT, R3, R8, RZ ;  /* 0x0000000803007210 */ /* 0x000fe40007f1e0ff */
[----:B------:R-:W-:-:S02]  /*3730*/  ISETP.GE.AND P2, PT, R15, R12, PT ;  /* 0x0000000c0f00720c */ /* 0x000fc40003f46270 */
[----:B------:R-:W-:Y:S02]  /*3740*/  LEA.HI.X.SX32 R3, R3, R10, 0x1, P0 ;  /* 0x0000000a03037211 */ /* 0x000fe400000f0eff */
[C---:B------:R-:W-:Y:S02]  /*3750*/  LEA R38, P0, R0.reuse, UR4, 0x3 ;  /* 0x0000000400267c11 */ /* 0x040fe4000f8018ff */
[----:B------:R-:W-:Y:S02]  /*3760*/  ISETP.GE.AND P4, PT, R11, R12, PT ;  /* 0x0000000c0b00720c */ /* 0x000fe40003f86270 */
[----:B------:R-:W-:Y:S01]  /*3770*/  LEA.HI.X R39, R0, UR5, R3, 0x3, P0 ;  /* 0x0000000500277c11 */ /* 0x000fe200080f1c03 */
[----:B------:R-:W-:Y:S01]  /*3780*/  VIADD R3, R5, 0x600 ;  /* 0x0000060005037836 */ /* 0x000fe20000000000 */
[----:B------:R-:W-:Y:S09]  /*3790*/  @P5 BRA `(.L_x_30) ;  /* 0x00000000000c5947 */ /* 0x000ff20003800000 */
[----:B------:R-:W-:-:S13]  /*37a0*/  ISETP.GE.AND P0, PT, R5, R6, PT ;  /* 0x000000060500720c */ /* 0x000fda0003f06270 */
[----:B------:R0:W5:Y:S04]  /*37b0*/  @!P0 LDG.E.64 R22, desc[UR6][R20.64] ;  /* 0x0000000614168981 */ /* 0x000168000c1e1b00 */
[----:B------:R0:W5:Y:S02]  /*37c0*/  @P0 LDG.E.64 R22, desc[UR6][R38.64] ;  /* 0x0000000626160981 */ /* 0x000164000c1e1b00 */
.L_x_30:
[----:B------:R-:W-:Y:S05]  /*37d0*/  BSYNC.RECONVERGENT B1 ;  /* 0x0000000000017941 */ /* 0x000fea0003800200 */
.L_x_29:
[----:B------:R-:W-:Y:S04]  /*37e0*/  BSSY.RECONVERGENT B1, `(.L_x_31) ;  /* 0x0000005000017945 */ /* 0x000fe80003800200 */
[----:B------:R-:W-:Y:S05]  /*37f0*/  @P4 BRA `(.L_x_32) ;  /* 0x00000000000c4947 */ /* 0x000fea0003800000 */
[----:B------:R-:W-:-:S13]  /*3800*/  ISETP.GE.AND P0, PT, R11, R6, PT ;  /* 0x000000060b00720c */ /* 0x000fda0003f06270 */
[----:B------:R1:W5:Y:S04]  /*3810*/  @P0 LDG.E.64 R24, desc[UR6][R38.64+0x800] ;  /* 0x0008000626180981 */ /* 0x000368000c1e1b00 */
[----:B------:R1:W5:Y:S02]  /*3820*/  @!P0 LDG.E.64 R24, desc[UR6][R20.64+0x800] ;  /* 0x0008000614188981 */ /* 0x000364000c1e1b00 */
.L_x_32:
[----:B------:R-:W-:Y:S05]  /*3830*/  BSYNC.RECONVERGENT B1 ;  /* 0x0000000000017941 */ /* 0x000fea0003800200 */
.L_x_31:
[----:B------:R-:W-:Y:S04]  /*3840*/  BSSY.RECONVERGENT B1, `(.L_x_33) ;  /* 0x0000005000017945 */ /* 0x000fe80003800200 */
[----:B------:R-:W-:Y:S05]  /*3850*/  @P3 BRA `(.L_x_34) ;  /* 0x00000000000c3947 */ /* 0x000fea0003800000 */
[----:B------:R-:W-:-:S13]  /*3860*/  ISETP.GE.AND P0, PT, R13, R6, PT ;  /* 0x000000060d00720c */ /* 0x000fda0003f06270 */
[----:B------:R2:W5:Y:S04]  /*3870*/  @P0 LDG.E.64 R26, desc[UR6][R38.64+0x1000] ;  /* 0x00100006261a0981 */ /* 0x000568000c1e1b00 */
[----:B------:R2:W5:Y:S02]  /*3880*/  @!P0 LDG.E.64 R26, desc[UR6][R20.64+0x1000] ;  /* 0x00100006141a8981 */ /* 0x000564000c1e1b00 */
.L_x_34:
[----:B------:R-:W-:Y:S05]  /*3890*/  BSYNC.RECONVERGENT B1 ;  /* 0x0000000000017941 */ /* 0x000fea0003800200 */
.L_x_33:
[----:B------:R-:W-:Y:S04]  /*38a0*/  BSSY.RECONVERGENT B1, `(.L_x_35) ;  /* 0x0000005000017945 */ /* 0x000fe80003800200 */
[----:B------:R-:W-:Y:S05]  /*38b0*/  @P2 BRA `(.L_x_36) ;  /* 0x00000000000c2947 */ /* 0x000fea0003800000 */
[----:B------:R-:W-:-:S13]  /*38c0*/  ISETP.GE.AND P0, PT, R15, R6, PT ;  /* 0x000000060f00720c */ /* 0x000fda0003f06270 */
[----:B------:R3:W5:Y:S04]  /*38d0*/  @P0 LDG.E.64 R28, desc[UR6][R38.64+0x1800] ;  /* 0x00180006261c0981 */ /* 0x000768000c1e1b00 */
[----:B------:R3:W5:Y:S02]  /*38e0*/  @!P0 LDG.E.64 R28, desc[UR6][R20.64+0x1800] ;  /* 0x00180006141c8981 */ /* 0x000764000c1e1b00 */
.L_x_36:
[----:B------:R-:W-:Y:S05]  /*38f0*/  BSYNC.RECONVERGENT B1 ;  /* 0x0000000000017941 */ /* 0x000fea0003800200 */
.L_x_35:
[----:B------:R-:W-:Y:S04]  /*3900*/  BSSY.RECONVERGENT B1, `(.L_x_37) ;  /* 0x0000005000017945 */ /* 0x000fe80003800200 */
[----:B------:R-:W-:Y:S05]  /*3910*/  @P6 BRA `(.L_x_38) ;  /* 0x00000000000c6947 */ /* 0x000fea0003800000 */
[----:B------:R-:W-:-:S13]  /*3920*/  ISETP.GE.AND P0, PT, R17, R6, PT ;  /* 0x000000061100720c */ /* 0x000fda0003f06270 */
[----:B------:R4:W5:Y:S04]  /*3930*/  @P0 LDG.E.64 R30, desc[UR6][R38.64+0x2000] ;  /* 0x00200006261e0981 */ /* 0x000968000c1e1b00 */
[----:B------:R4:W5:Y:S02]  /*3940*/  @!P0 LDG.E.64 R30, desc[UR6][R20.64+0x2000] ;  /* 0x00200006141e8981 */ /* 0x000964000c1e1b00 */
.L_x_38:
[----:B------:R-:W-:Y:S05]  /*3950*/  BSYNC.RECONVERGENT B1 ;  /* 0x0000000000017941 */ /* 0x000fea0003800200 */
.L_x_37:
[----:B------:R-:W-:Y:S04]  /*3960*/  BSSY.RECONVERGENT B1, `(.L_x_39) ;  /* 0x0000005000017945 */ /* 0x000fe80003800200 */
[----:B------:R-:W-:Y:S05]  /*3970*/  @P1 BRA `(.L_x_40) ;  /* 0x00000000000c1947 */ /* 0x000fea0003800000 */
[----:B------:R-:W-:-:S13]  /*3980*/  ISETP.GE.AND P0, PT, R19, R6, PT ;  /* 0x000000061300720c */ /* 0x000fda0003f06270 */
[----:B------:R0:W5:Y:S04]  /*3990*/  @P0 LDG.E.64 R32, desc[UR6][R38.64+0x2800] ;  /* 0x0028000626200981 */ /* 0x000168000c1e1b00 */
[----:B------:R0:W5:Y:S02]  /*39a0*/  @!P0 LDG.E.64 R32, desc[UR6][R20.64+0x2800] ;  /* 0x0028000614208981 */ /* 0x000164000c1e1b00 */
.L_x_40:
[----:B------:R-:W-:Y:S05]  /*39b0*/  BSYNC.RECONVERGENT B1 ;  /* 0x0000000000017941 */ /* 0x000fea0003800200 */
.L_x_39:
[----:B------:R-:W-:Y:S01]  /*39c0*/  ISETP.GE.AND P0, PT, R3, R12, PT ;  /* 0x0000000c0300720c */ /* 0x000fe20003f06270 */
[----:B------:R-:W-:Y:S01]  /*39d0*/  BSSY.RECONVERGENT B1, `(.L_x_41) ;  /* 0x0000006000017945 */ /* 0x000fe20003800200 */
[----:B------:R-:W-:-:S11]  /*39e0*/  VIADD R2, R5, 0x700 ;  /* 0x0000070005027836 */ /* 0x000fd60000000000 */
[----:B------:R-:W-:Y:S05]  /*39f0*/  @P0 BRA `(.L_x_42) ;  /* 0x00000000000c0947 */ /* 0x000fea0003800000 */
[----:B------:R-:W-:-:S13]  /*3a00*/  ISETP.GE.AND P6, PT, R3, R6, PT ;  /* 0x000000060300720c */ /* 0x000fda0003fc6270 */
[----:B------:R0:W5:Y:S04]  /*3a10*/  @P6 LDG.E.64 R34, desc[UR6][R38.64+0x3000] ;  /* 0x0030000626226981 */ /* 0x000168000c1e1b00 */
[----:B------:R0:W5:Y:S02]  /*3a20*/  @!P6 LDG.E.64 R34, desc[UR6][R20.64+0x3000] ;  /* 0x003000061422e981 */ /* 0x000164000c1e1b00 */
.L_x_42:
[----:B------:R-:W-:Y:S05]  /*3a30*/  BSYNC.RECONVERGENT B1 ;  /* 0x0000000000017941 */ /* 0x000fea0003800200 */
.L_x_41:
[----:B------:R-:W-:-:S04]  /*3a40*/  ISETP.GE.AND P6, PT, R2, R12, PT ;  /* 0x0000000c0200720c */ /* 0x000fc80003fc6270 */
[----:B------:R-:W-:-:S09]  /*3a50*/  P2R R0, PR, RZ, 0x40 ;  /* 0x00000040ff007803 */ /* 0x000fd20000000000 */
[----:B------:R-:W-:Y:S05]  /*3a60*/  @P6 BRA `(.L_x_43) ;  /* 0x0000000800386947 */ /* 0x000fea0003800000 */
[----:B------:R-:W-:-:S13]  /*3a70*/  ISETP.GE.AND P6, PT, R2, R6, PT ;  /* 0x000000060200720c */ /* 0x000fda0003fc6270 */
[----:B------:R0:W5:Y:S04]  /*3a80*/  @P6 LDG.E.64 R36, desc[UR6][R38.64+0x3800] ;  /* 0x0038000626246981 */ /* 0x000168000c1e1b00 */
[----:B------:R0:W5:Y:S01]  /*3a90*/  @!P6 LDG.E.64 R36, desc[UR6][R20.64+0x3800] ;  /* 0x003800061424e981 */ /* 0x000162000c1e1b00 */
[----:B------:R-:W-:Y:S05]  /*3aa0*/  BRA `(.L_x_43) ;  /* 0x0000000800287947 */ /* 0x000fea0003800000 */
.L_x_28:
[----:B------:R-:W-:Y:S01]  /*3ab0*/  IMAD.IADD R12, R6, 0x1, R9 ;  /* 0x00000001060c7824 */ /* 0x000fe200078e0209 */
[----:B------:R-:W-:Y:S01]  /*3ac0*/  IADD3 R8, P0, P2, R8, R21, R13 ;  /* 0x0000001508087210 */ /* 0x000fe20007a1e00d */
[C---:B------:R-:W-:Y:S01]  /*3ad0*/  VIADD R11, R5.reuse, 0x100 ;  /* 0x00000100050b7836 */ /* 0x040fe20000000000 */
[C---:B------:R-:W-:Y:S01]  /*3ae0*/  LOP3.LUT R17, R5.reuse, 0x400, RZ, 0xfc, !PT ;  /* 0x0000040005117812 */ /* 0x040fe200078efcff */
[C---:B------:R-:W-:Y:S01]  /*3af0*/  VIADD R13, R5.reuse, 0x200 ;  /* 0x00000200050d7836 */ /* 0x040fe20000000000 */
[-C--:B------:R-:W-:Y:S02]  /*3b00*/  ISETP.GE.AND P5, PT, R5, R12.reuse, PT ;  /* 0x0000000c0500720c */ /* 0x080fe40003fa6270 */
[-C--:B------:R-:W-:Y:S02]  /*3b10*/  ISETP.GE.AND P4, PT, R11, R12.reuse, PT ;  /* 0x0000000c0b00720c */ /* 0x080fe40003f86270 */
[----:B------:R-:W-:Y:S01]  /*3b20*/  IADD3.X R10, PT, PT, R10, R19, R15, P0, P2 ;  /* 0x000000130a0a7210 */ /* 0x000fe200007e440f */
[----:B------:R-:W-:Y:S01]  /*3b30*/  VIADD R15, R5, 0x300 ;  /* 0x00000300050f7836 */ /* 0x000fe20000000000 */
[----:B------:R-:W-:Y:S01]  /*3b40*/  ISETP.GE.AND P3, PT, R13, R12, PT ;  /* 0x0000000c0d00720c */ /* 0x000fe20003f66270 */
[----:B------:R-:W-:Y:S01]  /*3b50*/  VIADD R19, R5, 0x500 ;  /* 0x0000050005137836 */ /* 0x000fe20000000000 */
[----:B------:R-:W-:-:S05]  /*3b60*/  P2R R38, PR, RZ, 0x20 ;  /* 0x00000020ff267803 */ /* 0x000fca0000000000 */
[C---:B------:R-:W-:Y:S01]  /*3b70*/  @!P5 IMAD.IADD R2, R5.reuse, 0x1, -R6 ;  /* 0x000000010502d824 */ /* 0x040fe200078e0a06 */
[-C--:B------:R-:W-:Y:S02]  /*3b80*/  @!P5 ISETP.GE.AND P1, PT, R5, R6.reuse, PT ;  /* 0x000000060500d20c */ /* 0x080fe40003f26270 */
[----:B------:R-:W-:Y:S02]  /*3b90*/  @!P4 ISETP.GE.AND P0, PT, R11, R6, PT ;  /* 0x000000060b00c20c */ /* 0x000fe40003f06270 */
[----:B------:R-:W-:Y:S02]  /*3ba0*/  @!P5 SEL R41, R5, R2, !P1 ;  /* 0x000000020529d207 */ /* 0x000fe40004800000 */
[----:B------:R-:W-:Y:S02]  /*3bb0*/  @!P5 SEL R0, R56, R8, !P1 ;  /* 0x000000083800d207 */ /* 0x000fe40004800000 */
[----:B------:R-:W-:Y:S01]  /*3bc0*/  @!P5 SHF.R.S32.HI R42, RZ, 0x1f, R2 ;  /* 0x0000001fff2ad819 */ /* 0x000fe20000011402 */
[--C-:B------:R-:W-:Y:S01]  /*3bd0*/  @!P3 IMAD.IADD R2, R13, 0x1, -R6.reuse ;  /* 0x000000010d02b824 */ /* 0x100fe200078e0a06 */
[----:B------:R-:W-:Y:S01]  /*3be0*/  @!P5 IADD3 R41, P2, PT, R41, R0, RZ ;  /* 0x000000002929d210 */ /* 0x000fe20007f5e0ff */
[----:B------:R-:W-:Y:S01]  /*3bf0*/  @!P4 IMAD.IADD R0, R11, 0x1, -R6 ;  /* 0x000000010b00c824 */ /* 0x000fe200078e0a06 */
[----:B------:R-:W-:-:S02]  /*3c00*/  @!P5 SEL R3, R57, R10, !P1 ;  /* 0x0000000a3903d207 */ /* 0x000fc40004800000 */
[----:B------:R-:W-:Y:S02]  /*3c10*/  @!P5 SEL R42, R42, RZ, P1 ;  /* 0x000000ff2a2ad207 */ /* 0x000fe40000800000 */
[----:B------:R-:W-:Y:S02]  /*3c20*/  @!P4 SEL R45, R11, R0, !P0 ;  /* 0x000000000b2dc207 */ /* 0x000fe40004000000 */
[----:B------:R-:W-:Y:S01]  /*3c30*/  @!P4 SEL R14, R56, R8, !P0 ;  /* 0x00000008380ec207 */ /* 0x000fe20004000000 */
[----:B------:R-:W-:Y:S01]  /*3c40*/  @!P5 IMAD.X R42, R42, 0x1, R3, P2 ;  /* 0x000000012a2ad824 */ /* 0x000fe200010e0603 */
[----:B------:R-:W-:Y:S02]  /*3c50*/  ISETP.GE.AND P2, PT, R15, R12, PT ;  /* 0x0000000c0f00720c */ /* 0x000fe40003f46270 */
[----:B------:R-:W-:Y:S02]  /*3c60*/  @!P4 SHF.R.S32.HI R0, RZ, 0x1f, R0 ;  /* 0x0000001fff00c819 */ /* 0x000fe40000011400 */
[----:B------:R-:W-:-:S02]  /*3c70*/  @!P4 IADD3 R45, P1, PT, R45, R14, RZ ;  /* 0x0000000e2d2dc210 */ /* 0x000fc40007f3e0ff */
[----:B------:R-:W-:Y:S02]  /*3c80*/  @!P4 SEL R3, R57, R10, !P0 ;  /* 0x0000000a3903c207 */ /* 0x000fe40004000000 */
[----:B------:R-:W-:Y:S02]  /*3c90*/  @!P4 SEL R0, R0, RZ, P0 ;  /* 0x000000ff0000c207 */ /* 0x000fe40000000000 */
[----:B------:R-:W-:Y:S02]  /*3ca0*/  @!P3 ISETP.GE.AND P6, PT, R13, R6, PT ;  /* 0x000000060d00b20c */ /* 0x000fe40003fc6270 */
[----:B------:R-:W-:Y:S01]  /*3cb0*/  ISETP.GE.AND P5, PT, R17, R12, PT ;  /* 0x0000000c1100720c */ /* 0x000fe20003fa6270 */
[----:B------:R-:W-:Y:S01]  /*3cc0*/  @!P4 IMAD.X R48, R0, 0x1, R3, P1 ;  /* 0x000000010030c824 */ /* 0x000fe200008e0603 */
[----:B------:R-:W-:Y:S01]  /*3cd0*/  @!P3 SEL R51, R13, R2, !P6 ;  /* 0x000000020d33b207 */ /* 0x000fe20007000000 */
[----:B------:R-:W-:Y:S01]  /*3ce0*/  @!P2 IMAD.IADD R0, R15, 0x1, -R6 ;  /* 0x000000010f00a824 */ /* 0x000fe200078e0a06 */
[----:B------:R-:W-:-:S02]  /*3cf0*/  @!P3 SEL R14, R56, R8, !P6 ;  /* 0x00000008380eb207 */ /* 0x000fc40007000000 */
[----:B------:R-:W-:Y:S02]  /*3d00*/  @!P3 SHF.R.S32.HI R2, RZ, 0x1f, R2 ;  /* 0x0000001fff02b819 */ /* 0x000fe40000011402 */
[----:B------:R-:W-:Y:S02]  /*3d10*/  @!P2 ISETP.GE.AND P1, PT, R15, R6, PT ;  /* 0x000000060f00a20c */ /* 0x000fe40003f26270 */
[----:B------:R-:W-:Y:S02]  /*3d20*/  @!P3 IADD3 R51, P0, PT, R51, R14, RZ ;  /* 0x0000000e3333b210 */ /* 0x000fe40007f1e0ff */
[----:B------:R-:W-:Y:S02]  /*3d30*/  @!P3 SEL R3, R57, R10, !P6 ;  /* 0x0000000a3903b207 */ /* 0x000fe40007000000 */
[----:B------:R-:W-:Y:S02]  /*3d40*/  @!P3 SEL R52, R2, RZ, P6 ;  /* 0x000000ff0234b207 */ /* 0x000fe40003000000 */
[----:B------:R-:W-:-:S02]  /*3d50*/  @!P2 SEL R53, R15, R0, !P1 ;  /* 0x000000000f35a207 */ /* 0x000fc40004800000 */
[----:B------:R-:W-:Y:S01]  /*3d60*/  @!P2 SEL R2, R56, R8, !P1 ;  /* 0x000000083802a207 */ /* 0x000fe20004800000 */
[----:B------:R-:W-:Y:S01]  /*3d70*/  @!P3 IMAD.X R52, R52, 0x1, R3, P0 ;  /* 0x000000013434b824 */ /* 0x000fe200000e0603 */
[----:B------:R-:W-:Y:S02]  /*3d80*/  @!P2 SHF.R.S32.HI R0, RZ, 0x1f, R0 ;  /* 0x0000001fff00a819 */ /* 0x000fe40000011400 */
[----:B------:R-:W-:Y:S02]  /*3d90*/  @!P2 IADD3 R53, P0, PT, R53, R2, RZ ;  /* 0x000000023535a210 */ /* 0x000fe40007f1e0ff */
[----:B------:R-:W-:Y:S02]  /*3da0*/  @!P2 SEL R3, R57, R10, !P1 ;  /* 0x0000000a3903a207 */ /* 0x000fe40004800000 */
[----:B------:R-:W-:Y:S02]  /*3db0*/  @!P2 SEL R0, R0, RZ, P1 ;  /* 0x000000ff0000a207 */ /* 0x000fe40000800000 */
[----:B------:R-:W-:-:S02]  /*3dc0*/  ISETP.GE.AND P1, PT, R19, R12, PT ;  /* 0x0000000c1300720c */ /* 0x000fc40003f26270 */
[----:B------:R-:W-:Y:S01]  /*3dd0*/  P2R R14, PR, RZ, 0x20 ;  /* 0x00000020ff0e7803 */ /* 0x000fe20000000000 */
[----:B------:R-:W-:Y:S01]  /*3de0*/  @!P2 IMAD.X R54, R0, 0x1, R3, P0 ;  /* 0x000000010036a824 */ /* 0x000fe200000e0603 */
[C---:B------:R-:W-:Y:S01]  /*3df0*/  @!P5 ISETP.GE.AND P0, PT, R17.reuse, R6, PT ;  /* 0x000000061100d20c */ /* 0x040fe20003f06270 */
[----:B------:R-:W-:Y:S01]  /*3e00*/  @!P5 IMAD.IADD R0, R17, 0x1, -R6 ;  /* 0x000000011100d824 */ /* 0x000fe200078e0a06 */
[----:B------:R-:W-:Y:S02]  /*3e10*/  P2R R49, PR, RZ, 0x2 ;  /* 0x00000002ff317803 */ /* 0x000fe40000000000 */
[----:B------:R-:W-:Y:S02]  /*3e20*/  @!P5 SEL R3, R57, R10, !P0 ;  /* 0x0000000a3903d207 */ /* 0x000fe40004000000 */
[----:B------:R-:W-:Y:S02]  /*3e30*/  @!P5 SHF.R.S32.HI R2, RZ, 0x1f, R0 ;  /* 0x0000001fff02d819 */ /* 0x000fe40000011400 */
[----:B------:R-:W-:-:S02]  /*3e40*/  @!P5 SEL R47, R17, R0, !P0 ;  /* 0x00000000112fd207 */ /* 0x000fc40004000000 */
[----:B------:R-:W-:Y:S02]  /*3e50*/  @!P5 SEL R0, R56, R8, !P0 ;  /* 0x000000083800d207 */ /* 0x000fe40004000000 */
[----:B------:R-:W-:Y:S02]  /*3e60*/  @!P5 SEL R2, R2, RZ, P0 ;  /* 0x000000ff0202d207 */ /* 0x000fe40000000000 */
[----:B------:R-:W-:Y:S01]  /*3e70*/  @!P5 IADD3 R47, P0, PT, R47, R0, RZ ;  /* 0x000000002f2fd210 */ /* 0x000fe20007f1e0ff */
[----:B------:R-:W-:-:S04]  /*3e80*/  @!P1 IMAD.IADD R0, R19, 0x1, -R6 ;  /* 0x0000000113009824 */ /* 0x000fc800078e0a06 */
[----:B------:R-:W-:Y:S01]  /*3e90*/  @!P5 IMAD.X R50, R2, 0x1, R3, P0 ;  /* 0x000000010232d824 */ /* 0x000fe200000e0603 */
[----:B------:R-:W-:Y:S01]  /*3ea0*/  @!P1 ISETP.GE.AND P0, PT, R19, R6, PT ;  /* 0x000000061300920c */ /* 0x000fe20003f06270 */
[----:B------:R-:W-:Y:S01]  /*3eb0*/  VIADD R3, R5, 0x600 ;  /* 0x0000060005037836 */ /* 0x000fe20000000000 */
[----:B------:R-:W-:Y:S02]  /*3ec0*/  @!P1 SHF.R.S32.HI R2, RZ, 0x1f, R0 ;  /* 0x0000001fff029819 */ /* 0x000fe40000011400 */
[----:B------:R-:W-:Y:S02]  /*3ed0*/  @!P1 SEL R43, R19, R0, !P0 ;  /* 0x00000000132b9207 */ /* 0x000fe40004000000 */
[----:B------:R-:W-:Y:S02]  /*3ee0*/  @!P1 SEL R0, R56, R8, !P0 ;  /* 0x0000000838009207 */ /* 0x000fe40004000000 */
[----:B------:R-:W-:Y:S02]  /*3ef0*/  @!P1 SEL R21, R57, R10, !P0 ;  /* 0x0000000a39159207 */ /* 0x000fe40004000000 */
[----:B------:R-:W-:-:S02]  /*3f00*/  @!P1 SEL R2, R2, RZ, P0 ;  /* 0x000000ff02029207 */ /* 0x000fc40000000000 */
[----:B------:R-:W-:-:S05]  /*3f10*/  @!P1 IADD3 R43, P0, PT, R43, R0, RZ ;  /* 0x000000002b2b9210 */ /* 0x000fca0007f1e0ff */
[----:B------:R-:W-:Y:S01]  /*3f20*/  @!P1 IMAD.X R46, R2, 0x1, R21, P0 ;  /* 0x00000001022e9824 */ /* 0x000fe200000e0615 */
[----:B------:R-:W-:Y:S02]  /*3f30*/  ISETP.GE.AND P0, PT, R3, R12, PT ;  /* 0x0000000c0300720c */ /* 0x000fe40003f06270 */
[----:B------:R-:W-:-:S11]  /*3f40*/  ISETP.NE.AND P1, PT, R14, RZ, PT ;  /* 0x000000ff0e00720c */ /* 0x000fd60003f25270 */
[C---:B------:R-:W-:Y:S01]  /*3f50*/  @!P0 IMAD.IADD R0, R3.reuse, 0x1, -R6 ;  /* 0x0000000103008824 */ /* 0x040fe200078e0a06 */
[----:B------:R-:W-:-:S04]  /*3f60*/  @!P0 ISETP.GE.AND P6, PT, R3, R6, PT ;  /* 0x000000060300820c */ /* 0x000fc80003fc6270 */
[----:B------:R-:W-:Y:S02]  /*3f70*/  @!P0 SHF.R.S32.HI R2, RZ, 0x1f, R0 ;  /* 0x0000001fff028819 */ /* 0x000fe40000011400 */
[----:B------:R-:W-:Y:S02]  /*3f80*/  @!P0 SEL R20, R3, R0, !P6 ;  /* 0x0000000003148207 */ /* 0x000fe40007000000 */
[----:B------:R-:W-:Y:S02]  /*3f90*/  @!P0 SEL R21, R56, R8, !P6 ;  /* 0x0000000838158207 */ /* 0x000fe40007000000 */
[----:B------:R-:W-:Y:S02]  /*3fa0*/  @!P0 SEL R39, R57, R10, !P6 ;  /* 0x0000000a39278207 */ /* 0x000fe40007000000 */
[----:B------:R-:W-:Y:S02]  /*3fb0*/  @!P0 SEL R2, R2, RZ, P6 ;  /* 0x000000ff02028207 */ /* 0x000fe40003000000 */
[----:B------:R-:W-:-:S05]  /*3fc0*/  @!P0 IADD3 R20, P6, PT, R20, R21, RZ ;  /* 0x0000001514148210 */ /* 0x000fca0007fde0ff */
[----:B------:R-:W-:Y:S02]  /*3fd0*/  @!P0 IMAD.X R21, R2, 0x1, R39, P6 ;  /* 0x0000000102158824 */ /* 0x000fe400030e0627 */
[----:B------:R-:W-:-:S05]  /*3fe0*/  VIADD R2, R5, 0x700 ;  /* 0x0000070005027836 */ /* 0x000fca0000000000 */
[----:B------:R-:W-:-:S04]  /*3ff0*/  ISETP.GE.AND P5, PT, R2, R12, PT ;  /* 0x0000000c0200720c */ /* 0x000fc80003fa6270 */
[----:B------:R-:W-:-:S09]  /*4000*/  P2R R0, PR, RZ, 0x20 ;  /* 0x00000020ff007803 */ /* 0x000fd20000000000 */
        /* <DEDUP_REMOVED lines=8> */
[----:B------:R-:W-:Y:S01]  /*4090*/  @!P5 IMAD.X R18, R18, 0x1, R55, P6 ;  /* 0x000000011212d824 */ /* 0x000fe200030e0637 */
[----:B------:R-:W-:-:S13]  /*40a0*/  ISETP.NE.AND P5, PT, R38, RZ, PT ;  /* 0x000000ff2600720c */ /* 0x000fda0003fa5270 */
[----:B------:R-:W0:Y:S02]  /*40b0*/  @!P5 LDC.64 R38, c[0x0][0x3a0] ;  /* 0x0000e800ff26db82 */ /* 0x000e240000000a00 */
[----:B0-----:R-:W-:-:S04]  /*40c0*/  @!P5 LEA R40, P6, R41, R38, 0x3 ;  /* 0x000000262928d211 */ /* 0x001fc800078c18ff */
[----:B------:R-:W-:Y:S02]  /*40d0*/  @!P5 LEA.HI.X R41, R41, R39, R42, 0x3, P6 ;  /* 0x000000272929d211 */ /* 0x000fe400030f1c2a */
[----:B------:R-:W0:Y:S01]  /*40e0*/  @!P4 LDC.64 R38, c[0x0][0x3a0] ;  /* 0x0000e800ff26cb82 */ /* 0x000e220000000a00 */
[----:B------:R-:W-:Y:S02]  /*40f0*/  P2R R42, PR, RZ, 0x20 ;  /* 0x00000020ff2a7803 */ /* 0x000fe40000000000 */
[----:B------:R-:W-:Y:S02]  /*4100*/  ISETP.NE.AND P5, PT, R0, RZ, PT ;  /* 0x000000ff0000720c */ /* 0x000fe40003fa5270 */
[----:B0-----:R-:W-:-:S04]  /*4110*/  @!P4 LEA R44, P6, R45, R38, 0x3 ;  /* 0x000000262d2cc211 */ /* 0x001fc800078c18ff */
[----:B------:R-:W-:Y:S02]  /*4120*/  @!P4 LEA.HI.X R45, R45, R39, R48, 0x3, P6 ;  /* 0x000000272d2dc211 */ /* 0x000fe400030f1c30 */
[----:B------:R-:W0:Y:S03]  /*4130*/  @!P3 LDC.64 R38, c[0x0][0x3a0] ;  /* 0x0000e800ff26bb82 */ /* 0x000e260000000a00 */
[----:B------:R1:W5:Y:S01]  /*4140*/  @!P4 LDG.E.64 R24, desc[UR6][R44.64] ;  /* 0x000000062c18c981 */ /* 0x000362000c1e1b00 */
[----:B0-----:R-:W-:-:S04]  /*4150*/  @!P3 LEA R48, P6, R51, R38, 0x3 ;  /* 0x000000263330b211 */ /* 0x001fc800078c18ff */
[----:B------:R-:W-:Y:S02]  /*4160*/  @!P3 LEA.HI.X R51, R51, R39, R52, 0x3, P6 ;  /* 0x000000273333b211 */ /* 0x000fe400030f1c34 */
[----:B------:R-:W0:Y:S02]  /*4170*/  @!P2 LDC.64 R38, c[0x0][0x3a0] ;  /* 0x0000e800ff26ab82 */ /* 0x000e240000000a00 */
[----:B0-----:R-:W-:-:S04]  /*4180*/  @!P2 LEA R52, P6, R53, R38, 0x3 ;  /* 0x000000263534a211 */ /* 0x001fc800078c18ff */
[----:B------:R-:W-:Y:S02]  /*4190*/  @!P2 LEA.HI.X R53, R53, R39, R54, 0x3, P6 ;  /* 0x000000273535a211 */ /* 0x000fe400030f1c36 */
[----:B------:R-:W0:Y:S03]  /*41a0*/  @!P1 LDC.64 R38, c[0x0][0x3a0] ;  /* 0x0000e800ff269b82 */ /* 0x000e260000000a00 */
[----:B------:R1:W5:Y:S01]  /*41b0*/  @!P2 LDG.E.64 R28, desc[UR6][R52.64] ;  /* 0x00000006341ca981 */ /* 0x000362000c1e1b00 */
[----:B0-----:R-:W-:-:S04]  /*41c0*/  @!P1 LEA R54, P6, R47, R38, 0x3 ;  /* 0x000000262f369211 */ /* 0x001fc800078c18ff */
[----:B------:R-:W-:Y:S02]  /*41d0*/  @!P1 LEA.HI.X R55, R47, R39, R50, 0x3, P6 ;  /* 0x000000272f379211 */ /* 0x000fe400030f1c32 */
[----:B------:R-:W-:-:S13]  /*41e0*/  ISETP.NE.AND P1, PT, R49, RZ, PT ;  /* 0x000000ff3100720c */ /* 0x000fda0003f25270 */
[----:B------:R-:W0:Y:S02]  /*41f0*/  @!P1 LDC.64 R38, c[0x0][0x3a0] ;  /* 0x0000e800ff269b82 */ /* 0x000e240000000a00 */
[----:B0-----:R-:W-:-:S04]  /*4200*/  @!P1 LEA R50, P6, R43, R38, 0x3 ;  /* 0x000000262b329211 */ /* 0x001fc800078c18ff */
[----:B------:R-:W-:Y:S02]  /*4210*/  @!P1 LEA.HI.X R43, R43, R39, R46, 0x3, P6 ;  /* 0x000000272b2b9211 */ /* 0x000fe400030f1c2e */
[----:B------:R-:W0:Y:S01]  /*4220*/  @!P0 LDC.64 R38, c[0x0][0x3a0] ;  /* 0x0000e800ff268b82 */ /* 0x000e220000000a00 */
[----:B------:R-:W-:Y:S02]  /*4230*/  P2R R46, PR, RZ, 0x2 ;  /* 0x00000002ff2e7803 */ /* 0x000fe40000000000 */
[----:B------:R-:W-:-:S13]  /*4240*/  ISETP.NE.AND P1, PT, R14, RZ, PT ;  /* 0x000000ff0e00720c */ /* 0x000fda0003f25270 */
[----:B------:R1:W5:Y:S01]  /*4250*/  @!P1 LDG.E.64 R30, desc[UR6][R54.64] ;  /* 0x00000006361e9981 */ /* 0x000362000c1e1b00 */
[----:B0-----:R-:W-:-:S04]  /*4260*/  @!P0 LEA R38, P6, R20, R38, 0x3 ;  /* 0x0000002614268211 */ /* 0x001fc800078c18ff */
[----:B------:R-:W-:Y:S02]  /*4270*/  @!P0 LEA.HI.X R39, R20, R39, R21, 0x3, P6 ;  /* 0x0000002714278211 */ /* 0x000fe400030f1c15 */
[----:B------:R-:W0:Y:S01]  /*4280*/  @!P5 LDC.64 R20, c[0x0][0x3a0] ;  /* 0x0000e800ff14db82 */ /* 0x000e220000000a00 */
[----:B------:R-:W-:Y:S01]  /*4290*/  ISETP.NE.AND P1, PT, R46, RZ, PT ;  /* 0x000000ff2e00720c */ /* 0x000fe20003f25270 */
[----:B------:R-:W-:Y:S01]  /*42a0*/  @!P3 IMAD.MOV.U32 R49, RZ, RZ, R51 ;  /* 0x000000ffff31b224 */ /* 0x000fe200078e0033 */
[----:B------:R1:W5:Y:S04]  /*42b0*/  @!P0 LDG.E.64 R34, desc[UR6][R38.64] ;  /* 0x0000000626228981 */ /* 0x000368000c1e1b00 */
[----:B------:R1:W5:Y:S01]  /*42c0*/  @!P3 LDG.E.64 R26, desc[UR6][R48.64] ;  /* 0x00000006301ab981 */ /* 0x000362000c1e1b00 */
[----:B0-----:R-:W-:-:S04]  /*42d0*/  @!P5 LEA R20, P6, R16, R20, 0x3 ;  /* 0x000000141014d211 */ /* 0x001fc800078c18ff */
[----:B------:R-:W-:Y:S02]  /*42e0*/  @!P5 LEA.HI.X R21, R16, R21, R18, 0x3, P6 ;  /* 0x000000151015d211 */ /* 0x000fe400030f1c12 */
[----:B------:R-:W-:Y:S02]  /*42f0*/  ISETP.NE.AND P5, PT, R42, RZ, PT ;  /* 0x000000ff2a00720c */ /* 0x000fe40003fa5270 */
[----:B------:R-:W-:Y:S01]  /*4300*/  ISETP.NE.AND P6, PT, R0, RZ, PT ;  /* 0x000000ff0000720c */ /* 0x000fe20003fc5270 */
[----:B------:R-:W-:-:S05]  /*4310*/  @!P1 IMAD.MOV.U32 R51, RZ, RZ, R43 ;  /* 0x000000ffff339224 */ /* 0x000fca00078e002b */
[----:B------:R1:W5:Y:S05]  /*4320*/  @!P1 LDG.E.64 R32, desc[UR6][R50.64] ;  /* 0x0000000632209981 */ /* 0x00036a000c1e1b00 */
[----:B------:R1:W5:Y:S04]  /*4330*/  @!P5 LDG.E.64 R22, desc[UR6][R40.64] ;  /* 0x000000062816d981 */ /* 0x000368000c1e1b00 */
[----:B------:R1:W5:Y:S02]  /*4340*/  @!P6 LDG.E.64 R36, desc[UR6][R20.64] ;  /* 0x000000061424e981 */ /* 0x000364000c1e1b00 */
.L_x_43:
[----:B------:R-:W-:Y:S05]  /*4350*/  BSYNC.RECONVERGENT B0 ;  /* 0x0000000000007941 */ /* 0x000fea0003800200 */
.L_x_27:
[----:B------:R-:W0:Y:S01]  /*4360*/  S2UR UR5, SR_CgaCtaId ;  /* 0x00000000000579c3 */ /* 0x000e220000008800 */
[----:B------:R-:W-:Y:S01]  /*4370*/  UMOV UR4, 0x400 ;  /* 0x0000040000047882 */ /* 0x000fe20000000000 */
[----:B01234-:R-:W-:Y:S01]  /*4380*/  IMAD.SHL.U32 R21, R5, 0x8, RZ ;  /* 0x0000000805157824 */ /* 0x01ffe200078e00ff */
[----:B------:R-:W-:Y:S01]  /*4390*/  BSSY.RECONVERGENT B0, `(.L_x_44) ;  /* 0x00000b8000007945 */ /* 0x000fe20003800200 */
[----:B------:R-:W-:-:S06]  /*43a0*/  ULEA UR4, UR5, UR4, 0x18 ;  /* 0x0000000405047291 */ /* 0x000fcc000f8ec0ff */
        /* <DEDUP_REMOVED lines=10> */
[----:B------:R-:W1:Y:S01]  /*4450*/  LDCU.64 UR8, c[0x0][0x390] ;  /* 0x00007200ff0877ac */ /* 0x000e620008000a00 */
[----:B------:R-:W-:Y:S01]  /*4460*/  IADD3 R18, P6, PT, R56, R5, RZ ;  /* 0x0000000538127210 */ /* 0x000fe20007fde0ff */
[----:B0-----:R-:W-:Y:S01]  /*4470*/  IMAD.IADD R25, R5, 0x1, -R6 ;  /* 0x0000000105197824 */ /* 0x001fe200078e0a06 */
[----:B------:R-:W-:Y:S03]  /*4480*/  BSSY.RECONVERGENT B1, `(.L_x_46) ;  /* 0x000000c000017945 */ /* 0x000fe60003800200 */
[----:B------:R-:W-:Y:S01]  /*4490*/  IMAD.X R57, RZ, RZ, R57, P6 ;  /* 0x000000ffff397224 */ /* 0x000fe200030e0639 */
[----:B-1----:R-:W-:-:S04]  /*44a0*/  LEA R22, P6, R18, UR8, 0x2 ;  /* 0x0000000812167c11 */ /* 0x002fc8000f8c10ff */
[----:B------:R-:W-:Y:S02]  /*44b0*/  LEA.HI.X R23, R18, UR9, R57, 0x2, P6 ;  /* 0x0000000912177c11 */ /* 0x000fe4000b0f1439 */
[----:B------:R-:W-:-:S04]  /*44c0*/  IADD3 R8, P6, PT, R25, R8, RZ ;  /* 0x0000000819087210 */ /* 0x000fc80007fde0ff */
[----:B------:R-:W-:Y:S02]  /*44d0*/  LEA.HI.X.SX32 R25, R25, R10, 0x1, P6 ;  /* 0x0000000a19197211 */ /* 0x000fe400030f0eff */
[----:B------:R-:W-:-:S04]  /*44e0*/  LEA R24, P6, R8, UR8, 0x2 ;  /* 0x0000000808187c11 */ /* 0x000fc8000f8c10ff */
[----:B------:R-:W-:Y:S01]  /*44f0*/  LEA.HI.X R25, R8, UR9, R25, 0x2, P6 ;  /* 0x0000000908197c11 */ /* 0x000fe2000b0f1419 */
[----:B------:R-:W-:Y:S08]  /*4500*/  @P5 BRA `(.L_x_47) ;  /* 0x00000000000c5947 */ /* 0x000ff00003800000 */
[----:B------:R-:W-:-:S13]  /*4510*/  ISETP.GE.AND P5, PT, R5, R6, PT ;  /* 0x000000060500720c */ /* 0x000fda0003fa6270 */
[----:B------:R0:W5:Y:S04]  /*4520*/  @!P5 LDG.E R8, desc[UR6][R22.64] ;  /* 0x000000061608d981 */ /* 0x000168000c1e1900 */
[----:B------:R0:W5:Y:S02]  /*4530*/  @P5 LDG.E R8, desc[UR6][R24.64] ;  /* 0x0000000618085981 */ /* 0x000164000c1e1900 */
.L_x_47:
[----:B------:R-:W-:Y:S05]  /*4540*/  BSYNC.RECONVERGENT B1 ;  /* 0x0000000000017941 */ /* 0x000fea0003800200 */
.L_x_46:
[----:B------:R-:W-:Y:S04]  /*4550*/  BSSY.RECONVERGENT B1, `(.L_x_48) ;  /* 0x0000005000017945 */ /* 0x000fe80003800200 */
[----:B------:R-:W-:Y:S05]  /*4560*/  @P4 BRA `(.L_x_49) ;  /* 0x00000000000c4947 */ /* 0x000fea0003800000 */
[----:B------:R-:W-:-:S13]  /*4570*/  ISETP.GE.AND P4, PT, R11, R6, PT ;  /* 0x000000060b00720c */ /* 0x000fda0003f86270 */
[----:B------:R1:W5:Y:S04]  /*4580*/  @P4 LDG.E R11, desc[UR6][R24.64+0x400] ;  /* 0x00040006180b4981 */ /* 0x000368000c1e1900 */
[----:B------:R1:W5:Y:S02]  /*4590*/  @!P4 LDG.E R11, desc[UR6][R22.64+0x400] ;  /* 0x00040006160bc981 */ /* 0x000364000c1e1900 */
.L_x_49:
[----:B------:R-:W-:Y:S05]  /*45a0*/  BSYNC.RECONVERGENT B1 ;  /* 0x0000000000017941 */ /* 0x000fea0003800200 */
.L_x_48:
[----:B------:R-:W-:Y:S04]  /*45b0*/  BSSY.RECONVERGENT B1, `(.L_x_50) ;  /* 0x0000005000017945 */ /* 0x000fe80003800200 */
[----:B------:R-:W-:Y:S05]  /*45c0*/  @P3 BRA `(.L_x_51) ;  /* 0x00000000000c3947 */ /* 0x000fea0003800000 */
[----:B------:R-:W-:-:S13]  /*45d0*/  ISETP.GE.AND P3, PT, R13, R6, PT ;  /* 0x000000060d00720c */ /* 0x000fda0003f66270 */
[----:B------:R2:W5:Y:S04]  /*45e0*/  @P3 LDG.E R13, desc[UR6][R24.64+0x800] ;  /* 0x00080006180d3981 */ /* 0x000568000c1e1900 */
[----:B------:R2:W5:Y:S02]  /*45f0*/  @!P3 LDG.E R13, desc[UR6][R22.64+0x800] ;  /* 0x00080006160db981 */ /* 0x000564000c1e1900 */
.L_x_51:
[----:B------:R-:W-:Y:S05]  /*4600*/  BSYNC.RECONVERGENT B1 ;  /* 0x0000000000017941 */ /* 0x000fea0003800200 */
.L_x_50:
[----:B------:R-:W-:Y:S04]  /*4610*/  BSSY.RECONVERGENT B1, `(.L_x_52) ;  /* 0x0000005000017945 */ /* 0x000fe80003800200 */
[----:B------:R-:W-:Y:S05]  /*4620*/  @P2 BRA `(.L_x_53) ;  /* 0x00000000000c2947 */ /* 0x000fea0003800000 */
[----:B------:R-:W-:-:S13]  /*4630*/  ISETP.GE.AND P2, PT, R15, R6, PT ;  /* 0x000000060f00720c */ /* 0x000fda0003f46270 */
[----:B------:R3:W5:Y:S04]  /*4640*/  @P2 LDG.E R15, desc[UR6][R24.64+0xc00] ;  /* 0x000c0006180f2981 */ /* 0x000768000c1e1900 */
[----:B------:R3:W5:Y:S02]  /*4650*/  @!P2 LDG.E R15, desc[UR6][R22.64+0xc00] ;  /* 0x000c0006160fa981 */ /* 0x000764000c1e1900 */
.L_x_53:
[----:B------:R-:W-:Y:S05]  /*4660*/  BSYNC.RECONVERGENT B1 ;  /* 0x0000000000017941 */ /* 0x000fea0003800200 */
.L_x_52:
[----:B------:R-:W-:Y:S01]  /*4670*/  ISETP.NE.AND P2, PT, R14, RZ, PT ;  /* 0x000000ff0e00720c */ /* 0x000fe20003f45270 */
[----:B------:R-:W-:-:S12]  /*4680*/  BSSY.RECONVERGENT B1, `(.L_x_54) ;  /* 0x0000005000017945 */ /* 0x000fd80003800200 */
[----:B------:R-:W-:Y:S05]  /*4690*/  @P2 BRA `(.L_x_55) ;  /* 0x00000000000c2947 */ /* 0x000fea0003800000 */
[----:B------:R-:W-:-:S13]  /*46a0*/  ISETP.GE.AND P2, PT, R17, R6, PT ;  /* 0x000000061100720c */ /* 0x000fda0003f46270 */
[----:B------:R4:W5:Y:S04]  /*46b0*/  @P2 LDG.E R14, desc[UR6][R24.64+0x1000] ;  /* 0x00100006180e2981 */ /* 0x000968000c1e1900 */
[----:B------:R4:W5:Y:S02]  /*46c0*/  @!P2 LDG.E R14, desc[UR6][R22.64+0x1000] ;  /* 0x00100006160ea981 */ /* 0x000964000c1e1900 */
.L_x_55:
[----:B------:R-:W-:Y:S05]  /*46d0*/  BSYNC.RECONVERGENT B1 ;  /* 0x0000000000017941 */ /* 0x000fea0003800200 */
.L_x_54:
[----:B------:R-:W-:Y:S04]  /*46e0*/  BSSY.RECONVERGENT B1, `(.L_x_56) ;  /* 0x0000005000017945 */ /* 0x000fe80003800200 */
[----:B------:R-:W-:Y:S05]  /*46f0*/  @P1 BRA `(.L_x_57) ;  /* 0x00000000000c1947 */ /* 0x000fea0003800000 */
[----:B------:R-:W-:-:S13]  /*4700*/  ISETP.GE.AND P1, PT, R19, R6, PT ;  /* 0x000000061300720c */ /* 0x000fda0003f26270 */
[----:B------:R0:W5:Y:S04]  /*4710*/  @P1 LDG.E R10, desc[UR6][R24.64+0x1400] ;  /* 0x00140006180a1981 */ /* 0x000168000c1e1900 */
[----:B------:R0:W5:Y:S02]  /*4720*/  @!P1 LDG.E R10, desc[UR6][R22.64+0x1400] ;  /* 0x00140006160a9981 */ /* 0x000164000c1e1900 */
.L_x_57:
[----:B------:R-:W-:Y:S05]  /*4730*/  BSYNC.RECONVERGENT B1 ;  /* 0x0000000000017941 */ /* 0x000fea0003800200 */
.L_x_56:
[----:B------:R-:W-:Y:S04]  /*4740*/  BSSY.RECONVERGENT B1, `(.L_x_58) ;  /* 0x0000005000017945 */ /* 0x000fe80003800200 */
[----:B------:R-:W-:Y:S05]  /*4750*/  @P0 BRA `(.L_x_59) ;  /* 0x00000000000c0947 */ /* 0x000fea0003800000 */
[----:B------:R-:W-:-:S13]  /*4760*/  ISETP.GE.AND P0, PT, R3, R6, PT ;  /* 0x000000060300720c */ /* 0x000fda0003f06270 */
[----:B------:R0:W5:Y:S04]  /*4770*/  @P0 LDG.E R3, desc[UR6][R24.64+0x1800] ;  /* 0x0018000618030981 */ /* 0x000168000c1e1900 */
[----:B------:R0:W5:Y:S02]  /*4780*/  @!P0 LDG.E R3, desc[UR6][R22.64+0x1800] ;  /* 0x0018000616038981 */ /* 0x000164000c1e1900 */
.L_x_59:
[----:B------:R-:W-:Y:S05]  /*4790*/  BSYNC.RECONVERGENT B1 ;  /* 0x0000000000017941 */ /* 0x000fea0003800200 */
.L_x_58:
[----:B------:R-:W-:-:S13]  /*47a0*/  ISETP.NE.AND P0, PT, R0, RZ, PT ;  /* 0x000000ff0000720c */ /* 0x000fda0003f05270 */
[----:B------:R-:W-:Y:S05]  /*47b0*/  @P0 BRA `(.L_x_60) ;  /* 0x0000000400d40947 */ /* 0x000fea0003800000 */
[----:B------:R-:W-:-:S13]  /*47c0*/  ISETP.GE.AND P0, PT, R2, R6, PT ;  /* 0x000000060200720c */ /* 0x000fda0003f06270 */
[----:B------:R0:W5:Y:S04]  /*47d0*/  @P0 LDG.E R0, desc[UR6][R24.64+0x1c00] ;  /* 0x001c000618000981 */ /* 0x000168000c1e1900 */
[----:B------:R0:W5:Y:S01]  /*47e0*/  @!P0 LDG.E R0, desc[UR6][R22.64+0x1c00] ;  /* 0x001c000616008981 */ /* 0x000162000c1e1900 */
[----:B------:R-:W-:Y:S05]  /*47f0*/  BRA `(.L_x_60) ;  /* 0x0000000400c47947 */ /* 0x000fea0003800000 */
.L_x_45:
[C---:B------:R-:W-:Y:S01]  /*4800*/  @!P4 IMAD.IADD R18, R11.reuse, 0x1, -R6 ;  /* 0x000000010b12c824 */ /* 0x040fe200078e0a06 */
[----:B------:R-:W-:-:S04]  /*4810*/  @!P4 ISETP.GE.AND P6, PT, R11, R6, PT ;  /* 0x000000060b00c20c */ /* 0x000fc80003fc6270 */
[----:B0-----:R-:W-:Y:S02]  /*4820*/  @!P4 SEL R23, R11, R18, !P6 ;  /* 0x000000120b17c207 */ /* 0x001fe40007000000 */
[----:B------:R-:W-:Y:S02]  /*4830*/  @!P4 SHF.R.S32.HI R18, RZ, 0x1f, R18 ;  /* 0x0000001fff12c819 */ /* 0x000fe40000011412 */
[----:B------:R-:W-:Y:S02]  /*4840*/  @!P4 SEL R20, R56, R8, !P6 ;  /* 0x000000083814c207 */ /* 0x000fe40007000000 */
[----:B------:R-:W-:Y:S02]  /*4850*/  @!P4 SEL R22, R57, R10, !P6 ;  /* 0x0000000a3916c207 */ /* 0x000fe40007000000 */
[----:B------:R-:W-:Y:S01]  /*4860*/  @!P4 SEL R25, R18, RZ, P6 ;  /* 0x000000ff1219c207 */ /* 0x000fe20003000000 */
[----:B------:R-:W-:Y:S01]  /*4870*/  @!P3 IMAD.IADD R18, R13, 0x1, -R6 ;  /* 0x000000010d12b824 */ /* 0x000fe200078e0a06 */
[----:B------:R-:W-:-:S05]  /*4880*/  @!P4 IADD3 R20, P6, PT, R23, R20, RZ ;  /* 0x000000141714c210 */ /* 0x000fca0007fde0ff */
[----:B------:R-:W-:Y:S01]  /*4890*/  @!P4 IMAD.X R25, R25, 0x1, R22, P6 ;  /* 0x000000011919c824 */ /* 0x000fe200030e0616 */
[----:B------:R-:W-:-:S04]  /*48a0*/  @!P3 ISETP.GE.AND P6, PT, R13, R6, PT ;  /* 0x000000060d00b20c */ /* 0x000fc80003fc6270 */
[----:B------:R-:W-:Y:S02]  /*48b0*/  @!P3 SEL R27, R13, R18, !P6 ;  /* 0x000000120d1bb207 */ /* 0x000fe40007000000 */
[----:B------:R-:W-:Y:S02]  /*48c0*/  @!P3 SHF.R.S32.HI R18, RZ, 0x1f, R18 ;  /* 0x0000001fff12b819 */ /* 0x000fe40000011412 */
[----:B------:R-:W-:Y:S02]  /*48d0*/  @!P3 SEL R22, R56, R8, !P6 ;  /* 0x000000083816b207 */ /* 0x000fe40007000000 */
[----:B------:R-:W-:Y:S02]  /*48e0*/  @!P3 SEL R23, R57, R10, !P6 ;  /* 0x0000000a3917b207 */ /* 0x000fe40007000000 */
[----:B------:R-:W-:Y:S02]  /*48f0*/  @!P3 SEL R18, R18, RZ, P6 ;  /* 0x000000ff1212b207 */ /* 0x000fe40003000000 */
[----:B------:R-:W-:-:S05]  /*4900*/  @!P3 IADD3 R27, P6, PT, R27, R22, RZ ;  /* 0x000000161b1bb210 */ /* 0x000fca0007fde0ff */
[----:B------:R-:W-:Y:S02]  /*4910*/  @!P3 IMAD.X R18, R18, 0x1, R23, P6 ;  /* 0x000000011212b824 */ /* 0x000fe400030e0617 */
[----:B------:R-:W0:Y:S02]  /*4920*/  @!P4 LDC.64 R22, c[0x0][0x3a8] ;  /* 0x0000ea00ff16cb82 */ /* 0x000e240000000a00 */
[----:B0-----:R-:W-:-:S04]  /*4930*/  @!P4 LEA R24, P6, R20, R22, 0x2 ;  /* 0x000000161418c211 */ /* 0x001fc800078c10ff */
[----:B------:R-:W-:Y:S02]  /*4940*/  @!P4 LEA.HI.X R25, R20, R23, R25, 0x2, P6 ;  /* 0x000000171419c211 */ /* 0x000fe400030f1419 */
[----:B------:R-:W0:Y:S03]  /*4950*/  @!P3 LDC.64 R22, c[0x0][0x3a8] ;  /* 0x0000ea00ff16bb82 */ /* 0x000e260000000a00 */
[----:B------:R1:W5:Y:S01]  /*4960*/  @!P4 LDG.E R11, desc[UR6][R24.64] ;  /* 0x00000006180bc981 */ /* 0x000362000c1e1900 */
[----:B------:R-:W-:-:S13]  /*4970*/  ISETP.NE.AND P4, PT, R14, RZ, PT ;  /* 0x000000ff0e00720c */ /* 0x000fda0003f85270 */
[----:B-1----:R-:W1:Y:S01]  /*4980*/  @!P4 LDC.64 R24, c[0x0][0x3a8] ;  /* 0x0000ea00ff18cb82 */ /* 0x002e620000000a00 */
[----:B0-----:R-:W-:-:S04]  /*4990*/  @!P3 LEA R26, P6, R27, R22, 0x2 ;  /* 0x000000161b1ab211 */ /* 0x001fc800078c10ff */
[----:B------:R-:W-:-:S03]  /*49a0*/  @!P3 LEA.HI.X R27, R27, R23, R18, 0x2, P6 ;  /* 0x000000171b1bb211 */ /* 0x000fc600030f1412 */
[----:B------:R-:W0:Y:S01]  /*49b0*/  @!P2 LDC.64 R22, c[0x0][0x3a8] ;  /* 0x0000ea00ff16ab82 */ /* 0x000e220000000a00 */
[C---:B------:R-:W-:Y:S01]  /*49c0*/  @!P2 IMAD.IADD R18, R15.reuse, 0x1, -R6 ;  /* 0x000000010f12a824 */ /* 0x040fe200078e0a06 */
[----:B------:R-:W-:Y:S01]  /*49d0*/  ISETP.NE.AND P6, PT, R0, RZ, PT ;  /* 0x000000ff0000720c */ /* 0x000fe20003fc5270 */
[----:B------:R0:W5:Y:S01]  /*49e0*/  @!P3 LDG.E R13, desc[UR6][R26.64] ;  /* 0x000000061a0db981 */ /* 0x000162000c1e1900 */
[----:B------:R-:W-:-:S04]  /*49f0*/  @!P2 ISETP.GE.AND P3, PT, R15, R6, PT ;  /* 0x000000060f00a20c */ /* 0x000fc80003f66270 */
[----:B------:R-:W-:Y:S02]  /*4a00*/  @!P2 SEL R29, R15, R18, !P3 ;  /* 0x000000120f1da207 */ /* 0x000fe40005800000 */
[----:B------:R-:W-:Y:S02]  /*4a10*/  @!P2 SHF.R.S32.HI R18, RZ, 0x1f, R18 ;  /* 0x0000001fff12a819 */ /* 0x000fe40000011412 */
[----:B------:R-:W-:Y:S02]  /*4a20*/  @!P2 SEL R20, R56, R8, !P3 ;  /* 0x000000083814a207 */ /* 0x000fe40005800000 */
[----:B------:R-:W-:Y:S02]  /*4a30*/  @!P2 SEL R28, R57, R10, !P3 ;  /* 0x0000000a391ca207 */ /* 0x000fe40005800000 */
[----:B------:R-:W-:Y:S02]  /*4a40*/  @!P2 SEL R31, R18, RZ, P3 ;  /* 0x000000ff121fa207 */ /* 0x000fe40001800000 */
[----:B------:R-:W-:-:S05]  /*4a50*/  @!P2 IADD3 R20, P3, PT, R29, R20, RZ ;  /* 0x000000141d14a210 */ /* 0x000fca0007f7e0ff */
[----:B------:R-:W-:Y:S01]  /*4a60*/  @!P2 IMAD.X R28, R31, 0x1, R28, P3 ;  /* 0x000000011f1ca824 */ /* 0x000fe200018e061c */
[----:B0-----:R-:W-:Y:S01]  /*4a70*/  @!P2 LEA R26, P3, R20, R22, 0x2 ;  /* 0x00000016141aa211 */ /* 0x001fe200078610ff */
[----:B------:R-:W-:-:S03]  /*4a80*/  @!P4 IMAD.IADD R18, R17, 0x1, -R6 ;  /* 0x000000011112c824 */ /* 0x000fc600078e0a06 */
[----:B------:R-:W-:Y:S02]  /*4a90*/  @!P2 LEA.HI.X R27, R20, R23, R28, 0x2, P3 ;  /* 0x00000017141ba211 */ /* 0x000fe400018f141c */
[----:B------:R-:W-:-:S03]  /*4aa0*/  @!P4 ISETP.GE.AND P3, PT, R17, R6, PT ;  /* 0x000000061100c20c */ /* 0x000fc60003f66270 */
[----:B------:R0:W5:Y:S01]  /*4ab0*/  @!P2 LDG.E R15, desc[UR6][R26.64] ;  /* 0x000000061a0fa981 */ /* 0x000162000c1e1900 */
[----:B------:R-:W-:Y:S02]  /*4ac0*/  @!P4 SEL R22, R17, R18, !P3 ;  /* 0x000000121116c207 */ /* 0x000fe40005800000 */
[----:B------:R-:W-:Y:S02]  /*4ad0*/  @!P4 SHF.R.S32.HI R18, RZ, 0x1f, R18 ;  /* 0x0000001fff12c819 */ /* 0x000fe40000011412 */
[----:B------:R-:W-:Y:S02]  /*4ae0*/  @!P4 SEL R17, R56, R8, !P3 ;  /* 0x000000083811c207 */ /* 0x000fe40005800000 */
[----:B------:R-:W-:Y:S02]  /*4af0*/  @!P4 SEL R20, R57, R10, !P3 ;  /* 0x0000000a3914c207 */ /* 0x000fe40005800000 */
[----:B------:R-:W-:Y:S01]  /*4b00*/  @!P4 SEL R23, R18, RZ, P3 ;  /* 0x000000ff1217c207 */ /* 0x000fe20001800000 */
[----:B------:R-:W-:Y:S01]  /*4b10*/  @!P0 IMAD.IADD R28, R3, 0x1, -R6 ;  /* 0x00000001031c8824 */ /* 0x000fe200078e0a06 */
[----:B------:R-:W-:Y:S01]  /*4b20*/  @!P4 IADD3 R17, P3, PT, R22, R17, RZ ;  /* 0x000000111611c210 */ /* 0x000fe20007f7e0ff */
[----:B0-----:R-:W0:Y:S03]  /*4b30*/  @!P0 LDC.64 R26, c[0x0][0x3a8] ;  /* 0x0000ea00ff1a8b82 */ /* 0x001e260000000a00 */
[----:B-1----:R-:W-:Y:S01]  /*4b40*/  @!P4 LEA R18, P2, R17, R24, 0x2 ;  /* 0x000000181112c211 */ /* 0x002fe200078410ff */
[----:B------:R-:W-:Y:S01]  /*4b50*/  @!P4 IMAD.X R20, R23, 0x1, R20, P3 ;  /* 0x000000011714c824 */ /* 0x000fe200018e0614 */
[C---:B------:R-:W-:Y:S01]  /*4b60*/  @!P1 ISETP.GE.AND P3, PT, R19.reuse, R6, PT ;  /* 0x000000061300920c */ /* 0x040fe20003f66270 */
[----:B------:R-:W-:-:S02]  /*4b70*/  @!P1 IMAD.IADD R24, R19, 0x1, -R6 ;  /* 0x0000000113189824 */ /* 0x000fc400078e0a06 */
[----:B------:R-:W1:Y:S01]  /*4b80*/  @!P1 LDC.64 R22, c[0x0][0x3a8] ;  /* 0x0000ea00ff169b82 */ /* 0x000e620000000a00 */
[----:B------:R-:W-:Y:S02]  /*4b90*/  @!P4 LEA.HI.X R25, R17, R25, R20, 0x2, P2 ;  /* 0x000000191119c211 */ /* 0x000fe400010f1414 */
[----:B------:R-:W-:-:S03]  /*4ba0*/  @!P1 SEL R20, R19, R24, !P3 ;  /* 0x0000001813149207 */ /* 0x000fc60005800000 */
[----:B------:R-:W-:Y:S01]  /*4bb0*/  @!P4 IMAD.MOV.U32 R19, RZ, RZ, R25 ;  /* 0x000000ffff13c224 */ /* 0x000fe200078e0019 */
[----:B------:R-:W-:Y:S02]  /*4bc0*/  @!P1 SEL R17, R56, R8, !P3 ;  /* 0x0000000838119207 */ /* 0x000fe40005800000 */
[C---:B------:R-:W-:Y:S02]  /*4bd0*/  @!P0 ISETP.GE.AND P2, PT, R3.reuse, R6, PT ;  /* 0x000000060300820c */ /* 0x040fe40003f46270 */
[----:B------:R-:W-:Y:S01]  /*4be0*/  @!P1 SHF.R.S32.HI R24, RZ, 0x1f, R24 ;  /* 0x0000001fff189819 */ /* 0x000fe20000011418 */
[----:B------:R2:W5:Y:S01]  /*4bf0*/  @!P4 LDG.E R14, desc[UR6][R18.64] ;  /* 0x00000006120ec981 */ /* 0x000562000c1e1900 */
[----:B------:R-:W-:Y:S02]  /*4c00*/  @!P1 IADD3 R29, P4, PT, R20, R17, RZ ;  /* 0x00000011141d9210 */ /* 0x000fe40007f9e0ff */
[----:B------:R-:W-:Y:S02]  /*4c10*/  @!P0 SEL R25, R3, R28, !P2 ;  /* 0x0000001c03198207 */ /* 0x000fe40005000000 */
[----:B------:R-:W-:-:S02]  /*4c20*/  @!P1 SEL R17, R57, R10, !P3 ;  /* 0x0000000a39119207 */ /* 0x000fc40005800000 */
[----:B------:R-:W-:Y:S02]  /*4c30*/  @!P1 SEL R24, R24, RZ, P3 ;  /* 0x000000ff18189207 */ /* 0x000fe40001800000 */
[----:B------:R-:W-:Y:S01]  /*4c40*/  @!P0 SEL R20, R56, R8, !P2 ;  /* 0x0000000838148207 */ /* 0x000fe20005000000 */
[----:B--2---:R-:W2:Y:S01]  /*4c50*/  @!P6 LDC.64 R18, c[0x0][0x3a8] ;  /* 0x0000ea00ff12eb82 */ /* 0x004ea20000000a00 */
[----:B------:R-:W-:Y:S01]  /*4c60*/  @!P0 SHF.R.S32.HI R28, RZ, 0x1f, R28 ;  /* 0x0000001fff1c8819 */ /* 0x000fe2000001141c */
[----:B------:R-:W-:Y:S01]  /*4c70*/  @!P1 IMAD.X R30, R24, 0x1, R17, P4 ;  /* 0x00000001181e9824 */ /* 0x000fe200020e0611 */
[----:B------:R-:W-:Y:S02]  /*4c80*/  @!P0 IADD3 R31, P3, PT, R25, R20, RZ ;  /* 0x00000014191f8210 */ /* 0x000fe40007f7e0ff */
[----:B------:R-:W-:-:S03]  /*4c90*/  @!P0 SEL R17, R57, R10, !P2 ;  /* 0x0000000a39118207 */ /* 0x000fc60005000000 */
[----:B------:R-:W3:Y:S01]  /*4ca0*/  @!P5 LDC.64 R24, c[0x0][0x3a8] ;  /* 0x0000ea00ff18db82 */ /* 0x000ee20000000a00 */
[----:B------:R-:W-:Y:S01]  /*4cb0*/  @!P0 SEL R28, R28, RZ, P2 ;  /* 0x000000ff1c1c8207 */ /* 0x000fe20001000000 */
[----:B------:R-:W-:Y:S01]  /*4cc0*/  @!P5 IMAD.IADD R20, R5, 0x1, -R6 ;  /* 0x000000010514d824 */ /* 0x000fe200078e0a06 */
[----:B-1----:R-:W-:Y:S02]  /*4cd0*/  @!P1 LEA R22, P2, R29, R22, 0x2 ;  /* 0x000000161d169211 */ /* 0x002fe400078410ff */
[----:B------:R-:W-:Y:S01]  /*4ce0*/  @!P5 ISETP.GE.AND P4, PT, R5, R6, PT ;  /* 0x000000060500d20c */ /* 0x000fe20003f86270 */
[----:B------:R-:W-:Y:S01]  /*4cf0*/  @!P0 IMAD.X R32, R28, 0x1, R17, P3 ;  /* 0x000000011c208824 */ /* 0x000fe200018e0611 */
[----:B------:R-:W-:Y:S01]  /*4d00*/  @!P1 LEA.HI.X R23, R29, R23, R30, 0x2, P2 ;  /* 0x000000171d179211 */ /* 0x000fe200010f141e */
[----:B------:R-:W-:Y:S01]  /*4d10*/  @!P6 IMAD.IADD R29, R2, 0x1, -R6 ;  /* 0x00000001021de824 */ /* 0x000fe200078e0a06 */
[----:B------:R-:W-:Y:S02]  /*4d20*/  @!P5 SEL R28, R5, R20, !P4 ;  /* 0x00000014051cd207 */ /* 0x000fe40006000000 */
[----:B------:R-:W-:-:S02]  /*4d30*/  @!P5 SEL R17, R56, R8, !P4 ;  /* 0x000000083811d207 */ /* 0x000fc40006000000 */
[----:B------:R-:W-:Y:S02]  /*4d40*/  @!P6 ISETP.GE.AND P2, PT, R2, R6, PT ;  /* 0x000000060200e20c */ /* 0x000fe40003f46270 */
[----:B------:R-:W-:Y:S02]  /*4d50*/  @!P5 SHF.R.S32.HI R20, RZ, 0x1f, R20 ;  /* 0x0000001fff14d819 */ /* 0x000fe40000011414 */
[----:B------:R-:W-:Y:S02]  /*4d60*/  @!P5 IADD3 R28, P3, PT, R28, R17, RZ ;  /* 0x000000111c1cd210 */ /* 0x000fe40007f7e0ff */
[----:B------:R-:W-:Y:S02]  /*4d70*/  @!P6 SEL R33, R2, R29, !P2 ;  /* 0x0000001d0221e207 */ /* 0x000fe40005000000 */
[----:B------:R-:W-:Y:S02]  /*4d80*/  @!P5 SEL R2, R57, R10, !P4 ;  /* 0x0000000a3902d207 */ /* 0x000fe40006000000 */
[----:B------:R-:W-:-:S02]  /*4d90*/  @!P5 SEL R17, R20, RZ, P4 ;  /* 0x000000ff1411d207 */ /* 0x000fc40002000000 */
[----:B------:R-:W-:Y:S02]  /*4da0*/  @!P6 SEL R30, R56, R8, !P2 ;  /* 0x00000008381ee207 */ /* 0x000fe40005000000 */
[----:B------:R-:W-:Y:S01]  /*4db0*/  @!P6 SHF.R.S32.HI R29, RZ, 0x1f, R29 ;  /* 0x0000001fff1de819 */ /* 0x000fe2000001141d */
[----:B------:R-:W-:Y:S01]  /*4dc0*/  @!P5 IMAD.X R17, R17, 0x1, R2, P3 ;  /* 0x000000011111d824 */ /* 0x000fe200018e0602 */
[----:B------:R-:W-:Y:S02]  /*4dd0*/  @!P6 SEL R56, R57, R10, !P2 ;  /* 0x0000000a3938e207 */ /* 0x000fe40005000000 */
[----:B------:R-:W-:Y:S01]  /*4de0*/  @!P6 IADD3 R30, P4, PT, R33, R30, RZ ;  /* 0x0000001e211ee210 */ /* 0x000fe20007f9e0ff */
[----:B------:R-:W5:Y:S01]  /*4df0*/  @!P1 LDG.E R10, desc[UR6][R22.64] ;  /* 0x00000006160a9981 */ /* 0x000f62000c1e1900 */
[----:B------:R-:W-:Y:S02]  /*4e00*/  @!P6 SEL R29, R29, RZ, P2 ;  /* 0x000000ff1d1de207 */ /* 0x000fe40001000000 */
[----:B0-----:R-:W-:-:S02]  /*4e10*/  @!P0 LEA R26, P3, R31, R26, 0x2 ;  /* 0x0000001a1f1a8211 */ /* 0x001fc400078610ff */
[----:B---3--:R-:W-:Y:S01]  /*4e20*/  @!P5 LEA R24, P2, R28, R24, 0x2 ;  /* 0x000000181c18d211 */ /* 0x008fe200078410ff */
[----:B------:R-:W-:Y:S01]  /*4e30*/  @!P6 IMAD.X R29, R29, 0x1, R56, P4 ;  /* 0x000000011d1de824 */ /* 0x000fe200020e0638 */
[----:B------:R-:W-:Y:S02]  /*4e40*/  @!P0 LEA.HI.X R27, R31, R27, R32, 0x2, P3 ;  /* 0x0000001b1f1b8211 */ /* 0x000fe400018f1420 */
[----:B--2---:R-:W-:Y:S02]  /*4e50*/  @!P6 LEA R2, P3, R30, R18, 0x2 ;  /* 0x000000121e02e211 */ /* 0x004fe400078610ff */
[----:B------:R-:W-:Y:S01]  /*4e60*/  @!P5 LEA.HI.X R25, R28, R25, R17, 0x2, P2 ;  /* 0x000000191c19d211 */ /* 0x000fe200010f1411 */
[----:B------:R-:W-:Y:S01]  /*4e70*/  @!P0 IMAD.MOV.U32 R18, RZ, RZ, R26 ;  /* 0x000000ffff128224 */ /* 0x000fe200078e001a */
[----:B------:R-:W-:Y:S01]  /*4e80*/  @!P6 LEA.HI.X R17, R30, R19, R29, 0x2, P3 ;  /* 0x000000131e11e211 */ /* 0x000fe200018f141d */
[----:B------:R-:W-:-:S05]  /*4e90*/  @!P0 IMAD.MOV.U32 R19, RZ, RZ, R27 ;  /* 0x000000ffff138224 */ /* 0x000fca00078e001b */
[----:B------:R0:W5:Y:S02]  /*4ea0*/  @!P0 LDG.E R3, desc[UR6][R18.64] ;  /* 0x0000000612038981 */ /* 0x000164000c1e1900 */
[----:B0-----:R-:W-:Y:S02]  /*4eb0*/  @!P5 IMAD.MOV.U32 R18, RZ, RZ, R24 ;  /* 0x000000ffff12d224 */ /* 0x001fe400078e0018 */
[----:B------:R-:W-:-:S05]  /*4ec0*/  @!P5 IMAD.MOV.U32 R19, RZ, RZ, R25 ;  /* 0x000000ffff13d224 */ /* 0x000fca00078e0019 */
[----:B------:R0:W5:Y:S02]  /*4ed0*/  @!P5 LDG.E R8, desc[UR6][R18.64] ;  /* 0x000000061208d981 */ /* 0x000164000c1e1900 */
[----:B0-----:R-:W-:Y:S02]  /*4ee0*/  @!P6 IMAD.MOV.U32 R18, RZ, RZ, R2 ;  /* 0x000000ffff12e224 */ /* 0x001fe400078e0002 */
[----:B------:R-:W-:-:S05]  /*4ef0*/  @!P6 IMAD.MOV.U32 R19, RZ, RZ, R17 ;  /* 0x000000ffff13e224 */ /* 0x000fca00078e0011 */
[----:B------:R0:W5:Y:S02]  /*4f00*/  @!P6 LDG.E R0, desc[UR6][R18.64] ;  /* 0x000000061200e981 */ /* 0x000164000c1e1900 */
.L_x_60:
[----:B------:R-:W-:Y:S05]  /*4f10*/  BSYNC.RECONVERGENT B0 ;  /* 0x0000000000007941 */ /* 0x000fea0003800200 */
.L_x_44:
[----:B------:R-:W-:Y:S01]  /*4f20*/  BAR.SYNC.DEFER_BLOCKING 0x0 ;  /* 0x0000000000007b1d */ /* 0x000fe20000010000 */
[----:B------:R-:W-:-:S07]  /*4f30*/  VIMNMX R2, PT, PT, R21, R12, PT ;  /* 0x0000000c15027248 */ /* 0x000fce0003fe0100 */
[----:B------:R-:W-:Y:S01]  /*4f40*/  PREEXIT ;  /* 0x000000000000782d */ /* 0x000fe20000000000 */
[----:B------:R-:W-:Y:S01]  /*4f50*/  BSSY.RECONVERGENT B0, `(.L_x_61) ;  /* 0x0000019000007945 */ /* 0x000fe20003800200 */
[----:B------:R-:W-:Y:S02]  /*4f60*/  LEA R17, R6, UR4, 0x3 ;  /* 0x0000000406117c11 */ /* 0x000fe4000f8e18ff */
[C---:B------:R-:W-:Y:S01]  /*4f70*/  ISETP.GE.AND P0, PT, R2.reuse, R9, PT ;  /* 0x000000090200720c */ /* 0x040fe20003f06270 */
[----:B------:R-:W-:Y:S01]  /*4f80*/  IMAD.IADD R9, R2, 0x1, -R9 ;  /* 0x0000000102097824 */ /* 0x000fe200078e0a09 */
[----:B0-----:R-:W-:-:S04]  /*4f90*/  VIMNMX R18, PT, PT, R6, R2, PT ;  /* 0x0000000206127248 */ /* 0x001fc80003fe0100 */
[----:B------:R-:W-:-:S04]  /*4fa0*/  SEL R9, R9, RZ, P0 ;  /* 0x000000ff09097207 */ /* 0x000fc80000000000 */
[----:B------:R-:W-:-:S13]  /*4fb0*/  ISETP.GE.AND P0, PT, R9, R18, PT ;  /* 0x000000120900720c */ /* 0x000fda0003f06270 */
[----:B------:R-:W-:Y:S05]  /*4fc0*/  @P0 BRA `(.L_x_62) ;  /* 0x0000000000440947 */ /* 0x000fea0003800000 */
[----:B------:R-:W-:-:S07]  /*4fd0*/  IMAD.MOV.U32 R20, RZ, RZ, R18 ;  /* 0x000000ffff147224 */ /* 0x000fce00078e0012 */
.L_x_63:
[----:B------:R-:W-:-:S05]  /*4fe0*/  IMAD.IADD R18, R20, 0x1, -R9 ;  /* 0x0000000114127824 */ /* 0x000fca00078e0a09 */
[----:B------:R-:W-:-:S04]  /*4ff0*/  LEA.HI R18, R18, R18, RZ, 0x1 ;  /* 0x0000001212127211 */ /* 0x000fc800078f08ff */
[----:B-1234-:R-:W-:-:S04]  /*5000*/  LEA.HI.SX32 R25, R18, R9, 0x1f ;  /* 0x0000000912197211 */ /* 0x01efc800078ffaff */
[----:B------:R-:W-:Y:S02]  /*5010*/  LOP3.LUT R19, RZ, R25, RZ, 0x33, !PT ;  /* 0x00000019ff137212 */ /* 0x000fe400078e33ff */
[----:B------:R-:W-:-:S03]  /*5020*/  LEA R18, R25, UR4, 0x3 ;  /* 0x0000000419127c11 */ /* 0x000fc6000f8e18ff */
[----:B------:R-:W-:-:S03]  /*5030*/  IMAD.IADD R22, R2, 0x1, R19 ;  /* 0x0000000102167824 */ /* 0x000fc600078e0213 */
[----:B------:R-:W0:Y:S01]  /*5040*/  LDS.64 R18, [R18] ;  /* 0x0000000012127984 */ /* 0x000e220000000a00 */
[----:B------:R-:W-:-:S06]  /*5050*/  IMAD R22, R22, 0x8, R17 ;  /* 0x0000000816167824 */ /* 0x000fcc00078e0211 */
[----:B------:R-:W1:Y:S01]  /*5060*/  LDS.64 R22, [R22] ;  /* 0x0000000016167984 */ /* 0x000e620000000a00 */
[----:B0-----:R-:W-:Y:S08]  /*5070*/  F2I.F64.TRUNC R24, R18 ;  /* 0x0000001200187311 */ /* 0x001ff0000030d100 */
[----:B-1----:R-:W0:Y:S02]  /*5080*/  F2I.F64.TRUNC R23, R22 ;  /* 0x0000001600177311 */ /* 0x002e24000030d100 */
[----:B0-----:R-:W-:-:S04]  /*5090*/  ISETP.GE.AND P0, PT, R23, R24, PT ;  /* 0x000000181700720c */ /* 0x001fc80003f06270 */
[----:B------:R-:W-:-:S09]  /*50a0*/  SEL R20, R25, R20, !P0 ;  /* 0x0000001419147207 */ /* 0x000fd20004000000 */
[----:B------:R-:W-:-:S05]  /*50b0*/  @P0 VIADD R9, R25, 0x1 ;  /* 0x0000000119090836 */ /* 0x000fca0000000000 */
[----:B------:R-:W-:-:S13]  /*50c0*/  ISETP.GE.AND P0, PT, R9, R20, PT ;  /* 0x000000140900720c */ /* 0x000fda0003f06270 */
[----:B------:R-:W-:Y:S05]  /*50d0*/  @!P0 BRA `(.L_x_63) ;  /* 0xfffffffc00c08947 */ /* 0x000fea000383ffff */
.L_x_62:
[----:B------:R-:W-:Y:S05]  /*50e0*/  BSYNC.RECONVERGENT B0 ;  /* 0x0000000000007941 */ /* 0x000fea0003800200 */
.L_x_61:
[----:B------:R-:W-:Y:S01]  /*50f0*/  IMAD.IADD R2, R2, 0x1, -R9 ;  /* 0x0000000102027824 */ /* 0x000fe200078e0a09 */
[----:B-1234-:R-:W-:Y:S01]  /*5100*/  LEA R22, R9, UR4, 0x3 ;  /* 0x0000000409167c11 */ /* 0x01efe2000f8e18ff */
[----:B------:R-:W-:Y:S01]  /*5110*/  BSSY.RECONVERGENT B0, `(.L_x_64) ;  /* 0x000000e000007945 */ /* 0x000fe20003800200 */
[----:B------:R-:W-:Y:S01]  /*5120*/  PLOP3.LUT P1, PT, PT, PT, PT, 0x8, 0x80 ;  /* 0x000000000080781c */ /* 0x000fe20003f2e170 */
[----:B------:R-:W-:Y:S02]  /*5130*/  IMAD R19, R2, 0x8, R17 ;  /* 0x0000000802137824 */ /* 0x000fe400078e0211 */
[----:B------:R0:W1:Y:S01]  /*5140*/  LDS.64 R34, [R22] ;  /* 0x0000000016227984 */ /* 0x0000620000000a00 */
        /* <DEDUP_REMOVED lines=10> */
.L_x_65:
[----:B------:R-:W-:Y:S05]  /*51f0*/  BSYNC.RECONVERGENT B0 ;  /* 0x0000000000007941 */ /* 0x000fea0003800200 */
.L_x_64:
        /* <DEDUP_REMOVED lines=19> */
.L_x_67:
[----:B------:R-:W-:Y:S05]  /*5330*/  BSYNC.RECONVERGENT B0 ;  /* 0x0000000000007941 */ /* 0x000fea0003800200 */
.L_x_66:
        /* <DEDUP_REMOVED lines=18> */
.L_x_69:
[----:B------:R-:W-:Y:S05]  /*5460*/  BSYNC.RECONVERGENT B0 ;  /* 0x0000000000007941 */ /* 0x000fea0003800200 */
.L_x_68:
        /* <DEDUP_REMOVED lines=18> */
.L_x_71:
[----:B------:R-:W-:Y:S05]  /*5590*/  BSYNC.RECONVERGENT B0 ;  /* 0x0000000000007941 */ /* 0x000fea0003800200 */
.L_x_70:
        /* <DEDUP_REMOVED lines=18> */
.L_x_73:
[----:B------:R-:W-:Y:S05]  /*56c0*/  BSYNC.RECONVERGENT B0 ;  /* 0x0000000000007941 */ /* 0x000fea0003800200 */
.L_x_72:
        /* <DEDUP_REMOVED lines=18> */
.L_x_75:
[----:B------:R-:W-:Y:S05]  /*57f0*/  BSYNC.RECONVERGENT B0 ;  /* 0x0000000000007941 */ /* 0x000fea0003800200 */
.L_x_74:
        /* <DEDUP_REMOVED lines=18> */
.L_x_77:
[----:B------:R-:W-:Y:S05]  /*5920*/  BSYNC.RECONVERGENT B0 ;  /* 0x0000000000007941 */ /* 0x000fea0003800200 */
.L_x_76:
        /* <DEDUP_REMOVED lines=22> */
.L_x_79:
[----:B------:R-:W-:Y:S05]  /*5a90*/  BSYNC.RECONVERGENT B0 ;  /* 0x0000000000007941 */ /* 0x000fea0003800200 */
.L_x_78:
[----:B------:R-:W-:Y:S01]  /*5aa0*/  BAR.SYNC.DEFER_BLOCKING 0x0 ;  /* 0x0000000000007b1d */ /* 0x000fe20000010000 */
[----:B------:R-:W-:Y:S02]  /*5ab0*/  ISETP.NE.AND P6, PT, R9, RZ, PT ;  /* 0x000000ff0900720c */ /* 0x000fe40003fc5270 */
[----:B------:R-:W-:Y:S02]  /*5ac0*/  SEL R55, R55, R20, P0 ;  /* 0x0000001437377207 */ /* 0x000fe40000000000 */
[----:B------:R-:W-:Y:S01]  /*5ad0*/  SEL R54, R17, R54, P1 ;  /* 0x0000003611367207 */ /* 0x000fe20000800000 */
[----:B------:R-:W-:Y:S01]  /*5ae0*/  BSSY.RECONVERGENT B0, `(.L_x_80) ;  /* 0x00000ad000007945 */ /* 0x000fe20003800200 */
        /* <DEDUP_REMOVED lines=10> */
[----:B------:R-:W1:Y:S01]  /*5b90*/  LDCU.64 UR8, c[0x0][0x3a0] ;  /* 0x00007400ff0877ac */ /* 0x000e620008000a00 */
[C---:B------:R-:W-:Y:S01]  /*5ba0*/  ISETP.NE.AND P0, PT, R5.reuse, RZ, PT ;  /* 0x000000ff0500720c */ /* 0x040fe20003f05270 */
[----:B------:R-:W-:Y:S01]  /*5bb0*/  IMAD.MOV.U32 R41, RZ, RZ, RZ ;  /* 0x000000ffff297224 */ /* 0x000fe200078e00ff */
[----:B------:R-:W-:-:S04]  /*5bc0*/  LOP3.LUT R57, R5, 0x1f, RZ, 0xc0, !PT ;  /* 0x0000001f05397812 */ /* 0x000fc800078ec0ff */
[----:B------:R-:W-:-:S05]  /*5bd0*/  LOP3.LUT R40, R48, R57, RZ, 0xfc, !PT ;  /* 0x0000003930287212 */ /* 0x000fca00078efcff */
[----:B------:R-:W-:-:S04]  /*5be0*/  IMAD.WIDE.U32 R42, R4, 0x800, R40 ;  /* 0x00000800042a7825 */ /* 0x000fc800078e0028 */
[----:B------:R-:W-:Y:S01]  /*5bf0*/  VIADD R56, R40, 0x20 ;  /* 0x0000002028387836 */ /* 0x000fe20000000000 */
[----:B-1----:R-:W-:-:S04]  /*5c00*/  LEA R38, P1, R42, UR8, 0x3 ;  /* 0x000000082a267c11 */ /* 0x002fc8000f8218ff */
[----:B------:R-:W-:Y:S01]  /*5c10*/  LEA.HI.X R39, R42, UR9, R43, 0x3, P1 ;  /* 0x000000092a277c11 */ /* 0x000fe200088f1c2b */
[----:B------:R-:W-:Y:S02]  /*5c20*/  VIADD R42, R40, 0x60 ;  /* 0x00000060282a7836 */ /* 0x000fe40000000000 */
[----:B0-----:R-:W-:-:S04]  /*5c30*/  IMAD R6, R47, 0x8, R48 ;  /* 0x000000082f067824 */ /* 0x001fc800078e0230 */
[----:B------:R-:W-:Y:S01]  /*5c40*/  IMAD R47, R47, -0x7, R6 ;  /* 0xfffffff92f2f7824 */ /* 0x000fe200078e0206 */
[----:B------:R-:W-:-:S03]  /*5c50*/  LEA.HI.SX32 R46, R6, R6, 0x1b ;  /* 0x00000006062e7211 */ /* 0x000fc600078fdaff */
[C---:B------:R-:W-:Y:S01]  /*5c60*/  VIADD R6, R47.reuse, 0x20 ;  /* 0x000000202f067836 */ /* 0x040fe20000000000 */
[----:B------:R-:W-:Y:S01]  /*5c70*/  LEA R9, R46, UR4, 0x3 ;  /* 0x000000042e097c11 */ /* 0x000fe2000f8e18ff */
[C---:B------:R-:W-:Y:S01]  /*5c80*/  VIADD R20, R47.reuse, 0x40 ;  /* 0x000000402f147836 */ /* 0x040fe20000000000 */
[CC--:B------:R-:W-:Y:S01]  /*5c90*/  LEA.HI.SX32 R45, R47.reuse, R47.reuse, 0x1b ;  /* 0x0000002f2f2d7211 */ /* 0x0c0fe200078fdaff */
[C---:B------:R-:W-:Y:S01]  /*5ca0*/  VIADD R36, R47.reuse, 0xe0 ;  /* 0x000000e02f247836 */ /* 0x040fe20000000000 */
[-C--:B------:R-:W-:Y:S01]  /*5cb0*/  LEA.HI.SX32 R21, R6, R47.reuse, 0x1b ;  /* 0x0000002f06157211 */ /* 0x080fe200078fdaff */
[----:B------:R0:W-:Y:S01]  /*5cc0*/  STS.64 [R9], R32 ;  /* 0x0000002009007388 */ /* 0x0001e20000000a00 */
[----:B------:R-:W-:Y:S01]  /*5cd0*/  VIADD R44, R47, 0xa0 ;  /* 0x000000a02f2c7836 */ /* 0x000fe20000000000 */
[-C--:B------:R-:W-:Y:S02]  /*5ce0*/  LEA.HI.SX32 R20, R20, R47.reuse, 0x1b ;  /* 0x0000002f14147211 */ /* 0x080fe400078fdaff */
[----:B------:R1:W-:Y:S02]  /*5cf0*/  STS.64 [R9+0x8], R30 ;  /* 0x0000081e09007388 */ /* 0x0003e40000000a00 */
[----:B------:R-:W-:-:S02]  /*5d00*/  LEA.HI.SX32 R6, R44, R47, 0x1b ;  /* 0x0000002f2c067211 */ /* 0x000fc400078fdaff */
[----:B------:R2:W-:Y:S01]  /*5d10*/  STS.64 [R9+0x10], R28 ;  /* 0x0000101c09007388 */ /* 0x0005e20000000a00 */
[----:B0-----:R-:W-:-:S03]  /*5d20*/  VIADD R32, R47, 0x60 ;  /* 0x000000602f207836 */ /* 0x001fc60000000000 */
[----:B------:R0:W-:Y:S01]  /*5d30*/  STS.64 [R9+0x18], R18 ;  /* 0x0000181209007388 */ /* 0x0001e20000000a00 */
[----:B-1----:R-:W-:-:S03]  /*5d40*/  VIADD R30, R47, 0x80 ;  /* 0x000000802f1e7836 */ /* 0x002fc60000000000 */
[----:B------:R-:W-:Y:S01]  /*5d50*/  STS.64 [R9+0x20], R22 ;  /* 0x0000201609007388 */ /* 0x000fe20000000a00 */
[----:B--2---:R-:W-:-:S03]  /*5d60*/  VIADD R28, R47, 0xc0 ;  /* 0x000000c02f1c7836 */ /* 0x004fc60000000000 */
[----:B------:R1:W-:Y:S04]  /*5d70*/  STS.64 [R9+0x28], R24 ;  /* 0x0000281809007388 */ /* 0x0003e80000000a00 */
[----:B------:R-:W-:Y:S01]  /*5d80*/  STS.64 [R9+0x30], R26 ;  /* 0x0000301a09007388 */ /* 0x000fe20000000a00 */
[-C--:B0-----:R-:W-:Y:S02]  /*5d90*/  LEA.HI.SX32 R19, R32, R47.reuse, 0x1b ;  /* 0x0000002f20137211 */ /* 0x081fe400078fdaff */
[-C--:B------:R-:W-:Y:S01]  /*5da0*/  LEA.HI.SX32 R18, R30, R47.reuse, 0x1b ;  /* 0x0000002f1e127211 */ /* 0x080fe200078fdaff */
[----:B------:R0:W-:Y:S01]  /*5db0*/  STS.64 [R9+0x38], R34 ;  /* 0x0000382209007388 */ /* 0x0001e20000000a00 */
[----:B------:R-:W-:Y:S02]  /*5dc0*/  LEA.HI.SX32 R17, R28, R47, 0x1b ;  /* 0x0000002f1c117211 */ /* 0x000fe400078fdaff */
[----:B------:R-:W-:Y:S01]  /*5dd0*/  LEA R32, R19, UR4, 0x3 ;  /* 0x0000000413207c11 */ /* 0x000fe2000f8e18ff */
[----:B------:R-:W-:Y:S01]  /*5de0*/  NOP ;  /* 0x0000000000007918 */ /* 0x000fe20000000000 */
[----:B-1----:R-:W-:-:S04]  /*5df0*/  LEA R24, R45, UR4, 0x3 ;  /* 0x000000042d187c11 */ /* 0x002fc8000f8e18ff */
[----:B------:R-:W-:Y:S01]  /*5e00*/  LDS.64 R32, [R32+0x300] ;  /* 0x0003000020207984 */ /* 0x000fe20000000a00 */
[----:B0-----:R-:W-:Y:S02]  /*5e10*/  LEA.HI.SX32 R9, R36, R47, 0x1b ;  /* 0x0000002f24097211 */ /* 0x001fe400078fdaff */
[----:B------:R-:W-:Y:S02]  /*5e20*/  LEA R36, R21, UR4, 0x3 ;  /* 0x0000000415247c11 */ /* 0x000fe4000f8e18ff */
[----:B------:R-:W-:Y:S01]  /*5e30*/  LEA R34, R20, UR4, 0x3 ;  /* 0x0000000414227c11 */ /* 0x000fe2000f8e18ff */
[----:B------:R-:W-:Y:S01]  /*5e40*/  LDS.64 R24, [R24] ;  /* 0x0000000018187984 */ /* 0x000fe20000000a00 */
[----:B------:R-:W-:Y:S02]  /*5e50*/  LEA R30, R18, UR4, 0x3 ;  /* 0x00000004121e7c11 */ /* 0x000fe4000f8e18ff */
[----:B------:R-:W-:Y:S01]  /*5e60*/  LEA R28, R6, UR4, 0x3 ;  /* 0x00000004061c7c11 */ /* 0x000fe2000f8e18ff */
[----:B------:R-:W-:Y:S01]  /*5e70*/  LDS.64 R36, [R36+0x100] ;  /* 0x0001000024247984 */ /* 0x000fe20000000a00 */
[----:B------:R-:W-:-:S02]  /*5e80*/  LEA R26, R17, UR4, 0x3 ;  /* 0x00000004111a7c11 */ /* 0x000fc4000f8e18ff */
[----:B------:R-:W-:Y:S01]  /*5e90*/  LEA R22, R9, UR4, 0x3 ;  /* 0x0000000409167c11 */ /* 0x000fe2000f8e18ff */
[----:B------:R-:W-:Y:S04]  /*5ea0*/  LDS.64 R34, [R34+0x200] ;  /* 0x0002000022227984 */ /* 0x000fe80000000a00 */
[----:B------:R-:W-:Y:S04]  /*5eb0*/  LDS.64 R30, [R30+0x400] ;  /* 0x000400001e1e7984 */ /* 0x000fe80000000a00 */
[----:B------:R-:W-:Y:S04]  /*5ec0*/  LDS.64 R28, [R28+0x500] ;  /* 0x000500001c1c7984 */ /* 0x000fe80000000a00 */
[----:B------:R-:W-:Y:S04]  /*5ed0*/  LDS.64 R26, [R26+0x600] ;  /* 0x000600001a1a7984 */ /* 0x000fe80000000a00 */
[----:B------:R-:W-:Y:S04]  /*5ee0*/  LDS.64 R22, [R22+0x700] ;  /* 0x0007000016167984 */ /* 0x000fe80000000a00 */
[----:B------:R0:W-:Y:S01]  /*5ef0*/  @!P0 STS [UR4+0x4200], R12 ;  /* 0x0042000cff008988 */ /* 0x0001e20008000804 */
[----:B------:R-:W-:Y:S01]  /*5f00*/  BAR.SYNC.DEFER_BLOCKING 0x0 ;  /* 0x0000000000007b1d */ /* 0x000fe20000010000 */
[----:B0-----:R-:W-:-:S05]  /*5f10*/  VIADD R12, R40, 0x40 ;  /* 0x00000040280c7836 */ /* 0x001fca0000000000 */
[----:B------:R-:W0:Y:S02]  /*5f20*/  LDS R59, [UR4+0x4200] ;  /* 0x00420004ff3b7984 */ /* 0x000e240008000800 */
[-C--:B0-----:R-:W-:Y:S02]  /*5f30*/  ISETP.GE.AND P6, PT, R40, R59.reuse, PT ;  /* 0x0000003b2800720c */ /* 0x081fe40003fc6270 */
[-C--:B------:R-:W-:Y:S01]  /*5f40*/  ISETP.GE.AND P4, PT, R12, R59.reuse, PT ;  /* 0x0000003b0c00720c */ /* 0x080fe20003f86270 */
[----:B------:R-:W-:Y:S01]  /*5f50*/  VIADD R12, R40, 0x80 ;  /* 0x00000080280c7836 */ /* 0x000fe20000000000 */
[-C--:B------:R-:W-:Y:S01]  /*5f60*/  ISETP.GE.AND P3, PT, R42, R59.reuse, PT ;  /* 0x0000003b2a00720c */ /* 0x080fe20003f66270 */
[----:B------:R-:W-:Y:S01]  /*5f70*/  VIADD R42, R40, 0xa0 ;  /* 0x000000a0282a7836 */ /* 0x000fe20000000000 */
[-C--:B------:R-:W-:Y:S02]  /*5f80*/  ISETP.GE.AND P5, PT, R56, R59.reuse, PT ;  /* 0x0000003b3800720c */ /* 0x080fe40003fa6270 */
[-C--:B------:R-:W-:Y:S01]  /*5f90*/  ISETP.GE.AND P2, PT, R12, R59.reuse, PT ;  /* 0x0000003b0c00720c */ /* 0x080fe20003f46270 */
[----:B------:R-:W-:Y:S01]  /*5fa0*/  VIADD R12, R40, 0xc0 ;  /* 0x000000c0280c7836 */ /* 0x000fe20000000000 */
[----:B------:R-:W-:Y:S01]  /*5fb0*/  ISETP.GE.AND P1, PT, R42, R59, PT ;  /* 0x0000003b2a00720c */ /* 0x000fe20003f26270 */
[----:B------:R-:W-:-:S02]  /*5fc0*/  VIADD R40, R40, 0xe0 ;  /* 0x000000e028287836 */ /* 0x000fc40000000000 */
[----:B------:R0:W-:Y:S01]  /*5fd0*/  @!P6 STG.E.64 desc[UR6][R38.64], R24 ;  /* 0x000000182600e986 */ /* 0x0001e2000c101b06 */
[----:B------:R-:W-:-:S03]  /*5fe0*/  ISETP.GE.AND P6, PT, R12, R59, PT ;  /* 0x0000003b0c00720c */ /* 0x000fc60003fc6270 */
[----:B------:R0:W-:Y:S04]  /*5ff0*/  @!P4 STG.E.64 desc[UR6][R38.64+0x200], R34 ;  /* 0x000200222600c986 */ /* 0x0001e8000c101b06 */
[----:B------:R0:W-:Y:S04]  /*6000*/  @!P5 STG.E.64 desc[UR6][R38.64+0x100], R36 ;  /* 0x000100242600d986 */ /* 0x0001e8000c101b06 */
[----:B------:R0:W-:Y:S04]  /*6010*/  @!P3 STG.E.64 desc[UR6][R38.64+0x300], R32 ;  /* 0x000300202600b986 */ /* 0x0001e8000c101b06 */
[----:B------:R0:W-:Y:S04]  /*6020*/  @!P2 STG.E.64 desc[UR6][R38.64+0x400], R30 ;  /* 0x0004001e2600a986 */ /* 0x0001e8000c101b06 */
[----:B------:R0:W-:Y:S04]  /*6030*/  @!P6 STG.E.64 desc[UR6][R38.64+0x600], R26 ;  /* 0x0006001a2600e986 */ /* 0x0001e8000c101b06 */
[----:B------:R0:W-:Y:S01]  /*6040*/  @!P1 STG.E.64 desc[UR6][R38.64+0x500], R28 ;  /* 0x0005001c26009986 */ /* 0x0001e2000c101b06 */
[----:B------:R-:W-:-:S13]  /*6050*/  ISETP.GE.AND P1, PT, R40, R59, PT ;  /* 0x0000003b2800720c */ /* 0x000fda0003f26270 */
[----:B0-----:R-:W-:Y:S05]  /*6060*/  @P1 BRA `(.L_x_82) ;  /* 0x0000000400501947 */ /* 0x001fea0003800000 */
[----:B------:R0:W-:Y:S01]  /*6070*/  STG.E.64 desc[UR6][R38.64+0x700], R22 ;  /* 0x0007001626007986 */ /* 0x0001e2000c101b06 */
[----:B------:R-:W-:Y:S05]  /*6080*/  BRA `(.L_x_82) ;  /* 0x0000000400487947 */ /* 0x000fea0003800000 */
.L_x_81:
[----:B------:R-:W0:Y:S01]  /*6090*/  S2R R47, SR_LANEID ;  /* 0x00000000002f7919 */ /* 0x000e220000000000 */
[----:B------:R-:W-:Y:S01]  /*60a0*/  LOP3.LUT R48, R21, 0x1f00, RZ, 0xc0, !PT ;  /* 0x00001f0015307812 */ /* 0x000fe200078ec0ff */
[----:B------:R-:W1:Y:S01]  /*60b0*/  LDCU.64 UR8, c[0x0][0x388] ;  /* 0x00007100ff0877ac */ /* 0x000e620008000a00 */
[C---:B------:R-:W-:Y:S01]  /*60c0*/  ISETP.NE.AND P0, PT, R5.reuse, RZ, PT ;  /* 0x000000ff0500720c */ /* 0x040fe20003f05270 */
[----:B------:R-:W-:Y:S01]  /*60d0*/  IMAD.WIDE.U32 R38, R4, 0x800, RZ ;  /* 0x0000080004267825 */ /* 0x000fe200078e00ff */
[----:B------:R-:W-:-:S04]  /*60e0*/  LOP3.LUT R57, R5, 0x1f, RZ, 0xc0, !PT ;  /* 0x0000001f05397812 */ /* 0x000fc800078ec0ff */
[----:B------:R-:W-:-:S04]  /*60f0*/  LOP3.LUT R41, R38, R57, RZ, 0xfc, !PT ;  /* 0x0000003926297212 */ /* 0x000fc800078efcff */
[C---:B------:R-:W-:Y:S02]  /*6100*/  IADD3 R42, P1, PT, R48.reuse, R41, RZ ;  /* 0x00000029302a7210 */ /* 0x040fe40007f3e0ff */
[----:B------:R-:W-:-:S03]  /*6110*/  LOP3.LUT R41, R48, R57, RZ, 0xfc, !PT ;  /* 0x0000003930297212 */ /* 0x000fc600078efcff */
[----:B------:R-:W-:Y:S01]  /*6120*/  IMAD.X R39, RZ, RZ, R39, P1 ;  /* 0x000000ffff277224 */ /* 0x000fe200008e0627 */
[C---:B-1----:R-:W-:Y:S01]  /*6130*/  LEA R38, P1, R42.reuse, UR8, 0x3 ;  /* 0x000000082a267c11 */ /* 0x042fe2000f8218ff */
[C---:B------:R-:W-:Y:S02]  /*6140*/  VIADD R43, R41.reuse, 0x20 ;  /* 0x00000020292b7836 */ /* 0x040fe40000000000 */
[----:B------:R-:W-:Y:S01]  /*6150*/  VIADD R59, R41, 0x60 ;  /* 0x00000060293b7836 */ /* 0x000fe20000000000 */
[----:B------:R-:W-:Y:S01]  /*6160*/  LEA.HI.X R39, R42, UR9, R39, 0x3, P1 ;  /* 0x000000092a277c11 */ /* 0x000fe200088f1c27 */
        /* <DEDUP_REMOVED lines=20> */
[----:B------:R-:W-:Y:S04]  /*62b0*/  STS.64 [R9+0x28], R24 ;  /* 0x0000281809007388 */ /* 0x000fe80000000a00 */
[----:B------:R-:W-:Y:S01]  /*62c0*/  STS.64 [R9+0x30], R26 ;  /* 0x0000301a09007388 */ /* 0x000fe20000000a00 */
[-C--:B0-----:R-:W-:Y:S02]  /*62d0*/  LEA.HI.SX32 R19, R32, R47.reuse, 0x1b ;  /* 0x0000002f20137211 */ /* 0x081fe400078fdaff */
[-C--:B------:R-:W-:Y:S01]  /*62e0*/  LEA.HI.SX32 R18, R30, R47.reuse, 0x1b ;  /* 0x0000002f1e127211 */ /* 0x080fe200078fdaff */
[----:B------:R0:W-:Y:S01]  /*62f0*/  STS.64 [R9+0x38], R34 ;  /* 0x0000382209007388 */ /* 0x0001e20000000a00 */
[----:B------:R-:W-:Y:S02]  /*6300*/  LEA.HI.SX32 R17, R28, R47, 0x1b ;  /* 0x0000002f1c117211 */ /* 0x000fe400078fdaff */
[----:B------:R-:W-:Y:S01]  /*6310*/  LEA R32, R20, UR4, 0x3 ;  /* 0x0000000414207c11 */ /* 0x000fe2000f8e18ff */
[----:B------:R-:W-:Y:S01]  /*6320*/  NOP ;  /* 0x0000000000007918 */ /* 0x000fe20000000000 */
[----:B------:R-:W-:-:S04]  /*6330*/  LEA R30, R19, UR4, 0x3 ;  /* 0x00000004131e7c11 */ /* 0x000fc8000f8e18ff */
[----:B------:R-:W-:Y:S01]  /*6340*/  LDS.64 R32, [R32+0x200] ;  /* 0x0002000020207984 */ /* 0x000fe20000000a00 */
[----:B0-----:R-:W-:Y:S02]  /*6350*/  LEA.HI.SX32 R9, R36, R47, 0x1b ;  /* 0x0000002f24097211 */ /* 0x001fe400078fdaff */
[----:B------:R-:W-:Y:S02]  /*6360*/  LEA R36, R45, UR4, 0x3 ;  /* 0x000000042d247c11 */ /* 0x000fe4000f8e18ff */
[----:B------:R-:W-:Y:S01]  /*6370*/  LEA R34, R21, UR4, 0x3 ;  /* 0x0000000415227c11 */ /* 0x000fe2000f8e18ff */
[----:B------:R-:W-:Y:S01]  /*6380*/  LDS.64 R30, [R30+0x300] ;  /* 0x000300001e1e7984 */ /* 0x000fe20000000a00 */
[----:B------:R-:W-:Y:S02]  /*6390*/  LEA R28, R18, UR4, 0x3 ;  /* 0x00000004121c7c11 */ /* 0x000fe4000f8e18ff */
[----:B------:R-:W-:Y:S01]  /*63a0*/  LEA R22, R6, UR4, 0x3 ;  /* 0x0000000406167c11 */ /* 0x000fe2000f8e18ff */
[----:B------:R-:W-:Y:S01]  /*63b0*/  LDS.64 R36, [R36] ;  /* 0x0000000024247984 */ /* 0x000fe20000000a00 */
[----:B------:R-:W-:-:S02]  /*63c0*/  LEA R24, R17, UR4, 0x3 ;  /* 0x0000000411187c11 */ /* 0x000fc4000f8e18ff */
[----:B------:R-:W-:Y:S01]  /*63d0*/  LEA R26, R9, UR4, 0x3 ;  /* 0x00000004091a7c11 */ /* 0x000fe2000f8e18ff */
[----:B------:R-:W-:Y:S04]  /*63e0*/  LDS.64 R34, [R34+0x100] ;  /* 0x0001000022227984 */ /* 0x000fe80000000a00 */
[----:B------:R-:W-:Y:S04]  /*63f0*/  LDS.64 R28, [R28+0x400] ;  /* 0x000400001c1c7984 */ /* 0x000fe80000000a00 */
[----:B------:R-:W-:Y:S04]  /*6400*/  LDS.64 R22, [R22+0x500] ;  /* 0x0005000016167984 */ /* 0x000fe80000000a00 */
[----:B------:R-:W-:Y:S04]  /*6410*/  LDS.64 R24, [R24+0x600] ;  /* 0x0006000018187984 */ /* 0x000fe80000000a00 */
[----:B------:R-:W-:Y:S04]  /*6420*/  LDS.64 R26, [R26+0x700] ;  /* 0x000700001a1a7984 */ /* 0x000fe80000000a00 */
[----:B------:R-:W-:Y:S01]  /*6430*/  @!P0 STS [UR4+0x4200], R12 ;  /* 0x0042000cff008988 */ /* 0x000fe20008000804 */
[----:B------:R-:W-:Y:S06]  /*6440*/  BAR.SYNC.DEFER_BLOCKING 0x0 ;  /* 0x0000000000007b1d */ /* 0x000fec0000010000 */
[----:B------:R-:W0:Y:S02]  /*6450*/  LDS R40, [UR4+0x4200] ;  /* 0x00420004ff287984 */ /* 0x000e240008000800 */
[-C--:B0-----:R-:W-:Y:S01]  /*6460*/  ISETP.GE.AND P1, PT, R43, R40.reuse, PT ;  /* 0x000000282b00720c */ /* 0x081fe20003f26270 */
[C---:B------:R-:W-:Y:S01]  /*6470*/  VIADD R43, R41.reuse, 0x40 ;  /* 0x00000040292b7836 */ /* 0x040fe20000000000 */
[----:B------:R-:W-:-:S02]  /*6480*/  ISETP.GE.AND P6, PT, R41, R40, PT ;  /* 0x000000282900720c */ /* 0x000fc40003fc6270 */
[-C--:B------:R-:W-:Y:S01]  /*6490*/  ISETP.GE.AND P3, PT, R59, R40.reuse, PT ;  /* 0x000000283b00720c */ /* 0x080fe20003f66270 */
[----:B------:R-:W-:Y:S01]  /*64a0*/  VIADD R59, R41, 0xa0 ;  /* 0x000000a0293b7836 */ /* 0x000fe20000000000 */
[----:B------:R-:W-:Y:S01]  /*64b0*/  ISETP.GE.AND P2, PT, R43, R40, PT ;  /* 0x000000282b00720c */ /* 0x000fe20003f46270 */
[----:B------:R-:W-:-:S03]  /*64c0*/  VIADD R43, R41, 0x80 ;  /* 0x00000080292b7836 */ /* 0x000fc60000000000 */
[-C--:B------:R-:W-:Y:S02]  /*64d0*/  ISETP.GE.AND P5, PT, R59, R40.reuse, PT ;  /* 0x000000283b00720c */ /* 0x080fe40003fa6270 */
[----:B------:R-:W-:Y:S01]  /*64e0*/  ISETP.GE.AND P4, PT, R43, R40, PT ;  /* 0x000000282b00720c */ /* 0x000fe20003f86270 */
[C---:B------:R-:W-:Y:S01]  /*64f0*/  VIADD R43, R41.reuse, 0xc0 ;  /* 0x000000c0292b7836 */ /* 0x040fe20000000000 */
[----:B------:R1:W-:Y:S01]  /*6500*/  @!P1 STG.E.64 desc[UR6][R38.64+0x100], R34 ;  /* 0x0001002226009986 */ /* 0x0003e2000c101b06 */
[----:B------:R-:W-:-:S03]  /*6510*/  VIADD R41, R41, 0xe0 ;  /* 0x000000e029297836 */ /* 0x000fc60000000000 */
[----:B------:R1:W-:Y:S01]  /*6520*/  @!P6 STG.E.64 desc[UR6][R38.64], R36 ;  /* 0x000000242600e986 */ /* 0x0003e2000c101b06 */
[-C--:B------:R-:W-:Y:S02]  /*6530*/  ISETP.GE.AND P6, PT, R43, R40.reuse, PT ;  /* 0x000000282b00720c */ /* 0x080fe40003fc6270 */
[----:B------:R-:W-:Y:S01]  /*6540*/  ISETP.GE.AND P1, PT, R41, R40, PT ;  /* 0x000000282900720c */ /* 0x000fe20003f26270 */
[----:B------:R1:W-:Y:S04]  /*6550*/  @!P2 STG.E.64 desc[UR6][R38.64+0x200], R32 ;  /* 0x000200202600a986 */ /* 0x0003e8000c101b06 */
[----:B------:R1:W-:Y:S04]  /*6560*/  @!P3 STG.E.64 desc[UR6][R38.64+0x300], R30 ;  /* 0x0003001e2600b986 */ /* 0x0003e8000c101b06 */
[----:B------:R1:W-:Y:S04]  /*6570*/  @!P4 STG.E.64 desc[UR6][R38.64+0x400], R28 ;  /* 0x0004001c2600c986 */ /* 0x0003e8000c101b06 */
[----:B------:R1:W-:Y:S04]  /*6580*/  @!P5 STG.E.64 desc[UR6][R38.64+0x500], R22 ;  /* 0x000500162600d986 */ /* 0x0003e8000c101b06 */
[----:B------:R1:W-:Y:S04]  /*6590*/  @!P6 STG.E.64 desc[UR6][R38.64+0x600], R24 ;  /* 0x000600182600e986 */ /* 0x0003e8000c101b06 */
[----:B------:R1:W-:Y:S02]  /*65a0*/  @!P1 STG.E.64 desc[UR6][R38.64+0x700], R26 ;  /* 0x0007001a26009986 */ /* 0x0003e4000c101b06 */
.L_x_82:
[----:B------:R-:W-:Y:S05]  /*65b0*/  BSYNC.RECONVERGENT B0 ;  /* 0x0000000000007941 */ /* 0x000fea0003800200 */
.L_x_80:
        /* <DEDUP_REMOVED lines=19> */
[----:B------:R-:W3:Y:S04]  /*66f0*/  LDS R2, [R2] ;  /* 0x0000000002027984 */ /* 0x000ee80000000800 */
[----:B------:R-:W4:Y:S04]  /*6700*/  LDS R55, [R55] ;  /* 0x0000000037377984 */ /* 0x000f280000000800 */
[----:B------:R-:W0:Y:S04]  /*6710*/  LDS R54, [R54] ;  /* 0x0000000036367984 */ /* 0x000e280000000800 */
[----:B------:R-:W0:Y:S04]  /*6720*/  LDS R53, [R53] ;  /* 0x0000000035357984 */ /* 0x000e280000000800 */
[----:B------:R-:W0:Y:S04]  /*6730*/  LDS R52, [R52] ;  /* 0x0000000034347984 */ /* 0x000e280000000800 */
[----:B------:R-:W0:Y:S04]  /*6740*/  LDS R51, [R51] ;  /* 0x0000000033337984 */ /* 0x000e280000000800 */
[----:B------:R-:W0:Y:S04]  /*6750*/  LDS R50, [R50] ;  /* 0x0000000032327984 */ /* 0x000e280000000800 */
[----:B------:R-:W0:Y:S01]  /*6760*/  LDS R49, [R49] ;  /* 0x0000000031317984 */ /* 0x000e220000000800 */
[----:B------:R-:W-:Y:S06]  /*6770*/  BAR.SYNC.DEFER_BLOCKING 0x0 ;  /* 0x0000000000007b1d */ /* 0x000fec0000010000 */
[----:B--2---:R-:W-:Y:S05]  /*6780*/  BRA.U !UP0, `(.L_x_83) ;  /* 0x0000000508047547 */ /* 0x004fea000b800000 */
[C---:B------:R-:W-:Y:S01]  /*6790*/  VIADD R0, R47.reuse, 0xc0 ;  /* 0x000000c02f007836 */ /* 0x040fe20000000000 */
[-C--:B------:R-:W-:Y:S01]  /*67a0*/  LEA.HI.SX32 R44, R44, R47.reuse, 0x1b ;  /* 0x0000002f2c2c7211 */ /* 0x080fe200078fdaff */
[----:B------:R-:W-:Y:S01]  /*67b0*/  VIADD R6, R47, 0xe0 ;  /* 0x000000e02f067836 */ /* 0x000fe20000000000 */
[----:B------:R-:W-:Y:S01]  /*67c0*/  LEA R46, R46, UR4, 0x2 ;  /* 0x000000042e2e7c11 */ /* 0x000fe2000f8e10ff */
[----:B------:R-:W2:Y:S01]  /*67d0*/  LDCU.64 UR8, c[0x0][0x3a8] ;  /* 0x00007500ff0877ac */ /* 0x000ea20008000a00 */
[-C--:B------:R-:W-:Y:S01]  /*67e0*/  LEA.HI.SX32 R0, R0, R47.reuse, 0x1b ;  /* 0x0000002f00007211 */ /* 0x080fe200078fdaff */
[----:B------:R-:W-:Y:S01]  /*67f0*/  IMAD.IADD R48, R48, 0x1, R57 ;  /* 0x0000000130307824 */ /* 0x000fe200078e0239 */
[----:B------:R-:W-:Y:S01]  /*6800*/  LEA.HI.SX32 R6, R6, R47, 0x1b ;  /* 0x0000002f06067211 */ /* 0x000fe200078fdaff */
[----:B---3--:R-:W-:Y:S01]  /*6810*/  STS [R46], R2 ;  /* 0x000000022e007388 */ /* 0x008fe20000000800 */
[----:B------:R-:W-:Y:S01]  /*6820*/  LEA R11, R21, UR4, 0x2 ;  /* 0x00000004150b7c11 */ /* 0x000fe2000f8e10ff */
[----:B------:R-:W-:Y:S01]  /*6830*/  VIADD R8, R48, 0xc0 ;  /* 0x000000c030087836 */ /* 0x000fe20000000000 */
[----:B------:R-:W-:Y:S01]  /*6840*/  LEA R15, R19, UR4, 0x2 ;  /* 0x00000004130f7c11 */ /* 0x000fe2000f8e10ff */
[----:B----4-:R-:W-:Y:S01]  /*6850*/  STS [R46+0x4], R55 ;  /* 0x000004372e007388 */ /* 0x010fe20000000800 */
[----:B------:R-:W-:-:S02]  /*6860*/  LEA R9, R45, UR4, 0x2 ;  /* 0x000000042d097c11 */ /* 0x000fc4000f8e10ff */
[----:B------:R-:W-:Y:S01]  /*6870*/  LEA R13, R20, UR4, 0x2 ;  /* 0x00000004140d7c11 */ /* 0x000fe2000f8e10ff */
[----:B0-----:R-:W-:Y:S01]  /*6880*/  STS [R46+0x8], R54 ;  /* 0x000008362e007388 */ /* 0x001fe20000000800 */
[----:B------:R-:W-:Y:S02]  /*6890*/  LEA R17, R18, UR4, 0x2 ;  /* 0x0000000412117c11 */ /* 0x000fe4000f8e10ff */
[----:B------:R-:W-:Y:S01]  /*68a0*/  LEA R19, R44, UR4, 0x2 ;  /* 0x000000042c137c11 */ /* 0x000fe2000f8e10ff */
[----:B------:R-:W-:Y:S01]  /*68b0*/  STS [R46+0xc], R53 ;  /* 0x00000c352e007388 */ /* 0x000fe20000000800 */
[----:B------:R-:W-:Y:S01]  /*68c0*/  LEA R21, R0, UR4, 0x2 ;  /* 0x0000000400157c11 */ /* 0x000fe2000f8e10ff */
[----:B------:R-:W-:Y:S01]  /*68d0*/  VIADD R0, R48, 0x20 ;  /* 0x0000002030007836 */ /* 0x000fe20000000000 */
[----:B-1----:R-:W-:Y:S01]  /*68e0*/  LEA R23, R6, UR4, 0x2 ;  /* 0x0000000406177c11 */ /* 0x002fe2000f8e10ff */
[----:B------:R-:W-:Y:S01]  /*68f0*/  STS [R46+0x10], R52 ;  /* 0x000010342e007388 */ /* 0x000fe20000000800 */
[----:B------:R-:W-:-:S03]  /*6900*/  VIADD R6, R48, 0x40 ;  /* 0x0000004030067836 */ /* 0x000fc60000000000 */
[----:B------:R-:W-:Y:S04]  /*6910*/  STS [R46+0x14], R51 ;  /* 0x000014332e007388 */ /* 0x000fe80000000800 */
[----:B------:R-:W-:Y:S04]  /*6920*/  STS [R46+0x18], R50 ;  /* 0x000018322e007388 */ /* 0x000fe80000000800 */
[----:B------:R0:W-:Y:S01]  /*6930*/  STS [R46+0x1c], R49 ;  /* 0x00001c312e007388 */ /* 0x0001e20000000800 */
[----:B------:R-:W-:-:S03]  /*6940*/  NOP ;  /* 0x0000000000007918 */ /* 0x000fc60000000000 */
[----:B------:R-:W-:Y:S01]  /*6950*/  LDS R9, [R9] ;  /* 0x0000000009097984 */ /* 0x000fe20000000800 */
[----:B0-----:R-:W-:-:S03]  /*6960*/  IMAD.MOV.U32 R49, RZ, RZ, RZ ;  /* 0x000000ffff317224 */ /* 0x001fc600078e00ff */
[----:B------:R-:W-:Y:S01]  /*6970*/  LDS R11, [R11+0x80] ;  /* 0x000080000b0b7984 */ /* 0x000fe20000000800 */
[----:B------:R-:W-:-:S03]  /*6980*/  IMAD.WIDE.U32 R4, R4, 0x800, R48 ;  /* 0x0000080004047825 */ /* 0x000fc600078e0030 */
[----:B------:R-:W-:Y:S04]  /*6990*/  LDS R13, [R13+0x100] ;  /* 0x000100000d0d7984 */ /* 0x000fe80000000800 */
[----:B------:R-:W-:Y:S04]  /*69a0*/  LDS R15, [R15+0x180] ;  /* 0x000180000f0f7984 */ /* 0x000fe80000000800 */
[----:B------:R-:W-:Y:S04]  /*69b0*/  LDS R17, [R17+0x200] ;  /* 0x0002000011117984 */ /* 0x000fe80000000800 */
[----:B------:R-:W-:Y:S04]  /*69c0*/  LDS R19, [R19+0x280] ;  /* 0x0002800013137984 */ /* 0x000fe80000000800 */
[----:B------:R-:W-:Y:S04]  /*69d0*/  LDS R21, [R21+0x300] ;  /* 0x0003000015157984 */ /* 0x000fe80000000800 */
[----:B------:R-:W-:Y:S04]  /*69e0*/  LDS R23, [R23+0x380] ;  /* 0x0003800017177984 */ /* 0x000fe80000000800 */
[----:B------:R-:W-:Y:S01]  /*69f0*/  @!P0 STS [UR4+0x2100], R7 ;  /* 0x00210007ff008988 */ /* 0x000fe20008000804 */
[----:B------:R-:W-:Y:S01]  /*6a00*/  BAR.SYNC.DEFER_BLOCKING 0x0 ;  /* 0x0000000000007b1d */ /* 0x000fe20000010000 */
[----:B--2---:R-:W-:-:S04]  /*6a10*/  LEA R2, P0, R4, UR8, 0x2 ;  /* 0x0000000804027c11 */ /* 0x004fc8000f8010ff */
[----:B------:R-:W-:Y:S01]  /*6a20*/  LEA.HI.X R3, R4, UR9, R5, 0x2, P0 ;  /* 0x0000000904037c11 */ /* 0x000fe200080f1405 */
[C---:B------:R-:W-:Y:S01]  /*6a30*/  VIADD R4, R48.reuse, 0x80 ;  /* 0x0000008030047836 */ /* 0x040fe20000000000 */
[----:B------:R-:W0:Y:S02]  /*6a40*/  LDS R25, [UR4+0x2100] ;  /* 0x00210004ff197984 */ /* 0x000e240008000800 */
[-C--:B0-----:R-:W-:Y:S02]  /*6a50*/  ISETP.GE.AND P0, PT, R48, R25.reuse, PT ;  /* 0x000000193000720c */ /* 0x081fe40003f06270 */
[-C--:B------:R-:W-:Y:S01]  /*6a60*/  ISETP.GE.AND P1, PT, R0, R25.reuse, PT ;  /* 0x000000190000720c */ /* 0x080fe20003f26270 */
[----:B------:R-:W-:Y:S01]  /*6a70*/  VIADD R0, R48, 0x60 ;  /* 0x0000006030007836 */ /* 0x000fe20000000000 */
[-C--:B------:R-:W-:Y:S01]  /*6a80*/  ISETP.GE.AND P2, PT, R6, R25.reuse, PT ;  /* 0x000000190600720c */ /* 0x080fe20003f46270 */
[----:B------:R-:W-:Y:S01]  /*6a90*/  VIADD R6, R48, 0xa0 ;  /* 0x000000a030067836 */ /* 0x000fe20000000000 */
[-C--:B------:R-:W-:Y:S01]  /*6aa0*/  ISETP.GE.AND P4, PT, R4, R25.reuse, PT ;  /* 0x000000190400720c */ /* 0x080fe20003f86270 */
[----:B------:R-:W-:Y:S01]  /*6ab0*/  VIADD R48, R48, 0xe0 ;  /* 0x000000e030307836 */ /* 0x000fe20000000000 */
[----:B------:R-:W-:-:S02]  /*6ac0*/  ISETP.GE.AND P3, PT, R0, R25, PT ;  /* 0x000000190000720c */ /* 0x000fc40003f66270 */
[-C--:B------:R-:W-:Y:S02]  /*6ad0*/  ISETP.GE.AND P5, PT, R6, R25.reuse, PT ;  /* 0x000000190600720c */ /* 0x080fe40003fa6270 */
[-C--:B------:R-:W-:Y:S01]  /*6ae0*/  ISETP.GE.AND P6, PT, R8, R25.reuse, PT ;  /* 0x000000190800720c */ /* 0x080fe20003fc6270 */
[----:B------:R0:W-:Y:S01]  /*6af0*/  @!P0 STG.E desc[UR6][R2.64], R9 ;  /* 0x0000000902008986 */ /* 0x0001e2000c101906 */
[----:B------:R-:W-:-:S03]  /*6b00*/  ISETP.GE.AND P0, PT, R48, R25, PT ;  /* 0x000000193000720c */ /* 0x000fc60003f06270 */
[----:B------:R0:W-:Y:S04]  /*6b10*/  @!P1 STG.E desc[UR6][R2.64+0x80], R11 ;  /* 0x0000800b02009986 */ /* 0x0001e8000c101906 */
[----:B------:R0:W-:Y:S04]  /*6b20*/  @!P2 STG.E desc[UR6][R2.64+0x100], R13 ;  /* 0x0001000d0200a986 */ /* 0x0001e8000c101906 */
[----:B------:R0:W-:Y:S04]  /*6b30*/  @!P3 STG.E desc[UR6][R2.64+0x180], R15 ;  /* 0x0001800f0200b986 */ /* 0x0001e8000c101906 */
[----:B------:R0:W-:Y:S04]  /*6b40*/  @!P4 STG.E desc[UR6][R2.64+0x200], R17 ;  /* 0x000200110200c986 */ /* 0x0001e8000c101906 */
[----:B------:R0:W-:Y:S04]  /*6b50*/  @!P5 STG.E desc[UR6][R2.64+0x280], R19 ;  /* 0x000280130200d986 */ /* 0x0001e8000c101906 */
[----:B------:R0:W-:Y:S01]  /*6b60*/  @!P6 STG.E desc[UR6][R2.64+0x300], R21 ;  /* 0x000300150200e986 */ /* 0x0001e2000c101906 */
[----:B------:R-:W-:Y:S05]  /*6b70*/  @P0 EXIT ;  /* 0x000000000000094d */ /* 0x000fea0003800000 */
[----:B------:R-:W-:Y:S01]  /*6b80*/  STG.E desc[UR6][R2.64+0x380], R23 ;  /* 0x0003801702007986 */ /* 0x000fe2000c101906 */
[----:B------:R-:W-:Y:S05]  /*6b90*/  EXIT ;  /* 0x000000000000794d */ /* 0x000fea0003800000 */
.L_x_83:
[----:B------:R-:W-:Y:S01]  /*6ba0*/  LEA R46, R46, UR4, 0x2 ;  /* 0x000000042e2e7c11 */ /* 0x000fe2000f8e10ff */
[----:B------:R-:W2:Y:S01]  /*6bb0*/  LDCU.64 UR8, c[0x0][0x390] ;  /* 0x00007200ff0877ac */ /* 0x000ea20008000a00 */
[----:B------:R-:W-:Y:S01]  /*6bc0*/  LEA R11, R21, UR4, 0x2 ;  /* 0x00000004150b7c11 */ /* 0x000fe2000f8e10ff */
[----:B------:R-:W-:Y:S01]  /*6bd0*/  IMAD.MOV.U32 R3, RZ, RZ, RZ ;  /* 0x000000ffff037224 */ /* 0x000fe200078e00ff */
[----:B------:R-:W-:Y:S01]  /*6be0*/  LEA R15, R19, UR4, 0x2 ;  /* 0x00000004130f7c11 */ /* 0x000fe2000f8e10ff */
[----:B---3--:R3:W-:Y:S01]  /*6bf0*/  STS [R46], R2 ;  /* 0x000000022e007388 */ /* 0x0087e20000000800 */
[----:B------:R-:W-:Y:S02]  /*6c00*/  LEA R13, R20, UR4, 0x2 ;  /* 0x00000004140d7c11 */ /* 0x000fe4000f8e10ff */
[----:B------:R-:W-:Y:S01]  /*6c10*/  LEA R19, R6, UR4, 0x2 ;  /* 0x0000000406137c11 */ /* 0x000fe2000f8e10ff */
[----:B----4-:R-:W-:Y:S01]  /*6c20*/  STS [R46+0x4], R55 ;  /* 0x000004372e007388 */ /* 0x010fe20000000800 */
[----:B------:R-:W-:-:S02]  /*6c30*/  LEA R21, R17, UR4, 0x2 ;  /* 0x0000000411157c11 */ /* 0x000fc4000f8e10ff */
[----:B01----:R-:W-:Y:S01]  /*6c40*/  LEA R23, R9, UR4, 0x2 ;  /* 0x0000000409177c11 */ /* 0x003fe2000f8e10ff */
[----:B------:R-:W-:Y:S01]  /*6c50*/  STS [R46+0x8], R54 ;  /* 0x000008362e007388 */ /* 0x000fe20000000800 */
[----:B------:R-:W-:Y:S01]  /*6c60*/  LEA R45, R45, UR4, 0x2 ;  /* 0x000000042d2d7c11 */ /* 0x000fe2000f8e10ff */
[--C-:B---3--:R-:W-:Y:S01]  /*6c70*/  IMAD.MOV.U32 R2, RZ, RZ, R57.reuse ;  /* 0x000000ffff027224 */ /* 0x108fe200078e0039 */
[----:B------:R-:W-:Y:S01]  /*6c80*/  LEA R18, R18, UR4, 0x2 ;  /* 0x0000000412127c11 */ /* 0x000fe2000f8e10ff */
[----:B------:R-:W-:Y:S01]  /*6c90*/  STS [R46+0xc], R53 ;  /* 0x00000c352e007388 */ /* 0x000fe20000000800 */
[----:B------:R-:W-:Y:S02]  /*6ca0*/  IMAD.IADD R57, R48, 0x1, R57 ;  /* 0x0000000130397824 */ /* 0x000fe400078e0239 */
[----:B------:R-:W-:Y:S01]  /*6cb0*/  IMAD.WIDE.U32 R4, R4, 0x800, R2 ;  /* 0x0000080004047825 */ /* 0x000fe200078e0002 */
[----:B------:R-:W-:Y:S03]  /*6cc0*/  STS [R46+0x10], R52 ;  /* 0x000010342e007388 */ /* 0x000fe60000000800 */
[C---:B------:R-:W-:Y:S01]  /*6cd0*/  VIADD R25, R57.reuse, 0xa0 ;  /* 0x000000a039197836 */ /* 0x040fe20000000000 */
[----:B------:R-:W-:Y:S01]  /*6ce0*/  STS [R46+0x14], R51 ;  /* 0x000014332e007388 */ /* 0x000fe20000000800 */
[----:B------:R-:W-:-:S03]  /*6cf0*/  VIADD R27, R57, 0xc0 ;  /* 0x000000c0391b7836 */ /* 0x000fc60000000000 */
[----:B------:R-:W-:Y:S04]  /*6d00*/  STS [R46+0x18], R50 ;  /* 0x000018322e007388 */ /* 0x000fe80000000800 */
[----:B------:R-:W-:Y:S01]  /*6d10*/  STS [R46+0x1c], R49 ;  /* 0x00001c312e007388 */ /* 0x000fe20000000800 */
[----:B------:R-:W-:-:S03]  /*6d20*/  NOP ;  /* 0x0000000000007918 */ /* 0x000fc60000000000 */
[----:B------:R-:W-:Y:S04]  /*6d30*/  LDS R9, [R45] ;  /* 0x000000002d097984 */ /* 0x000fe80000000800 */
[----:B------:R-:W-:Y:S04]  /*6d40*/  LDS R11, [R11+0x80] ;  /* 0x000080000b0b7984 */ /* 0x000fe80000000800 */
[----:B------:R-:W-:Y:S04]  /*6d50*/  LDS R13, [R13+0x100] ;  /* 0x000100000d0d7984 */ /* 0x000fe80000000800 */
[----:B------:R-:W-:Y:S04]  /*6d60*/  LDS R15, [R15+0x180] ;  /* 0x000180000f0f7984 */ /* 0x000fe80000000800 */
[----:B------:R-:W-:Y:S04]  /*6d70*/  LDS R17, [R18+0x200] ;  /* 0x0002000012117984 */ /* 0x000fe80000000800 */
[----:B------:R-:W-:Y:S04]  /*6d80*/  LDS R19, [R19+0x280] ;  /* 0x0002800013137984 */ /* 0x000fe80000000800 */
[----:B------:R-:W-:Y:S04]  /*6d90*/  LDS R21, [R21+0x300] ;  /* 0x0003000015157984 */ /* 0x000fe80000000800 */
[----:B------:R-:W-:Y:S04]  /*6da0*/  LDS R23, [R23+0x380] ;  /* 0x0003800017177984 */ /* 0x000fe80000000800 */
[----:B------:R0:W-:Y:S01]  /*6db0*/  @!P0 STS [UR4+0x2100], R7 ;  /* 0x00210007ff008988 */ /* 0x0001e20008000804 */
[----:B------:R-:W-:Y:S01]  /*6dc0*/  BAR.SYNC.DEFER_BLOCKING 0x0 ;  /* 0x0000000000007b1d */ /* 0x000fe20000010000 */
[----:B------:R-:W-:Y:S01]  /*6dd0*/  IADD3 R3, P0, PT, R48, R4, RZ ;  /* 0x0000000430037210 */ /* 0x000fe20007f1e0ff */
[----:B0-----:R-:W-:-:S04]  /*6de0*/  VIADD R7, R57, 0x40 ;  /* 0x0000004039077836 */ /* 0x001fc80000000000 */
[----:B------:R-:W-:Y:S01]  /*6df0*/  IMAD.X R4, RZ, RZ, R5, P0 ;  /* 0x000000ffff047224 */ /* 0x000fe200000e0605 */
[----:B--2---:R-:W-:Y:S01]  /*6e00*/  LEA R2, P0, R3, UR8, 0x2 ;  /* 0x0000000803027c11 */ /* 0x004fe2000f8010ff */
[----:B------:R-:W-:-:S03]  /*6e10*/  VIADD R5, R57, 0x20 ;  /* 0x0000002039057836 */ /* 0x000fc60000000000 */
[----:B------:R-:W-:Y:S01]  /*6e20*/  LEA.HI.X R3, R3, UR9, R4, 0x2, P0 ;  /* 0x0000000903037c11 */ /* 0x000fe200080f1404 */
        /* <DEDUP_REMOVED lines=22> */
.L_x_84:
[----:B------:R-:W-:-:S00]  /*6f90*/  BRA `(.L_x_84) ;  /* 0xfffffffc00fc7947 */ /* 0x000fc0000383ffff */
[----:B------:R-:W-:-:S00]  /*6fa0*/  NOP ;  /* 0x0000000000007918 */ /* 0x000fc00000000000 */
        /* <DEDUP_REMOVED lines=13> */
.L_x_403:


//--------------------- .text._ZN3cub18CUB_300001_SM_10006detail10merge_sort30DeviceMergeSortPartitionKernelIN6thrust24THRUST_300001_SM_1000_NS6detail15normal_iteratorINS5_10device_ptrIdEEEEmN4cuda3std3__44lessIiEEdEEvbT_PT2_T0_SJ_PSJ_T1_SJ_i --------------------------
	.section	.text._ZN3cub18CUB_300001_SM_10006detail10merge_sort30DeviceMergeSortPartitionKernelIN6thrust24THRUST_300001_SM_1000_NS6detail15normal_iteratorINS5_10device_ptrIdEEEEmN4cuda3std3__44lessIiEEdEEvbT_PT2_T0_SJ_PSJ_T1_SJ_i,"ax",@progbits
	.align	128
        .global         _ZN3cub18CUB_300001_SM_10006detail10merge_sort30DeviceMergeSortPartitionKernelIN6thrust24THRUST_300001_SM_1000_NS6detail15normal_iteratorINS5_10device_ptrIdEEEEmN4cuda3std3__44lessIiEEdEEvbT_PT2_T0_SJ_PSJ_T1_SJ_i
        .type           _ZN3cub18CUB_300001_SM_10006detail10merge_sort30DeviceMergeSortPartitionKernelIN6thrust24THRUST_300001_SM_1000_NS6detail15normal_iteratorINS5_10device_ptrIdEEEEmN4cuda3std3__44lessIiEEdEEvbT_PT2_T0_SJ_PSJ_T1_SJ_i,@function
        .size           _ZN3cub18CUB_300001_SM_10006detail10merge_sort30DeviceMergeSortPartitionKernelIN6thrust24THRUST_300001_SM_1000_NS6detail15normal_iteratorINS5_10device_ptrIdEEEEmN4cuda3std3__44lessIiEEdEEvbT_PT2_T0_SJ_PSJ_T1_SJ_i,(.L_x_404 - _ZN3cub18CUB_300001_SM_10006detail10merge_sort30DeviceMergeSortPartitionKernelIN6thrust24THRUST_300001_SM_1000_NS6detail15normal_iteratorINS5_10device_ptrIdEEEEmN4cuda3std3__44lessIiEEdEEvbT_PT2_T0_SJ_PSJ_T1_SJ_i)
        .other          _ZN3cub18CUB_300001_SM_10006detail10merge_sort30DeviceMergeSortPartitionKernelIN6thrust24THRUST_300001_SM_1000_NS6detail15normal_iteratorINS5_10device_ptrIdEEEEmN4cuda3std3__44lessIiEEdEEvbT_PT2_T0_SJ_PSJ_T1_SJ_i,@"STO_CUDA_ENTRY STV_DEFAULT"
_ZN3cub18CUB_300001_SM_10006detail10merge_sort30DeviceMergeSortPartitionKernelIN6thrust24THRUST_300001_SM_1000_NS6detail15normal_iteratorINS5_10device_ptrIdEEEEmN4cuda3std3__44lessIiEEdEEvbT_PT2_T0_SJ_PSJ_T1_SJ_i:
.text._ZN3cub18CUB_300001_SM_10006detail10merge_sort30DeviceMergeSortPartitionKernelIN6thrust24THRUST_300001_SM_1000_NS6detail15normal_iteratorINS5_10device_ptrIdEEEEmN4cuda3std3__44lessIiEEdEEvbT_PT2_T0_SJ_PSJ_T1_SJ_i:
[----:B------:R-:W-:Y:S01]  /*0000*/  LDC R1, c[0x0][0x37c] ;  /* 0x0000df00ff017b82 */ /* 0x000fe20000000800 */
[----:B------:R-:W0:Y:S01]  /*0010*/  S2R R0, SR_CTAID.X ;  /* 0x0000000000007919 */ /* 0x000e220000002500 */
[----:B------:R-:W0:Y:S01]  /*0020*/  LDCU UR4, c[0x0][0x360] ;  /* 0x00006c00ff0477ac */ /* 0x000e220008000800 */
[----:B------:R-:W0:Y:S01]  /*0030*/  S2R R3, SR_TID.X ;  /* 0x0000000000037919 */ /* 0x000e220000002100 */
[----:B------:R-:W1:Y:S01]  /*0040*/  LDCU.64 UR10, c[0x0][0x3a0] ;  /* 0x00007400ff0a77ac */ /* 0x000e620008000a00 */
[----:B0-----:R-:W-:-:S05]  /*0050*/  IMAD R0, R0, UR4, R3 ;  /* 0x0000000400007c24 */ /* 0x001fca000f8e0203 */
[----:B-1----:R-:W-:-:S04]  /*0060*/  ISETP.GE.U32.AND P0, PT, R0, UR10, PT ;  /* 0x0000000a00007c0c */ /* 0x002fc8000bf06070 */
[----:B------:R-:W-:-:S13]  /*0070*/  ISETP.GE.U32.AND.EX P0, PT, RZ, UR11, PT, P0 ;  /* 0x0000000bff007c0c */ /* 0x000fda000bf06100 */
[----:B------:R-:W-:Y:S05]  /*0080*/  @P0 EXIT ;  /* 0x000000000000094d */ /* 0x000fea0003800000 */
[----:B------:R-:W0:Y:S01]  /*0090*/  LDCU.64 UR6, c[0x0][0x3b8] ;  /* 0x00007700ff0677ac */ /* 0x000e220008000a00 */
[----:B------:R-:W1:Y:S01]  /*00a0*/  LDC R8, c[0x0][0x3c0] ;  /* 0x0000f000ff087b82 */ /* 0x000e620000000800 */
[----:B------:R-:W-:Y:S01]  /*00b0*/  ACQBULK ;  /* 0x000000000000782e */ /* 0x000fe20000000000 */
[----:B------:R-:W2:Y:S01]  /*00c0*/  LDCU.64 UR8, c[0x0][0x358] ;  /* 0x00006b00ff0877ac */ /* 0x000ea20008000a00 */
[----:B0-----:R-:W-:Y:S02]  /*00d0*/  UIADD3 UR4, UPT, UPT, -UR6, URZ, URZ ;  /* 0x000000ff06047290 */ /* 0x001fe4000fffe1ff */
[----:B------:R-:W-:-:S04]  /*00e0*/  USHF.R.U32.HI UR5, URZ, 0x1, UR7 ;  /* 0x00000001ff057899 */ /* 0x000fc80008011607 */
[----:B------:R-:W-:Y:S01]  /*00f0*/  LOP3.LUT R3, R0, UR4, RZ, 0xc0, !PT ;  /* 0x0000000400037c12 */ /* 0x000fe2000f8ec0ff */
[----:B------:R-:W-:Y:S01]  /*0100*/  USHF.R.U64 UR4, UR6, 0x1, UR7 ;  /* 0x0000000106047899 */ /* 0x000fe20008001207 */
[----:B-1----:R-:W-:Y:S01]  /*0110*/  SHF.R.S32.HI R9, RZ, 0x1f, R8 ;  /* 0x0000001fff097819 */ /* 0x002fe20000011408 */
[----:B------:R-:W-:Y:S02]  /*0120*/  IMAD R2, R8, UR5, RZ ;  /* 0x0000000508027c24 */ /* 0x000fe4000f8e02ff */
[----:B------:R-:W-:-:S04]  /*0130*/  IMAD.WIDE.U32 R4, R3, R8, RZ ;  /* 0x0000000803047225 */ /* 0x000fc800078e00ff */
[----:B------:R-:W-:-:S04]  /*0140*/  IMAD.WIDE.U32 R10, R8, UR4, RZ ;  /* 0x00000004080a7c25 */ /* 0x000fc8000f8e00ff */
[C---:B------:R-:W-:Y:S01]  /*0150*/  IMAD R7, R9.reuse, UR4, R2 ;  /* 0x0000000409077c24 */ /* 0x040fe2000f8e0202 */
[----:B------:R-:W-:Y:S01]  /*0160*/  IADD3 R2, P2, PT, R0, 0x1, RZ ;  /* 0x0000000100027810 */ /* 0x000fe20007f5e0ff */
[----:B------:R-:W-:Y:S01]  /*0170*/  IMAD R12, R9, R3, R5 ;  /* 0x00000003090c7224 */ /* 0x000fe200078e0205 */
[----:B------:R-:W-:Y:S01]  /*0180*/  LOP3.LUT R3, RZ, R4, RZ, 0x33, !PT ;  /* 0x00000004ff037212 */ /* 0x000fe200078e33ff */
[----:B------:R-:W-:Y:S01]  /*0190*/  IMAD.IADD R14, R11, 0x1, R7 ;  /* 0x000000010b0e7824 */ /* 0x000fe200078e0207 */
[----:B------:R-:W0:Y:S01]  /*01a0*/  LDCU.64 UR4, c[0x0][0x398] ;  /* 0x00007300ff0477ac */ /* 0x000e220008000a00 */
[----:B------:R-:W-:Y:S01]  /*01b0*/  ISETP.NE.U32.AND P0, PT, R2, UR10, PT ;  /* 0x0000000a02007c0c */ /* 0x000fe2000bf05070 */
[----:B------:R-:W-:Y:S01]  /*01c0*/  IMAD.X R2, RZ, RZ, RZ, P2 ;  /* 0x000000ffff027224 */ /* 0x000fe200010e06ff */
[----:B------:R-:W-:Y:S02]  /*01d0*/  ISETP.LT.U32.AND P1, PT, R10, R3, PT ;  /* 0x000000030a00720c */ /* 0x000fe40003f21070 */
[----:B------:R-:W-:-:S02]  /*01e0*/  LOP3.LUT R5, RZ, R12, RZ, 0x33, !PT ;  /* 0x0000000cff057212 */ /* 0x000fc400078e33ff */
[----:B------:R-:W-:Y:S02]  /*01f0*/  ISETP.NE.AND.EX P0, PT, R2, UR11, PT, P0 ;  /* 0x0000000b02007c0c */ /* 0x000fe4000bf05300 */
[----:B------:R-:W-:-:S04]  /*0200*/  ISETP.LT.U32.AND.EX P1, PT, R14, R5, PT, P1 ;  /* 0x000000050e00720c */ /* 0x000fc80003f21110 */
[----:B------:R-:W-:Y:S02]  /*0210*/  SEL R3, R10, R3, P1 ;  /* 0x000000030a037207 */ /* 0x000fe40000800000 */
[----:B------:R-:W-:Y:S02]  /*0220*/  SEL R5, R14, R5, P1 ;  /* 0x000000050e057207 */ /* 0x000fe40000800000 */
[----:B------:R-:W-:-:S03]  /*0230*/  IADD3 R2, P1, PT, R3, R4, RZ ;  /* 0x0000000403027210 */ /* 0x000fc60007f3e0ff */
[----:B------:R-:W1:Y:S02]  /*0240*/  @!P0 LDC.64 R6, c[0x0][0x3a8] ;  /* 0x0000ea00ff068b82 */ /* 0x000e640000000a00 */
[----:B------:R-:W-:Y:S01]  /*0250*/  IMAD.X R3, R5, 0x1, R12, P1 ;  /* 0x0000000105037824 */ /* 0x000fe200008e060c */
[----:B0-----:R-:W-:-:S04]  /*0260*/  ISETP.LT.U32.AND P1, PT, R2, UR4, PT ;  /* 0x0000000402007c0c */ /* 0x001fc8000bf21070 */
[----:B------:R-:W-:-:S04]  /*0270*/  ISETP.LT.U32.AND.EX P1, PT, R3, UR5, PT, P1 ;  /* 0x0000000503007c0c */ /* 0x000fc8000bf21110 */
[----:B------:R-:W-:Y:S02]  /*0280*/  SEL R2, R2, UR4, P1 ;  /* 0x0000000402027c07 */ /* 0x000fe40008800000 */
[----:B------:R-:W-:Y:S02]  /*0290*/  SEL R3, R3, UR5, P1 ;  /* 0x0000000503037c07 */ /* 0x000fe40008800000 */
[----:B------:R-:W-:Y:S02]  /*02a0*/  LOP3.LUT R17, RZ, R2, RZ, 0x33, !PT ;  /* 0x00000002ff117212 */ /* 0x000fe400078e33ff */
[----:B------:R-:W-:Y:S02]  /*02b0*/  LOP3.LUT R19, RZ, R3, RZ, 0x33, !PT ;  /* 0x00000003ff137212 */ /* 0x000fe400078e33ff */
[----:B------:R-:W-:-:S04]  /*02c0*/  ISETP.LT.U32.AND P1, PT, R10, R17, PT ;  /* 0x000000110a00720c */ /* 0x000fc80003f21070 */
[----:B------:R-:W-:-:S04]  /*02d0*/  ISETP.LT.U32.AND.EX P1, PT, R14, R19, PT, P1 ;  /* 0x000000130e00720c */ /* 0x000fc80003f21110 */
[----:B------:R-:W-:Y:S02]  /*02e0*/  SEL R17, R10, R17, P1 ;  /* 0x000000110a117207 */ /* 0x000fe40000800000 */
[----:B------:R-:W-:Y:S02]  /*02f0*/  SEL R19, R14, R19, P1 ;  /* 0x000000130e137207 */ /* 0x000fe40000800000 */
[----:B------:R-:W-:Y:S02]  /*0300*/  IADD3 R17, P3, PT, R17, R2, RZ ;  /* 0x0000000211117210 */ /* 0x000fe40007f7e0ff */
[----:B-1----:R-:W-:Y:S02]  /*0310*/  @!P0 LEA R10, P2, R0, R6, 0x3 ;  /* 0x00000006000a8211 */ /* 0x002fe400078418ff */
[----:B------:R-:W-:Y:S01]  /*0320*/  ISETP.LT.U32.AND P1, PT, R4, UR4, PT ;  /* 0x0000000404007c0c */ /* 0x000fe2000bf21070 */
[----:B------:R-:W-:Y:S01]  /*0330*/  IMAD.X R19, R19, 0x1, R3, P3 ;  /* 0x0000000113137824 */ /* 0x000fe200018e0603 */
[----:B------:R-:W-:-:S02]  /*0340*/  @!P0 LEA.HI.X R11, R0, R7, RZ, 0x3, P2 ;  /* 0x00000007000b8211 */ /* 0x000fc400010f1cff */
[----:B------:R-:W-:Y:S02]  /*0350*/  ISETP.LT.U32.AND P2, PT, R17, UR4, PT ;  /* 0x0000000411007c0c */ /* 0x000fe4000bf41070 */
[----:B------:R-:W-:Y:S01]  /*0360*/  ISETP.LT.U32.AND.EX P1, PT, R12, UR5, PT, P1 ;  /* 0x000000050c007c0c */ /* 0x000fe2000bf21110 */
[----:B--2---:R0:W-:Y:S01]  /*0370*/  @!P0 STG.E.64 desc[UR8][R10.64], R2 ;  /* 0x000000020a008986 */ /* 0x0041e2000c101b08 */
[----:B------:R-:W-:Y:S02]  /*0380*/  ISETP.LT.U32.AND.EX P2, PT, R19, UR5, PT, P2 ;  /* 0x0000000513007c0c */ /* 0x000fe4000bf41120 */
[----:B------:R-:W-:Y:S02]  /*0390*/  SEL R5, R4, UR4, P1 ;  /* 0x0000000404057c07 */ /* 0x000fe40008800000 */
[----:B------:R-:W-:Y:S02]  /*03a0*/  SEL R7, R12, UR5, P1 ;  /* 0x000000050c077c07 */ /* 0x000fe40008800000 */
[----:B------:R-:W-:-:S02]  /*03b0*/  SEL R17, R17, UR4, P2 ;  /* 0x0000000411117c07 */ /* 0x000fc40009000000 */
[----:B------:R-:W-:Y:S01]  /*03c0*/  SEL R19, R19, UR5, P2 ;  /* 0x0000000513137c07 */ /* 0x000fe20009000000 */
[----:B------:R-:W-:Y:S06]  /*03d0*/  @!P0 EXIT ;  /* 0x000000000000894d */ /* 0x000fec0003800000 */
[----:B------:R-:W1:Y:S01]  /*03e0*/  LDCU.U8 UR5, c[0x0][0x380] ;  /* 0x00007000ff0577ac */ /* 0x000e620008000000 */
[----:B------:R-:W-:Y:S01]  /*03f0*/  IADD3 R15, P0, PT, R17, -R5, RZ ;  /* 0x80000005110f7210 */ /* 0x000fe20007f1e0ff */
[----:B------:R-:W-:Y:S01]  /*0400*/  BSSY.RECONVERGENT B0, `(.L_x_85) ;  /* 0x0000074000007945 */ /* 0x000fe20003800200 */
[----:B------:R-:W-:-:S03]  /*0410*/  UIADD3 UR4, UPT, UPT, UR6, -0x1, URZ ;  /* 0xffffffff06047890 */ /* 0x000fc6000fffe0ff */
[----:B------:R-:W-:-:S03]  /*0420*/  IMAD.X R4, R19, 0x1, ~R7, P0 ;  /* 0x0000000113047824 */ /* 0x000fc600000e0e07 */
[----:B------:R-:W-:-:S05]  /*0430*/  LOP3.LUT R13, R0, UR4, RZ, 0xc0, !PT ;  /* 0x00000004000d7c12 */ /* 0x000fca000f8ec0ff */
[----:B0-----:R-:W-:Y:S01]  /*0440*/  IMAD.WIDE.U32 R10, R13, R8, RZ ;  /* 0x000000080d0a7225 */ /* 0x001fe200078e00ff */
[----:B-1----:R-:W-:-:S03]  /*0450*/  UPRMT UR4, UR5, 0x8880, URZ ;  /* 0x0000888005047896 */ /* 0x002fc600080000ff */
[----:B------:R-:W-:Y:S01]  /*0460*/  IMAD R9, R9, R13, R11 ;  /* 0x0000000d09097224 */ /* 0x000fe200078e020b */
[----:B------:R-:W-:Y:S01]  /*0470*/  ISETP.LT.U32.AND P0, PT, R10, R15, PT ;  /* 0x0000000f0a00720c */ /* 0x000fe20003f01070 */
[----:B------:R-:W-:-:S03]  /*0480*/  UISETP.NE.AND UP0, UPT, UR4, URZ, UPT ;  /* 0x000000ff0400728c */ /* 0x000fc6000bf05270 */
[----:B------:R-:W-:-:S04]  /*0490*/  ISETP.LT.U32.AND.EX P0, PT, R9, R4, PT, P0 ;  /* 0x000000040900720c */ /* 0x000fc80003f01100 */
[----:B------:R-:W-:Y:S02]  /*04a0*/  SEL R15, R10, R15, P0 ;  /* 0x0000000f0a0f7207 */ /* 0x000fe40000000000 */
[----:B------:R-:W-:Y:S01]  /*04b0*/  SEL R9, R9, R4, P0 ;  /* 0x0000000409097207 */ /* 0x000fe20000000000 */
[----:B------:R-:W-:Y:S06]  /*04c0*/  BRA.U !UP0, `(.L_x_86) ;  /* 0x0000000108d47547 */ /* 0x000fec000b800000 */
[----:B------:R-:W-:Y:S01]  /*04d0*/  IADD3 R11, P0, PT, R17, -R2, RZ ;  /* 0x80000002110b7210 */ /* 0x000fe20007f1e0ff */
[----:B------:R-:W0:Y:S01]  /*04e0*/  LDCU.64 UR4, c[0x0][0x388] ;  /* 0x00007100ff0477ac */ /* 0x000e220008000a00 */
[----:B------:R-:W-:Y:S01]  /*04f0*/  IADD3 R10, P2, PT, R2, -R5, RZ ;  /* 0x80000005020a7210 */ /* 0x000fe20007f5e0ff */
[----:B------:R-:W-:Y:S02]  /*0500*/  BSSY.RECONVERGENT B1, `(.L_x_87) ;  /* 0x0000030000017945 */ /* 0x000fe40003800200 */
[----:B------:R-:W-:Y:S01]  /*0510*/  IMAD.X R8, R19, 0x1, ~R3, P0 ;  /* 0x0000000113087824 */ /* 0x000fe200000e0e03 */
[----:B------:R-:W-:Y:S01]  /*0520*/  ISETP.GT.U32.AND P0, PT, R15, R11, PT ;  /* 0x0000000b0f00720c */ /* 0x000fe20003f04070 */
[----:B------:R-:W-:Y:S01]  /*0530*/  IMAD.X R12, R3, 0x1, ~R7, P2 ;  /* 0x00000001030c7824 */ /* 0x000fe200010e0e07 */
[----:B------:R-:W-:Y:S02]  /*0540*/  ISETP.LT.U32.AND P1, PT, R10, R15, PT ;  /* 0x0000000f0a00720c */ /* 0x000fe40003f21070 */
[----:B------:R-:W-:-:S02]  /*0550*/  ISETP.GT.U32.AND.EX P0, PT, R9, R8, PT, P0 ;  /* 0x000000080900720c */ /* 0x000fc40003f04100 */
[----:B------:R-:W-:Y:S02]  /*0560*/  ISETP.LT.U32.AND.EX P1, PT, R12, R9, PT, P1 ;  /* 0x000000090c00720c */ /* 0x000fe40003f21110 */
[-C--:B------:R-:W-:Y:S02]  /*0570*/  SEL R6, R15, R11.reuse, P0 ;  /* 0x0000000b0f067207 */ /* 0x080fe40000000000 */
[----:B------:R-:W-:Y:S02]  /*0580*/  SEL R4, R9, R8, P0 ;  /* 0x0000000809047207 */ /* 0x000fe40000000000 */
[----:B------:R-:W-:Y:S02]  /*0590*/  IADD3 R6, P0, PT, R6, -R11, RZ ;  /* 0x8000000b06067210 */ /* 0x000fe40007f1e0ff */
[----:B------:R-:W-:Y:S02]  /*05a0*/  SEL R11, R10, R15, P1 ;  /* 0x0000000f0a0b7207 */ /* 0x000fe40000800000 */
[----:B------:R-:W-:Y:S01]  /*05b0*/  SEL R13, R12, R9, P1 ;  /* 0x000000090c0d7207 */ /* 0x000fe20000800000 */
[----:B------:R-:W-:Y:S01]  /*05c0*/  IMAD.X R4, R4, 0x1, ~R8, P0 ;  /* 0x0000000104047824 */ /* 0x000fe200000e0e08 */
[----:B------:R-:W-:-:S04]  /*05d0*/  ISETP.GE.U32.AND P0, PT, R6, R11, PT ;  /* 0x0000000b0600720c */ /* 0x000fc80003f06070 */
[----:B------:R-:W-:-:S13]  /*05e0*/  ISETP.GE.U32.AND.EX P0, PT, R4, R13, PT, P0 ;  /* 0x0000000d0400720c */ /* 0x000fda0003f06100 */
[----:B0-----:R-:W-:Y:S05]  /*05f0*/  @P0 BRA `(.L_x_88) ;  /* 0x0000000000800947 */ /* 0x001fea0003800000 */
[----:B------:R-:W-:-:S05]  /*0600*/  IADD3 R10, P0, PT, R15, R2, RZ ;  /* 0x000000020f0a7210 */ /* 0x000fca0007f1e0ff */
[----:B------:R-:W-:-:S08]  /*0610*/  IMAD.X R12, R9, 0x1, R3, P0 ;  /* 0x00000001090c7824 */ /* 0x000fd000000e0603 */
.L_x_89:
[----:B------:R-:W-:-:S05]  /*0620*/  IADD3 R3, P0, PT, -R6, R11, RZ ;  /* 0x0000000b06037210 */ /* 0x000fca0007f1e1ff */
[----:B------:R-:W-:-:S05]  /*0630*/  IMAD.X R2, R13, 0x1, ~R4, P0 ;  /* 0x000000010d027824 */ /* 0x000fca00000e0e04 */
[--C-:B------:R-:W-:Y:S02]  /*0640*/  SHF.R.U64 R3, R3, 0x1, R2.reuse ;  /* 0x0000000103037819 */ /* 0x100fe40000001202 */
[----:B------:R-:W-:Y:S02]  /*0650*/  SHF.R.U32.HI R9, RZ, 0x1, R2 ;  /* 0x00000001ff097819 */ /* 0x000fe40000011602 */
[----:B------:R-:W-:-:S04]  /*0660*/  IADD3 R14, P0, PT, R6, R3, RZ ;  /* 0x00000003060e7210 */ /* 0x000fc80007f1e0ff */
[----:B------:R-:W-:Y:S01]  /*0670*/  LOP3.LUT R3, RZ, R14, RZ, 0x33, !PT ;  /* 0x0000000eff037212 */ /* 0x000fe200078e33ff */
[----:B------:R-:W-:Y:S01]  /*0680*/  IMAD.X R20, R4, 0x1, R9, P0 ;  /* 0x0000000104147824 */ /* 0x000fe200000e0609 */
[----:B------:R-:W-:Y:S02]  /*0690*/  IADD3 R15, P0, PT, R14, R5, RZ ;  /* 0x000000050e0f7210 */ /* 0x000fe40007f1e0ff */
[----:B------:R-:W-:Y:S02]  /*06a0*/  IADD3 R3, P1, PT, R3, R10, RZ ;  /* 0x0000000a03037210 */ /* 0x000fe40007f3e0ff */
[----:B------:R-:W-:Y:S01]  /*06b0*/  LOP3.LUT R9, RZ, R20, RZ, 0x33, !PT ;  /* 0x00000014ff097212 */ /* 0x000fe200078e33ff */
[----:B------:R-:W-:Y:S01]  /*06c0*/  IMAD.X R18, R20, 0x1, R7, P0 ;  /* 0x0000000114127824 */ /* 0x000fe200000e0607 */
[----:B------:R-:W-:-:S03]  /*06d0*/  LEA R8, P0, R15, UR4, 0x3 ;  /* 0x000000040f087c11 */ /* 0x000fc6000f8018ff */
[----:B------:R-:W-:Y:S01]  /*06e0*/  IMAD.X R16, R9, 0x1, R12, P1 ;  /* 0x0000000109107824 */ /* 0x000fe200008e060c */
[----:B------:R-:W-:Y:S02]  /*06f0*/  LEA R2, P1, R3, UR4, 0x3 ;  /* 0x0000000403027c11 */ /* 0x000fe4000f8218ff */
[----:B------:R-:W-:Y:S02]  /*0700*/  LEA.HI.X R9, R15, UR5, R18, 0x3, P0 ;  /* 0x000000050f097c11 */ /* 0x000fe400080f1c12 */
[----:B------:R-:W-:-:S04]  /*0710*/  LEA.HI.X R3, R3, UR5, R16, 0x3, P1 ;  /* 0x0000000503037c11 */ /* 0x000fc800088f1c10 */
[----:B------:R-:W2:Y:S04]  /*0720*/  LDG.E.64 R8, desc[UR8][R8.64] ;  /* 0x0000000808087981 */ /* 0x000ea8000c1e1b00 */
[----:B------:R-:W3:Y:S01]  /*0730*/  LDG.E.64 R2, desc[UR8][R2.64] ;  /* 0x0000000802027981 */ /* 0x000ee2000c1e1b00 */
[----:B------:R-:W-:Y:S01]  /*0740*/  IADD3 R17, P1, PT, R14, 0x1, RZ ;  /* 0x000000010e117810 */ /* 0x000fe20007f3e0ff */
[----:B--2---:R-:W-:Y:S08]  /*0750*/  F2I.F64.TRUNC R16, R8 ;  /* 0x0000000800107311 */ /* 0x004ff0000030d100 */
[----:B---3--:R-:W0:Y:S02]  /*0760*/  F2I.F64.TRUNC R15, R2 ;  /* 0x00000002000f7311 */ /* 0x008e24000030d100 */
[----:B0-----:R-:W-:Y:S01]  /*0770*/  ISETP.GE.AND P0, PT, R15, R16, PT ;  /* 0x000000100f00720c */ /* 0x001fe20003f06270 */
[----:B------:R-:W-:-:S03]  /*0780*/  IMAD.X R15, RZ, RZ, R20, P1 ;  /* 0x000000ffff0f7224 */ /* 0x000fc600008e0614 */
[----:B------:R-:W-:Y:S02]  /*0790*/  SEL R6, R6, R17, !P0 ;  /* 0x0000001106067207 */ /* 0x000fe40004000000 */
[----:B------:R-:W-:Y:S02]  /*07a0*/  SEL R11, R14, R11, !P0 ;  /* 0x0000000b0e0b7207 */ /* 0x000fe40004000000 */
[----:B------:R-:W-:Y:S02]  /*07b0*/  SEL R4, R4, R15, !P0 ;  /* 0x0000000f04047207 */ /* 0x000fe40004000000 */
[----:B------:R-:W-:Y:S02]  /*07c0*/  SEL R13, R20, R13, !P0 ;  /* 0x0000000d140d7207 */ /* 0x000fe40004000000 */
[----:B------:R-:W-:-:S04]  /*07d0*/  ISETP.GE.U32.AND P0, PT, R6, R11, PT ;  /* 0x0000000b0600720c */ /* 0x000fc80003f06070 */
[----:B------:R-:W-:-:S13]  /*07e0*/  ISETP.GE.U32.AND.EX P0, PT, R4, R13, PT, P0 ;  /* 0x0000000d0400720c */ /* 0x000fda0003f06100 */
[----:B------:R-:W-:Y:S05]  /*07f0*/  @!P0 BRA `(.L_x_89) ;  /* 0xfffffffc00888947 */ /* 0x000fea000383ffff */
.L_x_88:
[----:B------:R-:W-:Y:S05]  /*0800*/  BSYNC.RECONVERGENT B1 ;  /* 0x0000000000017941 */ /* 0x000fea0003800200 */
.L_x_87:
[----:B------:R-:W-:Y:S05]  /*0810*/  BRA `(.L_x_90) ;  /* 0x0000000000c87947 */ /* 0x000fea0003800000 */
.L_x_86:
[----:B------:R-:W-:Y:S01]  /*0820*/  IADD3 R6, P0, PT, R17, -R2, RZ ;  /* 0x8000000211067210 */ /* 0x000fe20007f1e0ff */
[----:B------:R-:W0:Y:S01]  /*0830*/  LDCU.64 UR4, c[0x0][0x390] ;  /* 0x00007200ff0477ac */ /* 0x000e220008000a00 */
[----:B------:R-:W-:-:S03]  /*0840*/  IADD3 R4, P2, PT, R2, -R5, RZ ;  /* 0x8000000502047210 */ /* 0x000fc60007f5e0ff */
[----:B------:R-:W-:Y:S01]  /*0850*/  IMAD.X R10, R19, 0x1, ~R3, P0 ;  /* 0x00000001130a7824 */ /* 0x000fe200000e0e03 */
[----:B------:R-:W-:Y:S01]  /*0860*/  ISETP.GT.U32.AND P0, PT, R15, R6, PT ;  /* 0x000000060f00720c */ /* 0x000fe20003f04070 */
[----:B------:R-:W-:Y:S01]  /*0870*/  IMAD.X R8, R3, 0x1, ~R7, P2 ;  /* 0x0000000103087824 */ /* 0x000fe200010e0e07 */
[----:B------:R-:W-:Y:S02]  /*0880*/  ISETP.LT.U32.AND P1, PT, R4, R15, PT ;  /* 0x0000000f0400720c */ /* 0x000fe40003f21070 */
[----:B------:R-:W-:Y:S02]  /*0890*/  ISETP.GT.U32.AND.EX P0, PT, R9, R10, PT, P0 ;  /* 0x0000000a0900720c */ /* 0x000fe40003f04100 */
[----:B------:R-:W-:Y:S02]  /*08a0*/  ISETP.LT.U32.AND.EX P1, PT, R8, R9, PT, P1 ;  /* 0x000000090800720c */ /* 0x000fe40003f21110 */
[----:B------:R-:W-:Y:S02]  /*08b0*/  SEL R11, R15, R6, P0 ;  /* 0x000000060f0b7207 */ /* 0x000fe40000000000 */
[----:B------:R-:W-:-:S02]  /*08c0*/  SEL R13, R9, R10, P0 ;  /* 0x0000000a090d7207 */ /* 0x000fc40000000000 */
[----:B------:R-:W-:Y:S02]  /*08d0*/  IADD3 R6, P0, PT, R11, -R6, RZ ;  /* 0x800000060b067210 */ /* 0x000fe40007f1e0ff */
[----:B------:R-:W-:-:S03]  /*08e0*/  SEL R11, R4, R15, P1 ;  /* 0x0000000f040b7207 */ /* 0x000fc60000800000 */
[----:B------:R-:W-:Y:S01]  /*08f0*/  IMAD.X R4, R13, 0x1, ~R10, P0 ;  /* 0x000000010d047824 */ /* 0x000fe200000e0e0a */
[----:B------:R-:W-:Y:S02]  /*0900*/  SEL R13, R8, R9, P1 ;  /* 0x00000009080d7207 */ /* 0x000fe40000800000 */
[----:B------:R-:W-:-:S04]  /*0910*/  ISETP.GE.U32.AND P0, PT, R6, R11, PT ;  /* 0x0000000b0600720c */ /* 0x000fc80003f06070 */
[----:B------:R-:W-:-:S13]  /*0920*/  ISETP.GE.U32.AND.EX P0, PT, R4, R13, PT, P0 ;  /* 0x0000000d0400720c */ /* 0x000fda0003f06100 */
[----:B0-----:R-:W-:Y:S05]  /*0930*/  @P0 BRA `(.L_x_90) ;  /* 0x0000000000800947 */ /* 0x001fea0003800000 */
[----:B------:R-:W-:-:S05]  /*0940*/  IADD3 R10, P0, PT, R15, R2, RZ ;  /* 0x000000020f0a7210 */ /* 0x000fca0007f1e0ff */
[----:B------:R-:W-:-:S08]  /*0950*/  IMAD.X R12, R9, 0x1, R3, P0 ;  /* 0x00000001090c7824 */ /* 0x000fd000000e0603 */
.L_x_91:
        /* <DEDUP_REMOVED lines=30> */
.L_x_90:
[----:B------:R-:W-:Y:S05]  /*0b40*/  BSYNC.RECONVERGENT B0 ;  /* 0x0000000000007941 */ /* 0x000fea0003800200 */
.L_x_85:
[----:B------:R-:W0:Y:S01]  /*0b50*/  LDCU.64 UR6, c[0x0][0x3a8] ;  /* 0x00007500ff0677ac */ /* 0x000e220008000a00 */
[----:B------:R-:W-:-:S05]  /*0b60*/  IADD3 R6, P0, PT, R6, R5, RZ ;  /* 0x0000000506067210 */ /* 0x000fca0007f1e0ff */
[----:B------:R-:W-:Y:S01]  /*0b70*/  IMAD.X R7, R4, 0x1, R7, P0 ;  /* 0x0000000104077824 */ /* 0x000fe200000e0607 */
[----:B0-----:R-:W-:-:S04]  /*0b80*/  LEA R2, P1, R0, UR6, 0x3 ;  /* 0x0000000600027c11 */ /* 0x001fc8000f8218ff */
[----:B------:R-:W-:-:S05]  /*0b90*/  LEA.HI.X R3, R0, UR7, RZ, 0x3, P1 ;  /* 0x0000000700037c11 */ /* 0x000fca00088f1cff */
[----:B------:R-:W-:Y:S01]  /*0ba0*/  STG.E.64 desc[UR8][R2.64], R6 ;  /* 0x0000000602007986 */ /* 0x000fe2000c101b08 */
[----:B------:R-:W-:Y:S05]  /*0bb0*/  EXIT ;  /* 0x000000000000794d */ /* 0x000fea0003800000 */
.L_x_92:
        /* <DEDUP_REMOVED lines=12> */
.L_x_404:


//--------------------- .text._ZN3cub18CUB_300001_SM_10006detail10merge_sort30DeviceMergeSortBlockSortKernelINS2_10policy_hubIN6thrust24THRUST_300001_SM_1000_NS6detail15normal_iteratorINS6_10device_ptrIdEEEEE9Policy600ESB_NS8_INS9_IiEEEESB_SF_mN4cuda3std3__44lessIiEEdiEEvbT0_T1_T2_T3_T4_PT6_PT7_T5_NS1_7vsmem_tE --------------------------
	.section	.text._ZN3cub18CUB_300001_SM_10006detail10merge_sort30DeviceMergeSortBlockSortKernelINS2_10policy_hubIN6thrust24THRUST_300001_SM_1000_NS6detail15normal_iteratorINS6_10device_ptrIdEEEEE9Policy600ESB_NS8_INS9_IiEEEESB_SF_mN4cuda3std3__44lessIiEEdiEEvbT0_T1_T2_T3_T4_PT6_PT7_T5_NS1_7vsmem_tE,"ax",@progbits
	.align	128
        .global         _ZN3cub18CUB_300001_SM_10006detail10merge_sort30DeviceMergeSortBlockSortKernelINS2_10policy_hubIN6thrust24THRUST_300001_SM_1000_NS6detail15normal_iteratorINS6_10device_ptrIdEEEEE9Policy600ESB_NS8_INS9_IiEEEESB_SF_mN4cuda3std3__44lessIiEEdiEEvbT0_T1_T2_T3_T4_PT6_PT7_T5_NS1_7vsmem_tE
        .type           _ZN3cub18CUB_300001_SM_10006detail10merge_sort30DeviceMergeSortBlockSortKernelINS2_10policy_hubIN6thrust24THRUST_300001_SM_1000_NS6detail15normal_iteratorINS6_10device_ptrIdEEEEE9Policy600ESB_NS8_INS9_IiEEEESB_SF_mN4cuda3std3__44lessIiEEdiEEvbT0_T1_T2_T3_T4_PT6_PT7_T5_NS1_7vsmem_tE,@function
        .size           _ZN3cub18CUB_300001_SM_10006detail10merge_sort30DeviceMergeSortBlockSortKernelINS2_10policy_hubIN6thrust24THRUST_300001_SM_1000_NS6detail15normal_iteratorINS6_10device_ptrIdEEEEE9Policy600ESB_NS8_INS9_IiEEEESB_SF_mN4cuda3std3__44lessIiEEdiEEvbT0_T1_T2_T3_T4_PT6_PT7_T5_NS1_7vsmem_tE,(.L_x_405 - _ZN3cub18CUB_300001_SM_10006detail10merge_sort30DeviceMergeSortBlockSortKernelINS2_10policy_hubIN6thrust24THRUST_300001_SM_1000_NS6detail15normal_iteratorINS6_10device_ptrIdEEEEE9Policy600ESB_NS8_INS9_IiEEEESB_SF_mN4cuda3std3__44lessIiEEdiEEvbT0_T1_T2_T3_T4_PT6_PT7_T5_NS1_7vsmem_tE)
        .other          _ZN3cub18CUB_300001_SM_10006detail10merge_sort30DeviceMergeSortBlockSortKernelINS2_10policy_hubIN6thrust24THRUST_300001_SM_1000_NS6detail15normal_iteratorINS6_10device_ptrIdEEEEE9Policy600ESB_NS8_INS9_IiEEEESB_SF_mN4cuda3std3__44lessIiEEdiEEvbT0_T1_T2_T3_T4_PT6_PT7_T5_NS1_7vsmem_tE,@"STO_CUDA_ENTRY STV_DEFAULT"
_ZN3cub18CUB_300001_SM_10006detail10merge_sort30DeviceMergeSortBlockSortKernelINS2_10policy_hubIN6thrust24THRUST_300001_SM_1000_NS6detail15normal_iteratorINS6_10device_ptrIdEEEEE9Policy600ESB_NS8_INS9_IiEEEESB_SF_mN4cuda3std3__44lessIiEEdiEEvbT0_T1_T2_T3_T4_PT6_PT7_T5_NS1_7vsmem_tE:
.text._ZN3cub18CUB_300001_SM_10006detail10merge_sort30DeviceMergeSortBlockSortKernelINS2_10policy_hubIN6thrust24THRUST_300001_SM_1000_NS6detail15normal_iteratorINS6_10device_ptrIdEEEEE9Policy600ESB_NS8_INS9_IiEEEESB_SF_mN4cuda3std3__44lessIiEEdiEEvbT0_T1_T2_T3_T4_PT6_PT7_T5_NS1_7vsmem_tE:
[----:B------:R-:W-:Y:S01]  /*0000*/  LDC R1, c[0x0][0x37c] ;  /* 0x0000df00ff017b82 */ /* 0x000fe20000000800 */
[----:B------:R-:W0:Y:S01]  /*0010*/  S2R R9, SR_CTAID.X ;  /* 0x0000000000097919 */ /* 0x000e220000002500 */
[----:B------:R-:W1:Y:S01]  /*0020*/  LDCU UR4, c[0x0][0x370] ;  /* 0x00006e00ff0477ac */ /* 0x000e620008000800 */
[----:B------:R-:W2:Y:S01]  /*0030*/  LDCU.64 UR6, c[0x0][0x358] ;  /* 0x00006b00ff0677ac */ /* 0x000ea20008000a00 */
[----:B-1----:R-:W-:-:S04]  /*0040*/  UIADD3 UR4, UP0, UPT, UR4, -0x1, URZ ;  /* 0xffffffff04047890 */ /* 0x002fc8000ff1e0ff */
[----:B------:R-:W-:-:S06]  /*0050*/  UIADD3.X UR5, UPT, UPT, URZ, -0x1, URZ, UP0, !UPT ;  /* 0xffffffffff057890 */ /* 0x000fcc00087fe4ff */
[----:B------:R-:W-:Y:S01]  /*0060*/  IMAD.U32 R0, RZ, RZ, UR5 ;  /* 0x00000005ff007e24 */ /* 0x000fe2000f8e00ff */
[C---:B0-----:R-:W-:Y:S01]  /*0070*/  ISETP.LT.U32.AND P0, PT, R9.reuse, UR4, PT ;  /* 0x0000000409007c0c */ /* 0x041fe2000bf01070 */
[----:B------:R-:W-:-:S03]  /*0080*/  IMAD.WIDE.U32 R2, R9, 0x800, RZ ;  /* 0x0000080009027825 */ /* 0x000fc600078e00ff */
[----:B------:R-:W-:-:S13]  /*0090*/  ISETP.GT.U32.AND.EX P0, PT, R0, RZ, PT, P0 ;  /* 0x000000ff0000720c */ /* 0x000fda0003f04100 */
[----:B--2---:R-:W-:Y:S05]  /*00a0*/  @!P0 BRA `(.L_x_93) ;  /* 0x0000003000108947 */ /* 0x004fea0003800000 */
[----:B------:R-:W0:Y:S01]  /*00b0*/  S2R R5, SR_TID.X ;  /* 0x0000000000057919 */ /* 0x000e220000002100 */
[----:B------:R-:W1:Y:S01]  /*00c0*/  LDCU.64 UR4, c[0x0][0x390] ;  /* 0x00007200ff0477ac */ /* 0x000e620008000a00 */
[----:B------:R-:W-:Y:S01]  /*00d0*/  ACQBULK ;  /* 0x000000000000782e */ /* 0x000fe20000000000 */
[----:B------:R-:W2:Y:S01]  /*00e0*/  LDCU.64 UR8, c[0x0][0x388] ;  /* 0x00007100ff0877ac */ /* 0x000ea20008000a00 */
[----:B0-----:R-:W-:-:S05]  /*00f0*/  IMAD.SHL.U32 R0, R5, 0x8, RZ ;  /* 0x0000000805007824 */ /* 0x001fca00078e00ff */
[----:B------:R-:W-:-:S04]  /*0100*/  LOP3.LUT R0, R0, 0x1f00, RZ, 0xc0, !PT ;  /* 0x00001f0000007812 */ /* 0x000fc800078ec0ff */
[----:B------:R-:W-:-:S04]  /*0110*/  LOP3.LUT R5, R0, 0x1f, R5, 0xf8, !PT ;  /* 0x0000001f00057812 */ /* 0x000fc800078ef805 */
[----:B------:R-:W-:-:S05]  /*0120*/  IADD3 R4, P0, PT, R2, R5, RZ ;  /* 0x0000000502047210 */ /* 0x000fca0007f1e0ff */
[----:B------:R-:W-:Y:S01]  /*0130*/  IMAD.X R15, RZ, RZ, R3, P0 ;  /* 0x000000ffff0f7224 */ /* 0x000fe200000e0603 */
[----:B-1----:R-:W-:-:S04]  /*0140*/  LEA R2, P0, R4, UR4, 0x2 ;  /* 0x0000000404027c11 */ /* 0x002fc8000f8010ff */
[----:B------:R-:W-:-:S05]  /*0150*/  LEA.HI.X R3, R4, UR5, R15, 0x2, P0 ;  /* 0x0000000504037c11 */ /* 0x000fca00080f140f */
[----:B------:R-:W3:Y:S04]  /*0160*/  LDG.E R7, desc[UR6][R2.64] ;  /* 0x0000000602077981 */ /* 0x000ee8000c1e1900 */
[----:B------:R-:W4:Y:S04]  /*0170*/  LDG.E R9, desc[UR6][R2.64+0x80] ;  /* 0x0000800602097981 */ /* 0x000f28000c1e1900 */
[----:B------:R-:W5:Y:S04]  /*0180*/  LDG.E R6, desc[UR6][R2.64+0x100] ;  /* 0x0001000602067981 */ /* 0x000f68000c1e1900 */
[----:B------:R-:W5:Y:S04]  /*0190*/  LDG.E R11, desc[UR6][R2.64+0x180] ;  /* 0x00018006020b7981 */ /* 0x000f68000c1e1900 */
[----:B------:R-:W5:Y:S04]  /*01a0*/  LDG.E R8, desc[UR6][R2.64+0x200] ;  /* 0x0002000602087981 */ /* 0x000f68000c1e1900 */
[----:B------:R-:W5:Y:S04]  /*01b0*/  LDG.E R17, desc[UR6][R2.64+0x280] ;  /* 0x0002800602117981 */ /* 0x000f68000c1e1900 */
[----:B------:R-:W5:Y:S04]  /*01c0*/  LDG.E R16, desc[UR6][R2.64+0x300] ;  /* 0x0003000602107981 */ /* 0x000f68000c1e1900 */
[----:B------:R0:W5:Y:S01]  /*01d0*/  LDG.E R19, desc[UR6][R2.64+0x380] ;  /* 0x0003800602137981 */ /* 0x000162000c1e1900 */
[----:B------:R-:W1:Y:S01]  /*01e0*/  S2UR UR5, SR_CgaCtaId ;  /* 0x00000000000579c3 */ /* 0x000e620000008800 */
[----:B------:R-:W-:Y:S01]  /*01f0*/  UMOV UR4, 0x400 ;  /* 0x0000040000047882 */ /* 0x000fe20000000000 */
[C---:B--2---:R-:W-:Y:S01]  /*0200*/  LEA R32, P0, R4.reuse, UR8, 0x3 ;  /* 0x0000000804207c11 */ /* 0x044fe2000f8018ff */
[----:B------:R-:W2:Y:S03]  /*0210*/  S2R R5, SR_LANEID ;  /* 0x0000000000057919 */ /* 0x000ea60000000000 */
[----:B------:R-:W-:Y:S01]  /*0220*/  LEA.HI.X R33, R4, UR9, R15, 0x3, P0 ;  /* 0x0000000904217c11 */ /* 0x000fe200080f1c0f */
[----:B-1----:R-:W-:Y:S01]  /*0230*/  ULEA UR4, UR5, UR4, 0x18 ;  /* 0x0000000405047291 */ /* 0x002fe2000f8ec0ff */
[----:B--2---:R-:W-:-:S04]  /*0240*/  IMAD.IADD R0, R0, 0x1, R5 ;  /* 0x0000000100007824 */ /* 0x004fc800078e0205 */
[----:B------:R-:W-:Y:S01]  /*0250*/  IMAD R10, R5, 0x7, R0 ;  /* 0x00000007050a7824 */ /* 0x000fe200078e0200 */
[C---:B------:R-:W-:Y:S01]  /*0260*/  LEA.HI.SX32 R35, R0.reuse, R0, 0x1b ;  /* 0x0000000000237211 */ /* 0x040fe200078fdaff */
[C---:B------:R-:W-:Y:S02]  /*0270*/  VIADD R41, R0.reuse, 0x20 ;  /* 0x0000002000297836 */ /* 0x040fe40000000000 */
[----:B------:R-:W-:Y:S01]  /*0280*/  VIADD R5, R0, 0x40 ;  /* 0x0000004000057836 */ /* 0x000fe20000000000 */
[----:B------:R-:W-:Y:S01]  /*0290*/  LEA.HI.SX32 R52, R10, R10, 0x1b ;  /* 0x0000000a0a347211 */ /* 0x000fe200078fdaff */
[C---:B------:R-:W-:Y:S01]  /*02a0*/  VIADD R43, R0.reuse, 0x60 ;  /* 0x00000060002b7836 */ /* 0x040fe20000000000 */
[-C--:B------:R-:W-:Y:S01]  /*02b0*/  LEA.HI.SX32 R41, R41, R0.reuse, 0x1b ;  /* 0x0000000029297211 */ /* 0x080fe200078fdaff */
[C---:B0-----:R-:W-:Y:S01]  /*02c0*/  VIADD R3, R0.reuse, 0x80 ;  /* 0x0000008000037836 */ /* 0x041fe20000000000 */
[-C--:B------:R-:W-:Y:S01]  /*02d0*/  LEA.HI.SX32 R42, R5, R0.reuse, 0x1b ;  /* 0x00000000052a7211 */ /* 0x080fe200078fdaff */
[C---:B------:R-:W-:Y:S01]  /*02e0*/  VIADD R45, R0.reuse, 0xa0 ;  /* 0x000000a0002d7836 */ /* 0x040fe20000000000 */
[-C--:B------:R-:W-:Y:S01]  /*02f0*/  LEA.HI.SX32 R43, R43, R0.reuse, 0x1b ;  /* 0x000000002b2b7211 */ /* 0x080fe200078fdaff */
[C---:B------:R-:W-:Y:S01]  /*0300*/  VIADD R13, R0.reuse, 0xc0 ;  /* 0x000000c0000d7836 */ /* 0x040fe20000000000 */
[-C--:B------:R-:W-:Y:S01]  /*0310*/  LEA.HI.SX32 R34, R3, R0.reuse, 0x1b ;  /* 0x0000000003227211 */ /* 0x080fe200078fdaff */
[----:B------:R-:W-:Y:S01]  /*0320*/  VIADD R47, R0, 0xe0 ;  /* 0x000000e0002f7836 */ /* 0x000fe20000000000 */
[-C--:B------:R-:W-:Y:S01]  /*0330*/  LEA.HI.SX32 R45, R45, R0.reuse, 0x1b ;  /* 0x000000002d2d7211 */ /* 0x080fe200078fdaff */
[C---:B------:R-:W-:Y:S01]  /*0340*/  VIADD R15, R10.reuse, 0x2 ;  /* 0x000000020a0f7836 */ /* 0x040fe20000000000 */
[-C--:B------:R-:W-:Y:S01]  /*0350*/  LEA.HI.SX32 R46, R13, R0.reuse, 0x1b ;  /* 0x000000000d2e7211 */ /* 0x080fe200078fdaff */
[C---:B------:R-:W-:Y:S01]  /*0360*/  VIADD R13, R10.reuse, 0x1 ;  /* 0x000000010a0d7836 */ /* 0x040fe20000000000 */
[----:B------:R-:W-:Y:S01]  /*0370*/  LEA.HI.SX32 R47, R47, R0, 0x1b ;  /* 0x000000002f2f7211 */ /* 0x000fe200078fdaff */
[C---:B------:R-:W-:Y:S01]  /*0380*/  VIADD R21, R10.reuse, 0x3 ;  /* 0x000000030a157836 */ /* 0x040fe20000000000 */
[----:B------:R-:W-:Y:S01]  /*0390*/  LEA R0, R35, UR4, 0x2 ;  /* 0x0000000423007c11 */ /* 0x000fe2000f8e10ff */
[C---:B------:R-:W-:Y:S01]  /*03a0*/  VIADD R23, R10.reuse, 0x4 ;  /* 0x000000040a177836 */ /* 0x040fe20000000000 */
[----:B------:R-:W-:Y:S01]  /*03b0*/  LEA R2, R41, UR4, 0x2 ;  /* 0x0000000429027c11 */ /* 0x000fe2000f8e10ff */
[----:B------:R-:W-:Y:S01]  /*03c0*/  VIADD R25, R10, 0x5 ;  /* 0x000000050a197836 */ /* 0x000fe20000000000 */
[----:B------:R-:W-:Y:S01]  /*03d0*/  LEA R3, R42, UR4, 0x2 ;  /* 0x000000042a037c11 */ /* 0x000fe2000f8e10ff */
[C---:B------:R-:W-:Y:S01]  /*03e0*/  VIADD R27, R10.reuse, 0x6 ;  /* 0x000000060a1b7836 */ /* 0x040fe20000000000 */
[----:B------:R-:W-:Y:S01]  /*03f0*/  LEA R4, R43, UR4, 0x2 ;  /* 0x000000042b047c11 */ /* 0x000fe2000f8e10ff */
[----:B------:R-:W-:Y:S01]  /*0400*/  VIADD R29, R10, 0x7 ;  /* 0x000000070a1d7836 */ /* 0x000fe20000000000 */
[----:B------:R-:W-:-:S02]  /*0410*/  LEA R5, R34, UR4, 0x2 ;  /* 0x0000000422057c11 */ /* 0x000fc4000f8e10ff */
[-C--:B------:R-:W-:Y:S02]  /*0420*/  LEA.HI.SX32 R49, R13, R10.reuse, 0x1b ;  /* 0x0000000a0d317211 */ /* 0x080fe400078fdaff */
[-C--:B------:R-:W-:Y:S02]  /*0430*/  LEA.HI.SX32 R54, R15, R10.reuse, 0x1b ;  /* 0x0000000a0f367211 */ /* 0x080fe400078fdaff */
[-C--:B------:R-:W-:Y:S02]  /*0440*/  LEA.HI.SX32 R53, R21, R10.reuse, 0x1b ;  /* 0x0000000a15357211 */ /* 0x080fe400078fdaff */
[-C--:B------:R-:W-:Y:S02]  /*0450*/  LEA.HI.SX32 R56, R23, R10.reuse, 0x1b ;  /* 0x0000000a17387211 */ /* 0x080fe400078fdaff */
[-C--:B------:R-:W-:Y:S02]  /*0460*/  LEA.HI.SX32 R57, R25, R10.reuse, 0x1b ;  /* 0x0000000a19397211 */ /* 0x080fe400078fdaff */
[----:B------:R-:W-:-:S02]  /*0470*/  LEA.HI.SX32 R58, R27, R10, 0x1b ;  /* 0x0000000a1b3a7211 */ /* 0x000fc400078fdaff */
[----:B------:R-:W-:Y:S02]  /*0480*/  LEA.HI.SX32 R61, R29, R10, 0x1b ;  /* 0x0000000a1d3d7211 */ /* 0x000fe400078fdaff */
[----:B------:R-:W-:Y:S02]  /*0490*/  LEA R10, R49, UR4, 0x2 ;  /* 0x00000004310a7c11 */ /* 0x000fe4000f8e10ff */
[----:B------:R-:W-:Y:S02]  /*04a0*/  LEA R12, R53, UR4, 0x2 ;  /* 0x00000004350c7c11 */ /* 0x000fe4000f8e10ff */
[----:B------:R-:W-:Y:S02]  /*04b0*/  LEA R13, R56, UR4, 0x2 ;  /* 0x00000004380d7c11 */ /* 0x000fe4000f8e10ff */
[----:B------:R-:W-:Y:S02]  /*04c0*/  LEA R14, R57, UR4, 0x2 ;  /* 0x00000004390e7c11 */ /* 0x000fe4000f8e10ff */
[----:B------:R-:W-:-:S02]  /*04d0*/  LEA R15, R58, UR4, 0x2 ;  /* 0x000000043a0f7c11 */ /* 0x000fc4000f8e10ff */
[----:B------:R-:W-:Y:S01]  /*04e0*/  LEA R40, R61, UR4, 0x2 ;  /* 0x000000043d287c11 */ /* 0x000fe2000f8e10ff */
[----:B---3--:R0:W-:Y:S04]  /*04f0*/  STS [R0], R7 ;  /* 0x0000000700007388 */ /* 0x0081e80000000800 */
[----:B----4-:R1:W-:Y:S04]  /*0500*/  STS [R2+0x80], R9 ;  /* 0x0000800902007388 */ /* 0x0103e80000000800 */
[----:B-----5:R2:W-:Y:S01]  /*0510*/  STS [R3+0x100], R6 ;  /* 0x0001000603007388 */ /* 0x0205e20000000800 */
[----:B0-----:R-:W-:-:S03]  /*0520*/  LEA R7, R46, UR4, 0x2 ;  /* 0x000000042e077c11 */ /* 0x001fc6000f8e10ff */
[----:B------:R0:W-:Y:S01]  /*0530*/  STS [R4+0x180], R11 ;  /* 0x0001800b04007388 */ /* 0x0001e20000000800 */
[----:B-1----:R-:W-:-:S03]  /*0540*/  LEA R9, R52, UR4, 0x2 ;  /* 0x0000000434097c11 */ /* 0x002fc6000f8e10ff */
[----:B------:R1:W-:Y:S01]  /*0550*/  STS [R5+0x200], R8 ;  /* 0x0002000805007388 */ /* 0x0003e20000000800 */
[----:B--2---:R-:W-:Y:S02]  /*0560*/  LEA R6, R45, UR4, 0x2 ;  /* 0x000000042d067c11 */ /* 0x004fe4000f8e10ff */
[----:B0-----:R-:W-:-:S03]  /*0570*/  LEA R11, R54, UR4, 0x2 ;  /* 0x00000004360b7c11 */ /* 0x001fc6000f8e10ff */
[----:B------:R-:W-:Y:S01]  /*0580*/  STS [R6+0x280], R17 ;  /* 0x0002801106007388 */ /* 0x000fe20000000800 */
[----:B-1----:R-:W-:-:S03]  /*0590*/  LEA R8, R47, UR4, 0x2 ;  /* 0x000000042f087c11 */ /* 0x002fc6000f8e10ff */
[----:B------:R0:W-:Y:S04]  /*05a0*/  STS [R7+0x300], R16 ;  /* 0x0003001007007388 */ /* 0x0001e80000000800 */
[----:B------:R1:W-:Y:S01]  /*05b0*/  STS [R8+0x380], R19 ;  /* 0x0003801308007388 */ /* 0x0003e20000000800 */
        /* <DEDUP_REMOVED lines=8> */
[----:B------:R-:W-:Y:S01]  /*0640*/  LDS R36, [R40+0x1c] ;  /* 0x00001c0028247984 */ /* 0x000fe20000000800 */
[----:B------:R-:W-:Y:S06]  /*0650*/  BAR.SYNC.DEFER_BLOCKING 0x0 ;  /* 0x0000000000007b1d */ /* 0x000fec0000010000 */
[----:B------:R-:W2:Y:S04]  /*0660*/  LDG.E.64 R28, desc[UR6][R32.64] ;  /* 0x00000006201c7981 */ /* 0x000ea8000c1e1b00 */
[----:B------:R-:W3:Y:S04]  /*0670*/  LDG.E.64 R30, desc[UR6][R32.64+0x100] ;  /* 0x00010006201e7981 */ /* 0x000ee8000c1e1b00 */
[----:B------:R-:W4:Y:S04]  /*0680*/  LDG.E.64 R26, desc[UR6][R32.64+0x200] ;  /* 0x00020006201a7981 */ /* 0x000f28000c1e1b00 */
[----:B------:R-:W5:Y:S04]  /*0690*/  LDG.E.64 R22, desc[UR6][R32.64+0x300] ;  /* 0x0003000620167981 */ /* 0x000f68000c1e1b00 */
[----:B------:R-:W5:Y:S04]  /*06a0*/  LDG.E.64 R24, desc[UR6][R32.64+0x400] ;  /* 0x0004000620187981 */ /* 0x000f68000c1e1b00 */
[----:B0-----:R-:W5:Y:S04]  /*06b0*/  LDG.E.64 R16, desc[UR6][R32.64+0x500] ;  /* 0x0005000620107981 */ /* 0x001f68000c1e1b00 */
[----:B------:R-:W5:Y:S04]  /*06c0*/  LDG.E.64 R20, desc[UR6][R32.64+0x600] ;  /* 0x0006000620147981 */ /* 0x000f68000c1e1b00 */
[----:B-1----:R-:W5:Y:S01]  /*06d0*/  LDG.E.64 R18, desc[UR6][R32.64+0x700] ;  /* 0x0007000620127981 */ /* 0x002f62000c1e1b00 */
[----:B------:R-:W-:-:S02]  /*06e0*/  IMAD R35, R35, 0x4, R0 ;  /* 0x0000000423237824 */ /* 0x000fc400078e0200 */
[----:B------:R-:W-:Y:S02]  /*06f0*/  IMAD R51, R41, 0x4, R2 ;  /* 0x0000000429337824 */ /* 0x000fe400078e0202 */
[----:B------:R-:W-:Y:S02]  /*0700*/  IMAD R41, R42, 0x4, R3 ;  /* 0x000000042a297824 */ /* 0x000fe400078e0203 */
[----:B------:R-:W-:Y:S02]  /*0710*/  IMAD R42, R43, 0x4, R4 ;  /* 0x000000042b2a7824 */ /* 0x000fe400078e0204 */
[----:B------:R-:W-:Y:S02]  /*0720*/  IMAD R43, R34, 0x4, R5 ;  /* 0x00000004222b7824 */ /* 0x000fe400078e0205 */
[----:B------:R-:W-:Y:S02]  /*0730*/  IMAD R44, R45, 0x4, R6 ;  /* 0x000000042d2c7824 */ /* 0x000fe400078e0206 */
        /* <DEDUP_REMOVED lines=8> */
[----:B------:R-:W-:Y:S01]  /*07c0*/  IMAD R61, R61, 0x4, R40 ;  /* 0x000000043d3d7824 */ /* 0x000fe200078e0228 */
[----:B--2---:R-:W-:Y:S04]  /*07d0*/  STS.64 [R35], R28 ;  /* 0x0000001c23007388 */ /* 0x004fe80000000a00 */
[----:B---3--:R0:W-:Y:S04]  /*07e0*/  STS.64 [R51+0x100], R30 ;  /* 0x0001001e33007388 */ /* 0x0081e80000000a00 */
[----:B----4-:R-:W-:Y:S04]  /*07f0*/  STS.64 [R41+0x200], R26 ;  /* 0x0002001a29007388 */ /* 0x010fe80000000a00 */
[----:B-----5:R-:W-:Y:S04]  /*0800*/  STS.64 [R42+0x300], R22 ;  /* 0x000300162a007388 */ /* 0x020fe80000000a00 */
[----:B------:R-:W-:Y:S01]  /*0810*/  STS.64 [R43+0x400], R24 ;  /* 0x000400182b007388 */ /* 0x000fe20000000a00 */
[----:B0-----:R-:W-:-:S03]  /*0820*/  IMAD R51, R54, 0x4, R11 ;  /* 0x0000000436337824 */ /* 0x001fc600078e020b */
[----:B------:R-:W-:Y:S04]  /*0830*/  STS.64 [R44+0x500], R16 ;  /* 0x000500102c007388 */ /* 0x000fe80000000a00 */
[----:B------:R-:W-:Y:S04]  /*0840*/  STS.64 [R45+0x600], R20 ;  /* 0x000600142d007388 */ /* 0x000fe80000000a00 */
[----:B------:R-:W-:Y:S01]  /*0850*/  STS.64 [R46+0x700], R18 ;  /* 0x000700122e007388 */ /* 0x000fe20000000a00 */
[----:B------:R-:W-:-:S03]  /*0860*/  NOP ;  /* 0x0000000000007918 */ /* 0x000fc60000000000 */
[----:B------:R-:W-:Y:S04]  /*0870*/  LDS.64 R30, [R47] ;  /* 0x000000002f1e7984 */ /* 0x000fe80000000a00 */
[----:B------:R-:W-:Y:S04]  /*0880*/  LDS.64 R16, [R49+0x8] ;  /* 0x0000080031107984 */ /* 0x000fe80000000a00 */
[----:B------:R-:W-:Y:S04]  /*0890*/  LDS.64 R20, [R51+0x10] ;  /* 0x0000100033147984 */ /* 0x000fe80000000a00 */
[----:B------:R-:W0:Y:S04]  /*08a0*/  LDS.64 R18, [R53+0x18] ;  /* 0x0000180035127984 */ /* 0x000e280000000a00 */
[----:B------:R-:W-:Y:S04]  /*08b0*/  LDS.64 R24, [R55+0x20] ;  /* 0x0000200037187984 */ /* 0x000fe80000000a00 */
[----:B------:R-:W1:Y:S04]  /*08c0*/  LDS.64 R22, [R57+0x28] ;  /* 0x0000280039167984 */ /* 0x000e680000000a00 */
[----:B------:R-:W-:Y:S04]  /*08d0*/  LDS.64 R28, [R59+0x30] ;  /* 0x000030003b1c7984 */ /* 0x000fe80000000a00 */
[----:B------:R-:W2:Y:S01]  /*08e0*/  LDS.64 R26, [R61+0x38] ;  /* 0x000038003d1a7984 */ /* 0x000ea20000000a00 */
[----:B------:R-:W-:Y:S06]  /*08f0*/  BAR.SYNC.DEFER_BLOCKING 0x0 ;  /* 0x0000000000007b1d */ /* 0x000fec0000010000 */
[----:B0-----:R-:W-:Y:S02]  /*0900*/  F2I.F64.TRUNC R33, R18 ;  /* 0x0000001200217311 */ /* 0x001fe4000030d100 */
[----:B------:R-:W-:Y:S06]  /*0910*/  PREEXIT ;  /* 0x000000000000782d */ /* 0x000fec0000000000 */
[----:B------:R-:W0:Y:S08]  /*0920*/  F2I.F64.TRUNC R34, R20 ;  /* 0x0000001400227311 */ /* 0x000e30000030d100 */
[----:B------:R-:W-:Y:S01]  /*0930*/  F2I.F64.TRUNC R32, R16 ;  /* 0x0000001000207311 */ /* 0x000fe2000030d100 */
[----:B0-----:R-:W-:-:S07]  /*0940*/  ISETP.GE.AND P4, PT, R33, R34, PT ;  /* 0x000000222100720c */ /* 0x001fce0003f86270 */
[----:B-1----:R-:W-:Y:S01]  /*0950*/  F2I.F64.TRUNC R54, R22 ;  /* 0x0000001600367311 */ /* 0x002fe2000030d100 */
[----:B------:R-:W-:Y:S02]  /*0960*/  FSEL R34, R18, R20, !P4 ;  /* 0x0000001412227208 */ /* 0x000fe40006000000 */
[----:B------:R-:W-:Y:S02]  /*0970*/  FSEL R35, R19, R21, !P4 ;  /* 0x0000001513237208 */ /* 0x000fe40006000000 */
[----:B------:R-:W-:-:S03]  /*0980*/  FSEL R18, R20, R18, !P4 ;  /* 0x0000001214127208 */ /* 0x000fc60006000000 */
[----:B------:R-:W0:Y:S01]  /*0990*/  F2I.F64.TRUNC R33, R30 ;  /* 0x0000001e00217311 */ /* 0x000e22000030d100 */
[----:B------:R-:W-:-:S07]  /*09a0*/  FSEL R19, R21, R19, !P4 ;  /* 0x0000001315137208 */ /* 0x000fce0006000000 */
[----:B------:R-:W1:Y:S01]  /*09b0*/  F2I.F64.TRUNC R67, R24 ;  /* 0x0000001800437311 */ /* 0x000e62000030d100 */
[----:B0-----:R-:W-:-:S07]  /*09c0*/  ISETP.GE.AND P5, PT, R32, R33, PT ;  /* 0x000000212000720c */ /* 0x001fce0003fa6270 */
[----:B--2---:R-:W-:Y:S01]  /*09d0*/  F2I.F64.TRUNC R56, R26 ;  /* 0x0000001a00387311 */ /* 0x004fe2000030d100 */
[----:B------:R-:W-:Y:S02]  /*09e0*/  FSEL R33, R31, R17, !P5 ;  /* 0x000000111f217208 */ /* 0x000fe40006800000 */
[----:B------:R-:W-:Y:S02]  /*09f0*/  FSEL R17, R17, R31, !P5 ;  /* 0x0000001f11117208 */ /* 0x000fe40006800000 */
[----:B-1----:R-:W-:-:S03]  /*0a00*/  ISETP.GE.AND P6, PT, R54, R67, PT ;  /* 0x000000433600720c */ /* 0x002fc60003fc6270 */
[----:B------:R-:W0:Y:S01]  /*0a10*/  F2I.F64.TRUNC R31, R28 ;  /* 0x0000001c001f7311 */ /* 0x000e22000030d100 */
[----:B------:R-:W-:Y:S02]  /*0a20*/  FSEL R32, R30, R16, !P5 ;  /* 0x000000101e207208 */ /* 0x000fe40006800000 */
[----:B------:R-:W-:Y:S02]  /*0a30*/  FSEL R20, R22, R24, !P6 ;  /* 0x0000001816147208 */ /* 0x000fe40007000000 */
[----:B------:R-:W-:Y:S02]  /*0a40*/  FSEL R21, R23, R25, !P6 ;  /* 0x0000001917157208 */ /* 0x000fe40007000000 */
[----:B------:R-:W-:Y:S01]  /*0a50*/  FSEL R22, R24, R22, !P6 ;  /* 0x0000001618167208 */ /* 0x000fe20007000000 */
[----:B------:R-:W-:Y:S01]  /*0a60*/  F2I.F64.TRUNC R52, R34 ;  /* 0x0000002200347311 */ /* 0x000fe2000030d100 */
[----:B------:R-:W-:Y:S02]  /*0a70*/  FSEL R23, R25, R23, !P6 ;  /* 0x0000001719177208 */ /* 0x000fe40007000000 */
[----:B------:R-:W-:-:S02]  /*0a80*/  FSEL R16, R16, R30, !P5 ;  /* 0x0000001e10107208 */ /* 0x000fc40006800000 */
[----:B0-----:R-:W-:-:S03]  /*0a90*/  ISETP.GE.AND P0, PT, R56, R31, PT ;  /* 0x0000001f3800720c */ /* 0x001fc60003f06270 */
[----:B------:R-:W0:Y:S01]  /*0aa0*/  F2I.F64.TRUNC R67, R32 ;  /* 0x0000002000437311 */ /* 0x000e22000030d100 */
[----:B------:R-:W-:Y:S02]  /*0ab0*/  SEL R56, R65, R50, !P5 ;  /* 0x0000003241387207 */ /* 0x000fe40006800000 */
[----:B------:R-:W-:Y:S02]  /*0ac0*/  FSEL R24, R26, R28, !P0 ;  /* 0x0000001c1a187208 */ /* 0x000fe40004000000 */
[----:B------:R-:W-:Y:S02]  /*0ad0*/  FSEL R25, R27, R29, !P0 ;  /* 0x0000001d1b197208 */ /* 0x000fe40004000000 */
[----:B------:R-:W-:Y:S01]  /*0ae0*/  FSEL R26, R28, R26, !P0 ;  /* 0x0000001a1c1a7208 */ /* 0x000fe20004000000 */
[----:B------:R-:W-:Y:S01]  /*0af0*/  F2I.F64.TRUNC R30, R20 ;  /* 0x00000014001e7311 */ /* 0x000fe2000030d100 */
[----:B------:R-:W-:Y:S02]  /*0b00*/  FSEL R27, R29, R27, !P0 ;  /* 0x0000001b1d1b7208 */ /* 0x000fe40004000000 */
[----:B------:R-:W-:-:S02]  /*0b10*/  SEL R50, R50, R65, !P5 ;  /* 0x0000004132327207 */ /* 0x000fc40006800000 */
[----:B------:R-:W-:Y:S02]  /*0b20*/  SEL R65, R63, R48, !P4 ;  /* 0x000000303f417207 */ /* 0x000fe40006000000 */
[----:B0-----:R-:W-:Y:S01]  /*0b30*/  ISETP.GE.AND P1, PT, R52, R67, PT ;  /* 0x000000433400720c */ /* 0x001fe20003f26270 */
[----:B------:R-:W0:Y:S01]  /*0b40*/  F2I.F64.TRUNC R31, R18 ;  /* 0x00000012001f7311 */ /* 0x000e22000030d100 */
[----:B------:R-:W-:Y:S02]  /*0b50*/  SEL R63, R48, R63, !P4 ;  /* 0x0000003f303f7207 */ /* 0x000fe40006000000 */
[----:B------:R-:W-:Y:S02]  /*0b60*/  FSEL R28, R34, R32, !P1 ;  /* 0x00000020221c7208 */ /* 0x000fe40004800000 */
[----:B------:R-:W-:Y:S02]  /*0b70*/  FSEL R29, R35, R33, !P1 ;  /* 0x00000021231d7208 */ /* 0x000fe40004800000 */
[----:B------:R-:W-:Y:S01]  /*0b80*/  FSEL R32, R32, R34, !P1 ;  /* 0x0000002220207208 */ /* 0x000fe20004800000 */
[----:B------:R-:W-:Y:S01]  /*0b90*/  F2I.F64.TRUNC R54, R24 ;  /* 0x0000001800367311 */ /* 0x000fe2000030d100 */
[----:B------:R-:W-:-:S02]  /*0ba0*/  FSEL R33, R33, R35, !P1 ;  /* 0x0000002321217208 */ /* 0x000fc40004800000 */
[----:B------:R-:W-:Y:S02]  /*0bb0*/  SEL R48, R37, R36, !P0 ;  /* 0x0000002425307207 */ /* 0x000fe40004000000 */
[----:B0-----:R-:W-:-:S03]  /*0bc0*/  ISETP.GE.AND P2, PT, R30, R31, PT ;  /* 0x0000001f1e00720c */ /* 0x001fc60003f46270 */
[----:B------:R-:W0:Y:S01]  /*0bd0*/  F2I.F64.TRUNC R69, R22 ;  /* 0x0000001600457311 */ /* 0x000e22000030d100 */
[----:B------:R-:W-:Y:S02]  /*0be0*/  FSEL R30, R20, R18, !P2 ;  /* 0x00000012141e7208 */ /* 0x000fe40005000000 */
[----:B------:R-:W-:Y:S02]  /*0bf0*/  FSEL R31, R21, R19, !P2 ;  /* 0x00000013151f7208 */ /* 0x000fe40005000000 */
[----:B------:R-:W-:-:S03]  /*0c00*/  FSEL R18, R18, R20, !P2 ;  /* 0x0000001412127208 */ /* 0x000fc60005000000 */
[----:B------:R-:W-:Y:S01]  /*0c10*/  F2I.F64.TRUNC R52, R16 ;  /* 0x0000001000347311 */ /* 0x000fe2000030d100 */
[----:B------:R-:W-:Y:S02]  /*0c20*/  FSEL R19, R19, R21, !P2 ;  /* 0x0000001513137208 */ /* 0x000fe40005000000 */
[----:B0-----:R-:W-:-:S05]  /*0c30*/  ISETP.GE.AND P3, PT, R54, R69, PT ;  /* 0x000000453600720c */ /* 0x001fca0003f66270 */
        /* <DEDUP_REMOVED lines=8> */
[----:B------:R-:W-:-:S07]  /*0cc0*/  SEL R52, R39, R38, !P6 ;  /* 0x0000002627347207 */ /* 0x000fce0007000000 */
[----:B------:R-:W-:Y:S01]  /*0cd0*/  F2I.F64.TRUNC R60, R34 ;  /* 0x00000022003c7311 */ /* 0x000fe2000030d100 */
[----:B0-----:R-:W-:-:S07]  /*0ce0*/  ISETP.GE.AND P5, PT, R58, R69, PT ;  /* 0x000000453a00720c */ /* 0x001fce0003fa6270 */
[----:B------:R-:W0:Y:S01]  /*0cf0*/  F2I.F64.TRUNC R71, R18 ;  /* 0x0000001200477311 */ /* 0x000e22000030d100 */
[----:B------:R-:W-:Y:S02]  /*0d00*/  SEL R58, R38, R39, !P6 ;  /* 0x00000027263a7207 */ /* 0x000fe40007000000 */
[----:B------:R-:W-:Y:S02]  /*0d10*/  FSEL R22, R30, R32, !P5 ;  /* 0x000000201e167208 */ /* 0x000fe40006800000 */
[----:B------:R-:W-:Y:S02]  /*0d20*/  FSEL R23, R31, R33, !P5 ;  /* 0x000000211f177208 */ /* 0x000fe40006800000 */
[----:B------:R-:W-:Y:S01]  /*0d30*/  FSEL R38, R16, R28, !P4 ;  /* 0x0000001c10267208 */ /* 0x000fe20006000000 */
[----:B------:R-:W-:Y:S01]  /*0d40*/  F2I.F64.TRUNC R54, R26 ;  /* 0x0000001a00367311 */ /* 0x000fe2000030d100 */
[----:B------:R-:W-:Y:S02]  /*0d50*/  FSEL R39, R17, R29, !P4 ;  /* 0x0000001d11277208 */ /* 0x000fe40006000000 */
[----:B------:R-:W-:-:S02]  /*0d60*/  FSEL R30, R32, R30, !P5 ;  /* 0x0000001e201e7208 */ /* 0x000fc40006800000 */
[----:B------:R-:W-:Y:S02]  /*0d70*/  FSEL R31, R33, R31, !P5 ;  /* 0x0000001f211f7208 */ /* 0x000fe40006800000 */
        /* <DEDUP_REMOVED lines=8> */
[----:B------:R-:W-:Y:S02]  /*0e00*/  FSEL R28, R28, R16, !P4 ;  /* 0x000000101c1c7208 */ /* 0x000fe40006000000 */
[----:B------:R-:W-:Y:S02]  /*0e10*/  FSEL R29, R29, R17, !P4 ;  /* 0x000000111d1d7208 */ /* 0x000fe40006000000 */
[----:B0-----:R-:W-:Y:S01]  /*0e20*/  ISETP.GE.AND P0, PT, R54, R73, PT ;  /* 0x000000493600720c */ /* 0x001fe20003f06270 */
[----:B------:R-:W0:Y:S01]  /*0e30*/  F2I.F64.TRUNC R67, R38 ;  /* 0x0000002600437311 */ /* 0x000e22000030d100 */
[----:B------:R-:W-:Y:S02]  /*0e40*/  SEL R54, R56, R63, !P1 ;  /* 0x0000003f38367207 */ /* 0x000fe40004800000 */
[----:B------:R-:W-:Y:S02]  /*0e50*/  FSEL R32, R26, R20, !P0 ;  /* 0x000000141a207208 */ /* 0x000fe40004000000 */
[----:B------:R-:W-:-:S02]  /*0e60*/  FSEL R33, R27, R21, !P0 ;  /* 0x000000151b217208 */ /* 0x000fc40004000000 */
[----:B------:R-:W-:Y:S01]  /*0e70*/  SEL R63, R63, R56, !P1 ;  /* 0x000000383f3f7207 */ /* 0x000fe20004800000 */
[----:B------:R-:W-:Y:S01]  /*0e80*/  F2I.F64.TRUNC R62, R24 ;  /* 0x00000018003e7311 */ /* 0x000fe2000030d100 */
[----:B------:R-:W-:Y:S02]  /*0e90*/  SEL R56, R65, R58, !P2 ;  /* 0x0000003a41387207 */ /* 0x000fe40005000000 */
[----:B------:R-:W-:Y:S02]  /*0ea0*/  SEL R65, R58, R65, !P2 ;  /* 0x000000413a417207 */ /* 0x000fe40005000000 */
[----:B------:R-:W-:Y:S02]  /*0eb0*/  FSEL R20, R20, R26, !P0 ;  /* 0x0000001a14147208 */ /* 0x000fe40004000000 */
[----:B0-----:R-:W-:Y:S01]  /*0ec0*/  ISETP.GE.AND P1, PT, R64, R67, PT ;  /* 0x000000434000720c */ /* 0x001fe20003f26270 */
[----:B------:R-:W0:Y:S01]  /*0ed0*/  F2I.F64.TRUNC R37, R30 ;  /* 0x0000001e00257311 */ /* 0x000e22000030d100 */
[----:B------:R-:W-:-:S02]  /*0ee0*/  FSEL R21, R21, R27, !P0 ;  /* 0x0000001b15157208 */ /* 0x000fc40004000000 */
[----:B------:R-:W-:Y:S02]  /*0ef0*/  FSEL R34, R22, R38, !P1 ;  /* 0x0000002616227208 */ /* 0x000fe40004800000 */
[----:B------:R-:W-:Y:S02]  /*0f00*/  FSEL R35, R23, R39, !P1 ;  /* 0x0000002717237208 */ /* 0x000fe40004800000 */
[----:B------:R-:W-:Y:S01]  /*0f10*/  FSEL R36, R38, R22, !P1 ;  /* 0x0000001626247208 */ /* 0x000fe20004800000 */
[----:B------:R-:W-:Y:S01]  /*0f20*/  F2I.F64.TRUNC R60, R32 ;  /* 0x00000020003c7311 */ /* 0x000fe2000030d100 */
[----:B0-----:R-:W-:-:S07]  /*0f30*/  ISETP.GE.AND P2, PT, R62, R37, PT ;  /* 0x000000253e00720c */ /* 0x001fce0003f46270 */
[----:B------:R-:W0:Y:S01]  /*0f40*/  F2I.F64.TRUNC R71, R18 ;  /* 0x0000001200477311 */ /* 0x000e22000030d100 */
[----:B------:R-:W-:Y:S02]  /*0f50*/  FSEL R37, R39, R23, !P1 ;  /* 0x0000001727257208 */ /* 0x000fe40004800000 */
[----:B------:R-:W-:Y:S02]  /*0f60*/  FSEL R16, R24, R30, !P2 ;  /* 0x0000001e18107208 */ /* 0x000fe40005000000 */
[----:B------:R-:W-:Y:S02]  /*0f70*/  FSEL R17, R25, R31, !P2 ;  /* 0x0000001f19117208 */ /* 0x000fe40005000000 */
[----:B------:R-:W-:Y:S01]  /*0f80*/  SEL R39, R52, R69, !P3 ;  /* 0x0000004534277207 */ /* 0x000fe20005800000 */
[----:B------:R-:W-:Y:S01]  /*0f90*/  F2I.F64.TRUNC R58, R28 ;  /* 0x0000001c003a7311 */ /* 0x000fe2000030d100 */
[----:B------:R-:W-:Y:S02]  /*0fa0*/  SEL R69, R69, R52, !P3 ;  /* 0x0000003445457207 */ /* 0x000fe40005800000 */
        /* <DEDUP_REMOVED lines=11> */
[----:B------:R-:W-:Y:S02]  /*1060*/  SEL R60, R54, R65, !P5 ;  /* 0x00000041363c7207 */ /* 0x000fe40006800000 */
[----:B------:R-:W-:Y:S01]  /*1070*/  SEL R63, R65, R54, !P5 ;  /* 0x00000036413f7207 */ /* 0x000fe20006800000 */
[----:B------:R-:W1:Y:S01]  /*1080*/  F2I.F64.TRUNC R71, R36 ;  /* 0x0000002400477311 */ /* 0x000e62000030d100 */
[----:B0-----:R-:W-:Y:S02]  /*1090*/  ISETP.GE.AND P5, PT, R67, R58, PT ;  /* 0x0000003a4300720c */ /* 0x001fe40003fa6270 */
[----:B------:R-:W-:Y:S02]  /*10a0*/  SEL R54, R56, R69, !P6 ;  /* 0x0000004538367207 */ /* 0x000fe40007000000 */
[----:B------:R-:W-:-:S02]  /*10b0*/  FSEL R30, R28, R34, !P5 ;  /* 0x000000221c1e7208 */ /* 0x000fc40006800000 */
[----:B------:R-:W-:Y:S01]  /*10c0*/  FSEL R31, R29, R35, !P5 ;  /* 0x000000231d1f7208 */ /* 0x000fe20006800000 */
[----:B------:R-:W-:Y:S01]  /*10d0*/  F2I.F64.TRUNC R26, R22 ;  /* 0x00000016001a7311 */ /* 0x000fe2000030d100 */
[----:B------:R-:W-:Y:S02]  /*10e0*/  SEL R69, R69, R56, !P6 ;  /* 0x0000003845457207 */ /* 0x000fe40007000000 */
[----:B------:R-:W-:Y:S02]  /*10f0*/  SEL R67, R48, R39, !P0 ;  /* 0x0000002730437207 */ /* 0x000fe40004000000 */
[----:B------:R-:W-:Y:S02]  /*1100*/  FSEL R28, R34, R28, !P5 ;  /* 0x0000001c221c7208 */ /* 0x000fe40006800000 */
[----:B-1----:R-:W-:Y:S01]  /*1110*/  ISETP.GE.AND P4, PT, R38, R71, PT ;  /* 0x000000472600720c */ /* 0x002fe20003f86270 */
[----:B------:R-:W0:Y:S01]  /*1120*/  F2I.F64.TRUNC R27, R24 ;  /* 0x00000018001b7311 */ /* 0x000e22000030d100 */
[----:B------:R-:W-:-:S02]  /*1130*/  SEL R38, R39, R48, !P0 ;  /* 0x0000003027267207 */ /* 0x000fc40004000000 */
[----:B------:R-:W-:Y:S02]  /*1140*/  FSEL R32, R16, R36, !P4 ;  /* 0x0000002410207208 */ /* 0x000fe40006000000 */
[----:B------:R-:W-:Y:S02]  /*1150*/  FSEL R33, R17, R37, !P4 ;  /* 0x0000002511217208 */ /* 0x000fe40006000000 */
[----:B------:R-:W-:Y:S01]  /*1160*/  FSEL R16, R36, R16, !P4 ;  /* 0x0000001024107208 */ /* 0x000fe20006000000 */
[----:B------:R-:W-:Y:S01]  /*1170*/  F2I.F64.TRUNC R52, R20 ;  /* 0x0000001400347311 */ /* 0x000fe2000030d100 */
[----:B------:R-:W-:Y:S02]  /*1180*/  FSEL R17, R37, R17, !P4 ;  /* 0x0000001125117208 */ /* 0x000fe40006000000 */
[----:B------:R-:W-:Y:S02]  /*1190*/  SEL R39, R62, R63, !P1 ;  /* 0x0000003f3e277207 */ /* 0x000fe40004800000 */
[----:B------:R-:W-:-:S02]  /*11a0*/  SEL R63, R63, R62, !P1 ;  /* 0x0000003e3f3f7207 */ /* 0x000fc40004800000 */
        /* <DEDUP_REMOVED lines=9> */
[----:B------:R-:W-:Y:S02]  /*1240*/  FSEL R29, R35, R29, !P5 ;  /* 0x0000001d231d7208 */ /* 0x000fe40006800000 */
[----:B0-----:R-:W-:Y:S01]  /*1250*/  ISETP.GE.AND P0, PT, R52, R65, PT ;  /* 0x000000413400720c */ /* 0x001fe20003f06270 */
[----:B------:R-:W0:Y:S03]  /*1260*/  F2I.F64.TRUNC R71, R30 ;  /* 0x0000001e00477311 */ /* 0x000e26000030d100 */
[----:B------:R-:W-:Y:S02]  /*1270*/  FSEL R36, R20, R18, !P0 ;  /* 0x0000001214247208 */ /* 0x000fe40004000000 */
[----:B------:R-:W-:-:S02]  /*1280*/  FSEL R37, R21, R19, !P0 ;  /* 0x0000001315257208 */ /* 0x000fc40004000000 */
[----:B------:R-:W-:Y:S01]  /*1290*/  FSEL R18, R18, R20, !P0 ;  /* 0x0000001412127208 */ /* 0x000fe20004000000 */
        /* <DEDUP_REMOVED lines=11> */
[----:B------:R-:W-:Y:S02]  /*1350*/  SEL R65, R54, R67, !P3 ;  /* 0x0000004336417207 */ /* 0x000fe40005800000 */
[----:B------:R-:W-:Y:S02]  /*1360*/  FSEL R24, R26, R16, !P2 ;  /* 0x000000101a187208 */ /* 0x000fe40005000000 */
[----:B------:R-:W-:Y:S02]  /*1370*/  FSEL R25, R27, R17, !P2 ;  /* 0x000000111b197208 */ /* 0x000fe40005000000 */
[----:B------:R-:W-:Y:S01]  /*1380*/  SEL R67, R67, R54, !P3 ;  /* 0x0000003643437207 */ /* 0x000fe20005800000 */
[----:B------:R-:W-:Y:S01]  /*1390*/  F2I.F64.TRUNC R52, R28 ;  /* 0x0000001c00347311 */ /* 0x000fe2000030d100 */
[----:B------:R-:W-:Y:S02]  /*13a0*/  FSEL R16, R16, R26, !P2 ;  /* 0x0000001a10107208 */ /* 0x000fe40005000000 */
[----:B------:R-:W-:-:S02]  /*13b0*/  FSEL R17, R17, R27, !P2 ;  /* 0x0000001b11117208 */ /* 0x000fc40005000000 */
[----:B0-----:R-:W-:-:S03]  /*13c0*/  ISETP.GE.AND P3, PT, R58, R71, PT ;  /* 0x000000473a00720c */ /* 0x001fc60003f66270 */
[----:B------:R-:W-:Y:S01]  /*13d0*/  F2I.F64.TRUNC R56, R24 ;  /* 0x0000001800387311 */ /* 0x000fe2000030d100 */
[----:B------:R-:W-:Y:S02]  /*13e0*/  SEL R58, R50, R63, !P5 ;  /* 0x0000003f323a7207 */ /* 0x000fe40006800000 */
[----:B------:R-:W-:Y:S02]  /*13f0*/  FSEL R30, R36, R22, !P3 ;  /* 0x00000016241e7208 */ /* 0x000fe40005800000 */
[----:B------:R-:W-:Y:S02]  /*1400*/  FSEL R31, R37, R23, !P3 ;  /* 0x00000017251f7208 */ /* 0x000fe40005800000 */
[----:B------:R-:W-:Y:S01]  /*1410*/  FSEL R36, R22, R36, !P3 ;  /* 0x0000002416247208 */ /* 0x000fe20005800000 */
[----:B------:R-:W0:Y:S01]  /*1420*/  F2I.F64.TRUNC R71, R32 ;  /* 0x0000002000477311 */ /* 0x000e22000030d100 */
[----:B------:R-:W-:Y:S02]  /*1430*/  FSEL R37, R23, R37, !P3 ;  /* 0x0000002517257208 */ /* 0x000fe40005800000 */
[----:B------:R-:W-:-:S02]  /*1440*/  SEL R50, R63, R50, !P5 ;  /* 0x000000323f327207 */ /* 0x000fc40006800000 */
[----:B------:R-:W-:-:S03]  /*1450*/  SEL R63, R60, R39, !P4 ;  /* 0x000000273c3f7207 */ /* 0x000fc60006000000 */
[----:B------:R-:W1:Y:S01]  /*1460*/  F2I.F64.TRUNC R69, R34 ;  /* 0x0000002200457311 */ /* 0x000e62000030d100 */
[----:B0-----:R-:W-:-:S07]  /*1470*/  ISETP.GE.AND P5, PT, R56, R71, PT ;  /* 0x000000473800720c */ /* 0x001fce0003fa6270 */
[----:B------:R-:W-:Y:S01]  /*1480*/  F2I.F64.TRUNC R20, R30 ;  /* 0x0000001e00147311 */ /* 0x000fe2000030d100 */
[----:B------:R-:W-:Y:S02]  /*1490*/  SEL R56, R39, R60, !P4 ;  /* 0x0000003c27387207 */ /* 0x000fe40006000000 */
[----:B------:R-:W-:Y:S02]  /*14a0*/  SEL R60, R48, R67, !P6 ;  /* 0x00000043303c7207 */ /* 0x000fe40007000000 */
[----:B------:R-:W-:Y:S02]  /*14b0*/  SEL R67, R67, R48, !P6 ;  /* 0x0000003043437207 */ /* 0x000fe40007000000 */
[----:B-1----:R-:W-:Y:S01]  /*14c0*/  ISETP.GE.AND P4, PT, R69, R52, PT ;  /* 0x000000344500720c */ /* 0x002fe20003f86270 */
[----:B------:R-:W0:Y:S01]  /*14d0*/  F2I.F64.TRUNC R21, R16 ;  /* 0x0000001000157311 */ /* 0x000e22000030d100 */
[----:B------:R-:W-:Y:S02]  /*14e0*/  SEL R39, R65, R38, !P0 ;  /* 0x0000002641277207 */ /* 0x000fe40004000000 */
[----:B------:R-:W-:-:S02]  /*14f0*/  SEL R69, R38, R65, !P0 ;  /* 0x0000004126457207 */ /* 0x000fc40004000000 */
[----:B------:R-:W-:Y:S02]  /*1500*/  FSEL R26, R24, R32, !P5 ;  /* 0x00000020181a7208 */ /* 0x000fe40006800000 */
[----:B------:R-:W-:Y:S01]  /*1510*/  FSEL R27, R25, R33, !P5 ;  /* 0x00000021191b7208 */ /* 0x000fe20006800000 */
[----:B------:R-:W-:Y:S01]  /*1520*/  F2I.F64.TRUNC R54, R18 ;  /* 0x0000001200367311 */ /* 0x000fe2000030d100 */
[----:B------:R-:W-:Y:S02]  /*1530*/  FSEL R22, R28, R34, !P4 ;  /* 0x000000221c167208 */ /* 0x000fe40006000000 */
[----:B------:R-:W-:Y:S02]  /*1540*/  FSEL R23, R29, R35, !P4 ;  /* 0x000000231d177208 */ /* 0x000fe40006000000 */
        /* <DEDUP_REMOVED lines=16> */
[----:B------:R-:W-:Y:S01]  /*1650*/  SEL R56, R67, R56, !P2 ;  /* 0x0000003843387207 */ /* 0x000fe20005000000 */
[----:B------:R-:W-:Y:S01]  /*1660*/  F2I.F64.TRUNC R48, R20 ;  /* 0x0000001400307311 */ /* 0x000fe2000030d100 */
[----:B------:R-:W-:-:S02]  /*1670*/  SEL R67, R69, R60, !P3 ;  /* 0x0000003c45437207 */ /* 0x000fc40005800000 */
[----:B------:R-:W-:Y:S02]  /*1680*/  FSEL R28, R34, R28, !P4 ;  /* 0x0000001c221c7208 */ /* 0x000fe40006000000 */
[----:B------:R-:W-:Y:S02]  /*1690*/  FSEL R29, R35, R29, !P4 ;  /* 0x0000001d231d7208 */ /* 0x000fe40006000000 */
[----:B0-----:R-:W-:Y:S01]  /*16a0*/  ISETP.GE.AND P1, PT, R52, R73, PT ;  /* 0x000000493400720c */ /* 0x001fe20003f26270 */
[----:B------:R-:W0:Y:S01]  /*16b0*/  F2I.F64.TRUNC R65, R24 ;  /* 0x0000001800417311 */ /* 0x000e22000030d100 */
[----:B------:R-:W-:Y:S02]  /*16c0*/  SEL R52, R60, R69, !P3 ;  /* 0x000000453c347207 */ /* 0x000fe40005800000 */
[----:B------:R-:W-:Y:S02]  /*16d0*/  SEL R69, R31, R56, !P5 ;  /* 0x000000381f457207 */ /* 0x000fe40006800000 */
[----:B------:R-:W-:-:S02]  /*16e0*/  SEL R60, R56, R31, !P5 ;  /* 0x0000001f383c7207 */ /* 0x000fc40006800000 */
[----:B------:R-:W-:Y:S01]  /*16f0*/  SEL R31, R58, R67, !P6 ;  /* 0x000000433a1f7207 */ /* 0x000fe20007000000 */
[----:B------:R-:W-:Y:S01]  /*1700*/  F2I.F64.TRUNC R30, R32 ;  /* 0x00000020001e7311 */ /* 0x000fe2000030d100 */
[----:B------:R-:W-:Y:S02]  /*1710*/  SEL R58, R67, R58, !P6 ;  /* 0x0000003a433a7207 */ /* 0x000fe40007000000 */
[----:B------:R-:W-:Y:S02]  /*1720*/  FSEL R34, R36, R18, !P0 ;  /* 0x0000001224227208 */ /* 0x000fe40004000000 */
[----:B------:R-:W-:Y:S02]  /*1730*/  FSEL R36, R23, R27, !P1 ;  /* 0x0000001b17247208 */ /* 0x000fe40004800000 */
[----:B0-----:R-:W-:Y:S01]  /*1740*/  ISETP.GE.AND P2, PT, R48, R65, PT ;  /* 0x000000413000720c */ /* 0x001fe20003f46270 */
[----:B------:R-:W0:Y:S01]  /*1750*/  F2I.F64.TRUNC R71, R16 ;  /* 0x0000001000477311 */ /* 0x000e22000030d100 */
[----:B------:R-:W-:Y:S01]  /*1760*/  FSEL R65, R22, R26, !P1 ;  /* 0x0000001a16417208 */ /* 0x000fe20004800000 */
[----:B------:R-:W-:Y:S01]  /*1770*/  IMAD.MOV.U32 R48, RZ, RZ, 0x2 ;  /* 0x00000002ff307424 */ /* 0x000fe200078e00ff */
[----:B------:R-:W-:-:S02]  /*1780*/  FSEL R54, R24, R20, !P2 ;  /* 0x0000001418367208 */ /* 0x000fc40005000000 */
[----:B------:R-:W-:Y:S02]  /*1790*/  FSEL R35, R37, R19, !P0 ;  /* 0x0000001325237208 */ /* 0x000fe40004000000 */
[----:B------:R-:W-:Y:S02]  /*17a0*/  FSEL R26, R26, R22, !P1 ;  /* 0x000000161a1a7208 */ /* 0x000fe40004800000 */
[----:B------:R-:W-:Y:S02]  /*17b0*/  FSEL R37, R25, R21, !P2 ;  /* 0x0000001519257208 */ /* 0x000fe40005000000 */
[----:B------:R-:W-:Y:S02]  /*17c0*/  FSEL R27, R27, R23, !P1 ;  /* 0x000000171b1b7208 */ /* 0x000fe40004800000 */
[----:B------:R-:W-:Y:S02]  /*17d0*/  SEL R23, R52, R39, !P0 ;  /* 0x0000002734177207 */ /* 0x000fe40004000000 */
[----:B0-----:R-:W-:-:S02]  /*17e0*/  ISETP.GE.AND P3, PT, R30, R71, PT ;  /* 0x000000471e00720c */ /* 0x001fc40003f66270 */
[----:B------:R-:W-:Y:S02]  /*17f0*/  FSEL R30, R20, R24, !P2 ;  /* 0x00000018141e7208 */ /* 0x000fe40005000000 */
[----:B------:R-:W-:Y:S02]  /*1800*/  FSEL R67, R17, R33, !P3 ;  /* 0x0000002111437208 */ /* 0x000fe40005800000 */
[----:B------:R-:W-:Y:S02]  /*1810*/  FSEL R73, R33, R17, !P3 ;  /* 0x0000001121497208 */ /* 0x000fe40005800000 */
[----:B------:R-:W-:Y:S01]  /*1820*/  SEL R24, R39, R52, !P0 ;  /* 0x0000003427187207 */ /* 0x000fe20004000000 */
[----:B------:R-:W-:Y:S01]  /*1830*/  IMAD.MOV.U32 R33, RZ, RZ, R67 ;  /* 0x000000ffff217224 */ /* 0x000fe200078e0043 */
[----:B------:R-:W-:Y:S01]  /*1840*/  FSEL R71, R21, R25, !P2 ;  /* 0x0000001915477208 */ /* 0x000fe20005000000 */
[----:B------:R-:W-:Y:S01]  /*1850*/  IMAD.MOV.U32 R25, RZ, RZ, R29 ;  /* 0x000000ffff197224 */ /* 0x000fe200078e001d */
[----:B------:R-:W-:Y:S01]  /*1860*/  FSEL R56, R16, R32, !P3 ;  /* 0x0000002010387208 */ /* 0x000fe20005800000 */
[----:B------:R-:W-:Y:S01]  /*1870*/  IMAD.MOV.U32 R29, RZ, RZ, R36 ;  /* 0x000000ffff1d7224 */ /* 0x000fe200078e0024 */
[----:B------:R-:W-:Y:S01]  /*1880*/  SEL R17, R50, R63, !P4 ;  /* 0x0000003f32117207 */ /* 0x000fe20006000000 */
[----:B------:R-:W-:Y:S01]  /*1890*/  IMAD.MOV.U32 R36, RZ, RZ, R54 ;  /* 0x000000ffff247224 */ /* 0x000fe200078e0036 */
[----:B------:R-:W-:Y:S01]  /*18a0*/  SEL R22, R31, R24, !P3 ;  /* 0x000000181f167207 */ /* 0x000fe20005800000 */
[----:B------:R-:W-:Y:S01]  /*18b0*/  IMAD.MOV.U32 R39, RZ, RZ, R73 ;  /* 0x000000ffff277224 */ /* 0x000fe200078e0049 */
[----:B------:R-:W-:Y:S01]  /*18c0*/  SEL R21, R24, R31, !P3 ;  /* 0x0000001f18157207 */ /* 0x000fe20005800000 */
[----:B------:R-:W-:Y:S01]  /*18d0*/  IMAD.MOV.U32 R24, RZ, RZ, R28 ;  /* 0x000000ffff187224 */ /* 0x000fe200078e001c */
[----:B------:R-:W-:Y:S01]  /*18e0*/  FSEL R38, R32, R16, !P3 ;  /* 0x0000001020267208 */ /* 0x000fe20005800000 */
[----:B------:R-:W-:Y:S01]  /*18f0*/  IMAD.MOV.U32 R28, RZ, RZ, R65 ;  /* 0x000000ffff1c7224 */ /* 0x000fe200078e0041 */
[----:B------:R-:W-:Y:S01]  /*1900*/  SEL R18, R17, R60, !P1 ;  /* 0x0000003c11127207 */ /* 0x000fe20004800000 */
[----:B------:R-:W-:Y:S01]  /*1910*/  IMAD.MOV.U32 R31, RZ, RZ, R71 ;  /* 0x000000ffff1f7224 */ /* 0x000fe200078e0047 */
[----:B------:R-:W-:Y:S01]  /*1920*/  SEL R16, R63, R50, !P4 ;  /* 0x000000323f107207 */ /* 0x000fe20006000000 */
[----:B------:R-:W-:Y:S01]  /*1930*/  IMAD.MOV.U32 R32, RZ, RZ, R56 ;  /* 0x000000ffff207224 */ /* 0x000fe200078e0038 */
[----:B------:R-:W-:-:S02]  /*1940*/  SEL R17, R60, R17, !P1 ;  /* 0x000000113c117207 */ /* 0x000fc40004800000 */
[----:B------:R-:W-:Y:S02]  /*1950*/  SEL R20, R69, R58, !P2 ;  /* 0x0000003a45147207 */ /* 0x000fe40005000000 */
[----:B------:R-:W-:-:S07]  /*1960*/  SEL R19, R58, R69, !P2 ;  /* 0x000000453a137207 */ /* 0x000fce0005000000 */
.L_x_113:
[----:B0-----:R-:W0:Y:S01]  /*1970*/  S2R R50, SR_TID.X ;  /* 0x0000000000327919 */ /* 0x001e220000002100 */
[----:B------:R-:W-:Y:S01]  /*1980*/  IMAD.MOV R63, RZ, RZ, -R48 ;  /* 0x000000ffff3f7224 */ /* 0x000fe200078e0a30 */
[----:B-1----:R-:W1:Y:S01]  /*1990*/  S2UR UR5, SR_CgaCtaId ;  /* 0x00000000000579c3 */ /* 0x002e620000008800 */
[----:B------:R-:W-:-:S07]  /*19a0*/  UMOV UR4, 0x400 ;  /* 0x0000040000047882 */ /* 0x000fce0000000000 */
[----:B------:R-:W-:Y:S06]  /*19b0*/  BAR.SYNC.DEFER_BLOCKING 0x0 ;  /* 0x0000000000007b1d */ /* 0x000fec0000010000 */
[----:B------:R-:W-:Y:S01]  /*19c0*/  BSSY.RECONVERGENT B0, `(.L_x_94) ;  /* 0x000002c000007945 */ /* 0x000fe20003800200 */
[----:B-1----:R-:W-:Y:S01]  /*19d0*/  ULEA UR4, UR5, UR4, 0x18 ;  /* 0x0000000405047291 */ /* 0x002fe2000f8ec0ff */
[----:B0-----:R-:W-:Y:S01]  /*19e0*/  LOP3.LUT R52, R50, R63, RZ, 0xc0, !PT ;  /* 0x0000003f32347212 */ /* 0x001fe200078ec0ff */
[----:B------:R-:W-:-:S04]  /*19f0*/  VIADD R63, R48, 0xffffffff ;  /* 0xffffffff303f7836 */ /* 0x000fc80000000000 */
[----:B------:R-:W-:-:S05]  /*1a00*/  IMAD.SHL.U32 R52, R52, 0x8, RZ ;  /* 0x0000000834347824 */ /* 0x000fca00078e00ff */
[----:B------:R-:W-:Y:S02]  /*1a10*/  VIMNMX.U32 R54, PT, PT, R52, 0x800, PT ;  /* 0x0000080034367848 */ /* 0x000fe40003fe0000 */
[----:B------:R-:W-:Y:S02]  /*1a20*/  LOP3.LUT R52, R63, R50, RZ, 0xc0, !PT ;  /* 0x000000323f347212 */ /* 0x000fe400078ec0ff */
[----:B------:R-:W-:Y:S01]  /*1a30*/  LEA R63, R50, UR4, 0x6 ;  /* 0x00000004323f7c11 */ /* 0x000fe2000f8e30ff */
[----:B------:R-:W-:Y:S02]  /*1a40*/  IMAD R65, R48, 0x4, R54 ;  /* 0x0000000430417824 */ /* 0x000fe400078e0236 */
[----:B------:R-:W-:Y:S02]  /*1a50*/  IMAD.SHL.U32 R56, R52, 0x8, RZ ;  /* 0x0000000834387824 */ /* 0x000fe400078e00ff */
[----:B------:R0:W-:Y:S01]  /*1a60*/  STS.128 [R63], R24 ;  /* 0x000000183f007388 */ /* 0x0001e20000000c00 */
[----:B------:R-:W-:-:S02]  /*1a70*/  VIMNMX.U32 R65, PT, PT, R65, 0x800, PT ;  /* 0x0000080041417848 */ /* 0x000fc40003fe0000 */
[----:B------:R-:W-:Y:S01]  /*1a80*/  VIMNMX.U32 R56, PT, PT, R56, 0x800, PT ;  /* 0x0000080038387848 */ /* 0x000fe20003fe0000 */
[----:B------:R0:W-:Y:S02]  /*1a90*/  STS.128 [R63+0x10], R28 ;  /* 0x0000101c3f007388 */ /* 0x0001e40000000c00 */
[----:B------:R-:W-:Y:S02]  /*1aa0*/  IMAD R58, R48, 0x4, R65 ;  /* 0x00000004303a7824 */ /* 0x000fe400078e0241 */
[----:B------:R0:W-:Y:S03]  /*1ab0*/  STS.128 [R63+0x20], R36 ;  /* 0x000020243f007388 */ /* 0x0001e60000000c00 */
[----:B------:R-:W-:Y:S01]  /*1ac0*/  VIMNMX.U32 R52, PT, PT, R58, 0x800, PT ;  /* 0x000008003a347848 */ /* 0x000fe20003fe0000 */
[----:B------:R0:W-:Y:S01]  /*1ad0*/  STS.128 [R63+0x30], R32 ;  /* 0x000030203f007388 */ /* 0x0001e20000000c00 */
[----:B------:R-:W-:-:S03]  /*1ae0*/  VIADDMNMX R58, R65, -R54, R56, PT ;  /* 0x80000036413a7246 */ /* 0x000fc60003800138 */
[----:B------:R-:W-:Y:S01]  /*1af0*/  IMAD.IADD R67, R52, 0x1, -R65 ;  /* 0x0000000134437824 */ /* 0x000fe200078e0a41 */
[----:B------:R-:W-:Y:S04]  /*1b00*/  BAR.SYNC.DEFER_BLOCKING 0x0 ;  /* 0x0000000000007b1d */ /* 0x000fe80000010000 */
[C---:B------:R-:W-:Y:S01]  /*1b10*/  ISETP.GE.AND P0, PT, R56.reuse, R67, PT ;  /* 0x000000433800720c */ /* 0x040fe20003f06270 */
[----:B------:R-:W-:-:S05]  /*1b20*/  IMAD.IADD R67, R56, 0x1, -R67 ;  /* 0x0000000138437824 */ /* 0x000fca00078e0a43 */
[----:B------:R-:W-:-:S04]  /*1b30*/  SEL R67, R67, RZ, P0 ;  /* 0x000000ff43437207 */ /* 0x000fc80000000000 */
[----:B------:R-:W-:-:S13]  /*1b40*/  ISETP.GE.AND P0, PT, R67, R58, PT ;  /* 0x0000003a4300720c */ /* 0x000fda0003f06270 */
[----:B0-234-:R-:W-:Y:S05]  /*1b50*/  @P0 BRA `(.L_x_95) ;  /* 0x0000000000480947 */ /* 0x01dfea0003800000 */
[----:B------:R-:W-:-:S07]  /*1b60*/  IMAD.IADD R30, R56, 0x1, R65 ;  /* 0x00000001381e7824 */ /* 0x000fce00078e0241 */
.L_x_96:
[----:B------:R-:W-:-:S05]  /*1b70*/  IMAD.IADD R24, R58, 0x1, -R67 ;  /* 0x000000013a187824 */ /* 0x000fca00078e0a43 */
[----:B------:R-:W-:-:S04]  /*1b80*/  LEA.HI R24, R24, R24, RZ, 0x1 ;  /* 0x0000001818187211 */ /* 0x000fc800078f08ff */
[----:B------:R-:W-:-:S04]  /*1b90*/  LEA.HI.SX32 R29, R24, R67, 0x1f ;  /* 0x00000043181d7211 */ /* 0x000fc800078ffaff */
[----:B------:R-:W-:Y:S01]  /*1ba0*/  LOP3.LUT R25, RZ, R29, RZ, 0x33, !PT ;  /* 0x0000001dff197212 */ /* 0x000fe200078e33ff */
[----:B------:R-:W-:-:S04]  /*1bb0*/  IMAD.IADD R24, R54, 0x1, R29 ;  /* 0x0000000136187824 */ /* 0x000fc800078e021d */
[----:B------:R-:W-:Y:S01]  /*1bc0*/  IMAD.IADD R25, R30, 0x1, R25 ;  /* 0x000000011e197824 */ /* 0x000fe200078e0219 */
[----:B------:R-:W-:-:S04]  /*1bd0*/  LEA R24, R24, UR4, 0x3 ;  /* 0x0000000418187c11 */ /* 0x000fc8000f8e18ff */
[----:B------:R-:W-:Y:S02]  /*1be0*/  LEA R26, R25, UR4, 0x3 ;  /* 0x00000004191a7c11 */ /* 0x000fe4000f8e18ff */
[----:B------:R-:W0:Y:S04]  /*1bf0*/  LDS.64 R24, [R24] ;  /* 0x0000000018187984 */ /* 0x000e280000000a00 */
        /* <DEDUP_REMOVED lines=8> */
.L_x_95:
[----:B------:R-:W-:Y:S05]  /*1c80*/  BSYNC.RECONVERGENT B0 ;  /* 0x0000000000007941 */ /* 0x000fea0003800200 */
.L_x_94:
[----:B------:R-:W-:Y:S01]  /*1c90*/  IMAD.IADD R54, R54, 0x1, R67 ;  /* 0x0000000136367824 */ /* 0x000fe200078e0243 */
[----:B------:R-:W-:Y:S01]  /*1ca0*/  IADD3 R33, PT, PT, -R67, R65, R56 ;  /* 0x0000004143217210 */ /* 0x000fe20007ffe138 */
[----:B------:R-:W-:Y:S01]  /*1cb0*/  BSSY.RECONVERGENT B0, `(.L_x_97) ;  /* 0x000000c000007945 */ /* 0x000fe20003800200 */
[----:B------:R-:W-:Y:S02]  /*1cc0*/  PLOP3.LUT P0, PT, PT, PT, PT, 0x8, 0x80 ;  /* 0x000000000080781c */ /* 0x000fe40003f0e170 */
[----:B------:R-:W-:Y:S02]  /*1cd0*/  LEA R26, R54, UR4, 0x3 ;  /* 0x00000004361a7c11 */ /* 0x000fe4000f8e18ff */
[C---:B------:R-:W-:Y:S02]  /*1ce0*/  LEA R27, R33.reuse, UR4, 0x3 ;  /* 0x00000004211b7c11 */ /* 0x040fe4000f8e18ff */
[----:B------:R-:W-:Y:S01]  /*1cf0*/  ISETP.GE.AND P1, PT, R33, R52, PT ;  /* 0x000000342100720c */ /* 0x000fe20003f26270 */
[----:B------:R0:W1:Y:S04]  /*1d00*/  LDS.64 R62, [R26] ;  /* 0x000000001a3e7984 */ /* 0x0000680000000a00 */
[----:B------:R0:W2:Y:S08]  /*1d10*/  LDS.64 R34, [R27] ;  /* 0x000000001b227984 */ /* 0x0000b00000000a00 */
[----:B0-----:R-:W-:Y:S05]  /*1d20*/  @P1 BRA `(.L_x_98) ;  /* 0x0000000000101947 */ /* 0x001fea0003800000 */
[----:B------:R-:W-:-:S13]  /*1d30*/  ISETP.GE.AND P0, PT, R54, R65, PT ;  /* 0x000000413600720c */ /* 0x000fda0003f06270 */
[----:B--2---:R-:W-:Y:S08]  /*1d40*/  @!P0 F2I.F64.TRUNC R24, R34 ;  /* 0x0000002200188311 */ /* 0x004ff0000030d100 */
[----:B-1----:R-:W0:Y:S02]  /*1d50*/  @!P0 F2I.F64.TRUNC R25, R62 ;  /* 0x0000003e00198311 */ /* 0x002e24000030d100 */
[----:B0-----:R-:W-:-:S13]  /*1d60*/  ISETP.LT.OR P0, PT, R24, R25, P0 ;  /* 0x000000191800720c */ /* 0x001fda0000701670 */
.L_x_98:
[----:B------:R-:W-:Y:S05]  /*1d70*/  BSYNC.RECONVERGENT B0 ;  /* 0x0000000000007941 */ /* 0x000fea0003800200 */
.L_x_97:
[----:B-12---:R-:W-:Y:S01]  /*1d80*/  FSEL R24, R34, R62, P0 ;  /* 0x0000003e22187208 */ /* 0x006fe20000000000 */
[----:B------:R-:W-:Y:S01]  /*1d90*/  VIADD R67, R33, 0x1 ;  /* 0x0000000121437836 */ /* 0x000fe20000000000 */
[----:B------:R-:W-:Y:S01]  /*1da0*/  FSEL R25, R35, R63, P0 ;  /* 0x0000003f23197208 */ /* 0x000fe20000000000 */
[----:B------:R-:W-:Y:S01]  /*1db0*/  @!P0 IMAD.MOV R67, RZ, RZ, R33 ;  /* 0x000000ffff438224 */ /* 0x000fe200078e0221 */
[----:B------:R0:W1:Y:S01]  /*1dc0*/  @P0 LDS.64 R34, [R27+0x8] ;  /* 0x000008001b220984 */ /* 0x0000620000000a00 */
[----:B------:R-:W-:Y:S01]  /*1dd0*/  VIADD R58, R54, 0x1 ;  /* 0x00000001363a7836 */ /* 0x000fe20000000000 */
[----:B------:R-:W-:Y:S01]  /*1de0*/  BSSY.RECONVERGENT B0, `(.L_x_99) ;  /* 0x000000c000007945 */ /* 0x000fe20003800200 */
[----:B------:R-:W-:Y:S01]  /*1df0*/  @P0 IMAD.MOV R58, RZ, RZ, R54 ;  /* 0x000000ffff3a0224 */ /* 0x000fe200078e0236 */
[----:B------:R0:W2:Y:S01]  /*1e00*/  @!P0 LDS.64 R62, [R26+0x8] ;  /* 0x000008001a3e8984 */ /* 0x0000a20000000a00 */
[C---:B------:R-:W-:Y:S01]  /*1e10*/  ISETP.GE.AND P2, PT, R67.reuse, R52, PT ;  /* 0x000000344300720c */ /* 0x040fe20003f46270 */
[----:B------:R-:W-:Y:S01]  /*1e20*/  VIADD R37, R67, 0x1 ;  /* 0x0000000143257836 */ /* 0x000fe20000000000 */
[----:B------:R-:W-:Y:S01]  /*1e30*/  PLOP3.LUT P1, PT, PT, PT, PT, 0x8, 0x80 ;  /* 0x000000000080781c */ /* 0x000fe20003f2e170 */
[----:B------:R-:W-:-:S10]  /*1e40*/  VIADD R56, R58, 0x1 ;  /* 0x000000013a387836 */ /* 0x000fd40000000000 */
[----:B0-----:R-:W-:Y:S05]  /*1e50*/  @P2 BRA `(.L_x_100) ;  /* 0x0000000000102947 */ /* 0x001fea0003800000 */
[----:B------:R-:W-:-:S13]  /*1e60*/  ISETP.GE.AND P1, PT, R58, R65, PT ;  /* 0x000000413a00720c */ /* 0x000fda0003f26270 */
[----:B-1----:R-:W-:Y:S08]  /*1e70*/  @!P1 F2I.F64.TRUNC R26, R34 ;  /* 0x00000022001a9311 */ /* 0x002ff0000030d100 */
[----:B--2---:R-:W0:Y:S02]  /*1e80*/  @!P1 F2I.F64.TRUNC R27, R62 ;  /* 0x0000003e001b9311 */ /* 0x004e24000030d100 */
[----:B0-----:R-:W-:-:S13]  /*1e90*/  ISETP.LT.OR P1, PT, R26, R27, P1 ;  /* 0x0000001b1a00720c */ /* 0x001fda0000f21670 */
.L_x_100:
[----:B------:R-:W-:Y:S05]  /*1ea0*/  BSYNC.RECONVERGENT B0 ;  /* 0x0000000000007941 */ /* 0x000fea0003800200 */
.L_x_99:
        /* <DEDUP_REMOVED lines=18> */
.L_x_102:
[----:B------:R-:W-:Y:S05]  /*1fd0*/  BSYNC.RECONVERGENT B0 ;  /* 0x0000000000007941 */ /* 0x000fea0003800200 */
.L_x_101:
[----:B------:R-:W-:Y:S01]  /*1fe0*/  @P2 IMAD.MOV R32, RZ, RZ, R56 ;  /* 0x000000ffff202224 */ /* 0x000fe200078e0238 */
[----:B-12---:R-:W-:Y:S01]  /*1ff0*/  FSEL R28, R34, R62, P2 ;  /* 0x0000003e221c7208 */ /* 0x006fe20001000000 */
[----:B------:R-:W-:Y:S01]  /*2000*/  @!P2 IMAD.MOV R69, RZ, RZ, R37 ;  /* 0x000000ffff45a224 */ /* 0x000fe200078e0225 */
[----:B------:R-:W-:Y:S01]  /*2010*/  FSEL R29, R35, R63, P2 ;  /* 0x0000003f231d7208 */ /* 0x000fe20001000000 */
[----:B------:R-:W-:Y:S01]  /*2020*/  BSSY.RECONVERGENT B0, `(.L_x_103) ;  /* 0x000000d000007945 */ /* 0x000fe20003800200 */
[C---:B------:R-:W-:Y:S01]  /*2030*/  @!P2 LEA R30, R32.reuse, UR4, 0x3 ;  /* 0x00000004201eac11 */ /* 0x040fe2000f8e18ff */
[----:B------:R-:W-:Y:S01]  /*2040*/  VIADD R64, R32, 0x1 ;  /* 0x0000000120407836 */ /* 0x000fe20000000000 */
[C---:B------:R-:W-:Y:S02]  /*2050*/  @P2 LEA R31, R69.reuse, UR4, 0x3 ;  /* 0x00000004451f2c11 */ /* 0x040fe4000f8e18ff */
        /* <DEDUP_REMOVED lines=9> */
.L_x_104:
[----:B------:R-:W-:Y:S05]  /*20f0*/  BSYNC.RECONVERGENT B0 ;  /* 0x0000000000007941 */ /* 0x000fea0003800200 */
.L_x_103:
[----:B------:R-:W-:Y:S01]  /*2100*/  VIADD R39, R69, 0x1 ;  /* 0x0000000145277836 */ /* 0x000fe20000000000 */
[----:B-12---:R-:W-:Y:S01]  /*2110*/  FSEL R30, R34, R62, P3 ;  /* 0x0000003e221e7208 */ /* 0x006fe20001800000 */
[----:B------:R-:W-:Y:S01]  /*2120*/  @P3 IMAD.MOV R64, RZ, RZ, R32 ;  /* 0x000000ffff403224 */ /* 0x000fe200078e0220 */
[----:B------:R-:W-:Y:S01]  /*2130*/  FSEL R31, R35, R63, P3 ;  /* 0x0000003f231f7208 */ /* 0x000fe20001800000 */
[----:B------:R-:W-:Y:S01]  /*2140*/  @!P3 IMAD.MOV R39, RZ, RZ, R69 ;  /* 0x000000ffff27b224 */ /* 0x000fe200078e0245 */
[----:B------:R-:W-:Y:S01]  /*2150*/  BSSY.RECONVERGENT B0, `(.L_x_105) ;  /* 0x0000011000007945 */ /* 0x000fe20003800200 */
[----:B------:R-:W-:Y:S01]  /*2160*/  SEL R60, R33, R54, P0 ;  /* 0x00000036213c7207 */ /* 0x000fe20000000000 */
[C---:B------:R-:W-:Y:S01]  /*2170*/  VIADD R66, R64.reuse, 0x1 ;  /* 0x0000000140427836 */ /* 0x040fe20000000000 */
[----:B------:R-:W-:Y:S02]  /*2180*/  @!P3 LEA R36, R64, UR4, 0x3 ;  /* 0x000000044024bc11 */ /* 0x000fe4000f8e18ff */
[----:B------:R-:W-:-:S02]  /*2190*/  @P3 LEA R38, R39, UR4, 0x3 ;  /* 0x0000000427263c11 */ /* 0x000fc4000f8e18ff */
[----:B------:R-:W-:Y:S01]  /*21a0*/  ISETP.GE.AND P4, PT, R39, R52, PT ;  /* 0x000000342700720c */ /* 0x000fe20003f86270 */
[----:B------:R0:W1:Y:S01]  /*21b0*/  @!P3 LDS.64 R62, [R36] ;  /* 0x00000000243eb984 */ /* 0x0000620000000a00 */
[----:B------:R-:W-:Y:S02]  /*21c0*/  SEL R58, R67, R58, P1 ;  /* 0x0000003a433a7207 */ /* 0x000fe40000800000 */
[----:B------:R-:W-:Y:S01]  /*21d0*/  SEL R56, R37, R56, P2 ;  /* 0x0000003825387207 */ /* 0x000fe20001000000 */
[----:B------:R0:W2:Y:S01]  /*21e0*/  @P3 LDS.64 R34, [R38] ;  /* 0x0000000026223984 */ /* 0x0000a20000000a00 */
[----:B------:R-:W-:Y:S02]  /*21f0*/  SEL R54, R69, R32, P3 ;  /* 0x0000002045367207 */ /* 0x000fe40001800000 */
[----:B------:R-:W-:-:S05]  /*2200*/  PLOP3.LUT P0, PT, PT, PT, PT, 0x8, 0x80 ;  /* 0x000000000080781c */ /* 0x000fca0003f0e170 */
[----:B0-----:R-:W-:Y:S08]  /*2210*/  @P4 BRA `(.L_x_106) ;  /* 0x0000000000104947 */ /* 0x001ff00003800000 */
[----:B------:R-:W-:-:S13]  /*2220*/  ISETP.GE.AND P0, PT, R64, R65, PT ;  /* 0x000000414000720c */ /* 0x000fda0003f06270 */
[----:B--2---:R-:W-:Y:S08]  /*2230*/  @!P0 F2I.F64.TRUNC R32, R34 ;  /* 0x0000002200208311 */ /* 0x004ff0000030d100 */
[----:B-1----:R-:W0:Y:S02]  /*2240*/  @!P0 F2I.F64.TRUNC R33, R62 ;  /* 0x0000003e00218311 */ /* 0x002e24000030d100 */
[----:B0-----:R-:W-:-:S13]  /*2250*/  ISETP.LT.OR P0, PT, R32, R33, P0 ;  /* 0x000000212000720c */ /* 0x001fda0000701670 */
.L_x_106:
[----:B------:R-:W-:Y:S05]  /*2260*/  BSYNC.RECONVERGENT B0 ;  /* 0x0000000000007941 */ /* 0x000fea0003800200 */
.L_x_105:
[----:B------:R-:W-:Y:S01]  /*2270*/  VIADD R33, R39, 0x1 ;  /* 0x0000000127217836 */ /* 0x000fe20000000000 */
[----:B------:R-:W-:Y:S01]  /*2280*/  BSSY.RECONVERGENT B0, `(.L_x_107) ;  /* 0x0000011000007945 */ /* 0x000fe20003800200 */
[----:B------:R-:W-:Y:S01]  /*2290*/  @!P0 IMAD.MOV R33, RZ, RZ, R39 ;  /* 0x000000ffff218224 */ /* 0x000fe200078e0227 */
[----:B-12---:R-:W-:Y:S01]  /*22a0*/  FSEL R36, R34, R62, P0 ;  /* 0x0000003e22247208 */ /* 0x006fe20000000000 */
[----:B------:R-:W-:Y:S01]  /*22b0*/  @P0 IMAD.MOV R66, RZ, RZ, R64 ;  /* 0x000000ffff420224 */ /* 0x000fe200078e0240 */
[----:B------:R-:W-:Y:S02]  /*22c0*/  FSEL R37, R35, R63, P0 ;  /* 0x0000003f23257208 */ /* 0x000fe40000000000 */
[C---:B------:R-:W-:Y:S02]  /*22d0*/  ISETP.GE.AND P1, PT, R33.reuse, R52, PT ;  /* 0x000000342100720c */ /* 0x040fe40003f26270 */
[----:B------:R-:W-:Y:S02]  /*22e0*/  @!P0 LEA R32, R66, UR4, 0x3 ;  /* 0x0000000442208c11 */ /* 0x000fe4000f8e18ff */
[----:B------:R-:W-:-:S02]  /*22f0*/  @P0 LEA R38, R33, UR4, 0x3 ;  /* 0x0000000421260c11 */ /* 0x000fc4000f8e18ff */
[----:B------:R-:W-:Y:S01]  /*2300*/  SEL R64, R39, R64, P0 ;  /* 0x0000004027407207 */ /* 0x000fe20000000000 */
[----:B------:R0:W1:Y:S04]  /*2310*/  @!P0 LDS.64 R62, [R32] ;  /* 0x00000000203e8984 */ /* 0x0000680000000a00 */
[----:B------:R0:W2:Y:S01]  /*2320*/  @P0 LDS.64 R34, [R38] ;  /* 0x0000000026220984 */ /* 0x0000a20000000a00 */
[----:B------:R-:W-:Y:S01]  /*2330*/  PLOP3.LUT P0, PT, PT, PT, PT, 0x8, 0x80 ;  /* 0x000000000080781c */ /* 0x000fe20003f0e170 */
[----:B------:R-:W-:-:S12]  /*2340*/  @P1 BRA `(.L_x_108) ;  /* 0x0000000000101947 */ /* 0x000fd80003800000 */
[----:B------:R-:W-:-:S13]  /*2350*/  ISETP.GE.AND P0, PT, R66, R65, PT ;  /* 0x000000414200720c */ /* 0x000fda0003f06270 */
[----:B0-2---:R-:W-:Y:S08]  /*2360*/  @!P0 F2I.F64.TRUNC R32, R34 ;  /* 0x0000002200208311 */ /* 0x005ff0000030d100 */
[----:B-1----:R-:W0:Y:S02]  /*2370*/  @!P0 F2I.F64.TRUNC R39, R62 ;  /* 0x0000003e00278311 */ /* 0x002e24000030d100 */
[----:B0-----:R-:W-:-:S13]  /*2380*/  ISETP.LT.OR P0, PT, R32, R39, P0 ;  /* 0x000000272000720c */ /* 0x001fda0000701670 */
.L_x_108:
[----:B------:R-:W-:Y:S05]  /*2390*/  BSYNC.RECONVERGENT B0 ;  /* 0x0000000000007941 */ /* 0x000fea0003800200 */
.L_x_107:
[----:B------:R-:W-:Y:S01]  /*23a0*/  VIADD R69, R33, 0x1 ;  /* 0x0000000121457836 */ /* 0x000fe20000000000 */
[----:B------:R-:W-:Y:S01]  /*23b0*/  BSSY.RECONVERGENT B0, `(.L_x_109) ;  /* 0x0000012000007945 */ /* 0x000fe20003800200 */
[----:B------:R-:W-:Y:S01]  /*23c0*/  @!P0 IMAD.MOV R69, RZ, RZ, R33 ;  /* 0x000000ffff458224 */ /* 0x000fe200078e0221 */
[----:B012---:R-:W-:Y:S01]  /*23d0*/  FSEL R38, R34, R62, P0 ;  /* 0x0000003e22267208 */ /* 0x007fe20000000000 */
[----:B------:R-:W-:Y:S01]  /*23e0*/  VIADD R68, R66, 0x1 ;  /* 0x0000000142447836 */ /* 0x000fe20000000000 */
[----:B------:R-:W-:Y:S01]  /*23f0*/  FSEL R39, R35, R63, P0 ;  /* 0x0000003f23277208 */ /* 0x000fe20000000000 */
[----:B------:R-:W-:Y:S01]  /*2400*/  @P0 IMAD.MOV R68, RZ, RZ, R66 ;  /* 0x000000ffff440224 */ /* 0x000fe200078e0242 */
[----:B------:R-:W-:Y:S02]  /*2410*/  ISETP.GE.AND P1, PT, R69, R52, PT ;  /* 0x000000344500720c */ /* 0x000fe40003f26270 */
[----:B------:R-:W-:Y:S02]  /*2420*/  SEL R66, R33, R66, P0 ;  /* 0x0000004221427207 */ /* 0x000fe40000000000 */
[----:B------:R-:W-:-:S02]  /*2430*/  @!P0 LEA R32, R68, UR4, 0x3 ;  /* 0x0000000444208c11 */ /* 0x000fc4000f8e18ff */
[----:B------:R-:W-:-:S03]  /*2440*/  @P0 LEA R33, R69, UR4, 0x3 ;  /* 0x0000000445210c11 */ /* 0x000fc6000f8e18ff */
        /* <DEDUP_REMOVED lines=8> */
.L_x_110:
[----:B------:R-:W-:Y:S05]  /*24d0*/  BSYNC.RECONVERGENT B0 ;  /* 0x0000000000007941 */ /* 0x000fea0003800200 */
.L_x_109:
[----:B------:R-:W-:Y:S01]  /*24e0*/  VIADD R67, R69, 0x1 ;  /* 0x0000000145437836 */ /* 0x000fe20000000000 */
[----:B------:R-:W-:Y:S01]  /*24f0*/  BSSY.RECONVERGENT B0, `(.L_x_111) ;  /* 0x0000012000007945 */ /* 0x000fe20003800200 */
[----:B------:R-:W-:Y:S01]  /*2500*/  @!P0 IMAD.MOV R67, RZ, RZ, R69 ;  /* 0x000000ffff438224 */ /* 0x000fe200078e0245 */
[----:B012---:R-:W-:Y:S02]  /*2510*/  FSEL R32, R34, R62, P0 ;  /* 0x0000003e22207208 */ /* 0x007fe40000000000 */
[----:B------:R-:W-:Y:S02]  /*2520*/  FSEL R33, R35, R63, P0 ;  /* 0x0000003f23217208 */ /* 0x000fe40000000000 */
[C---:B------:R-:W-:Y:S01]  /*2530*/  ISETP.GE.AND P1, PT, R67.reuse, R52, PT ;  /* 0x000000344300720c */ /* 0x040fe20003f26270 */
[----:B------:R-:W-:Y:S01]  /*2540*/  VIADD R52, R68, 0x1 ;  /* 0x0000000144347836 */ /* 0x000fe20000000000 */
[----:B------:R-:W-:Y:S01]  /*2550*/  @P0 LEA R70, R67, UR4, 0x3 ;  /* 0x0000000443460c11 */ /* 0x000fe2000f8e18ff */
[----:B------:R-:W-:Y:S01]  /*2560*/  @P0 IMAD.MOV R52, RZ, RZ, R68 ;  /* 0x000000ffff340224 */ /* 0x000fe200078e0244 */
[----:B------:R-:W-:-:S03]  /*2570*/  SEL R68, R69, R68, P0 ;  /* 0x0000004445447207 */ /* 0x000fc60000000000 */
[----:B------:R0:W1:Y:S01]  /*2580*/  @P0 LDS.64 R34, [R70] ;  /* 0x0000000046220984 */ /* 0x0000620000000a00 */
[----:B------:R-:W-:-:S05]  /*2590*/  @!P0 LEA R69, R52, UR4, 0x3 ;  /* 0x0000000434458c11 */ /* 0x000fca000f8e18ff */
[----:B------:R0:W2:Y:S01]  /*25a0*/  @!P0 LDS.64 R62, [R69] ;  /* 0x00000000453e8984 */ /* 0x0000a20000000a00 */
[----:B------:R-:W-:Y:S01]  /*25b0*/  PLOP3.LUT P0, PT, PT, PT, PT, 0x8, 0x80 ;  /* 0x000000000080781c */ /* 0x000fe20003f0e170 */
[----:B------:R-:W-:-:S12]  /*25c0*/  @P1 BRA `(.L_x_112) ;  /* 0x0000000000101947 */ /* 0x000fd80003800000 */
[----:B------:R-:W-:-:S13]  /*25d0*/  ISETP.GE.AND P0, PT, R52, R65, PT ;  /* 0x000000413400720c */ /* 0x000fda0003f06270 */
[----:B-1----:R-:W-:Y:S08]  /*25e0*/  @!P0 F2I.F64.TRUNC R65, R34 ;  /* 0x0000002200418311 */ /* 0x002ff0000030d100 */
[----:B0-2---:R-:W0:Y:S02]  /*25f0*/  @!P0 F2I.F64.TRUNC R70, R62 ;  /* 0x0000003e00468311 */ /* 0x005e24000030d100 */
[----:B0-----:R-:W-:-:S13]  /*2600*/  ISETP.LT.OR P0, PT, R65, R70, P0 ;  /* 0x000000464100720c */ /* 0x001fda0000701670 */
.L_x_112:
[----:B------:R-:W-:Y:S05]  /*2610*/  BSYNC.RECONVERGENT B0 ;  /* 0x0000000000007941 */ /* 0x000fea0003800200 */
.L_x_111:
[----:B------:R-:W-:Y:S01]  /*2620*/  BAR.SYNC.DEFER_BLOCKING 0x0 ;  /* 0x0000000000007b1d */ /* 0x000fe20000010000 */
[----:B-12---:R-:W-:Y:S02]  /*2630*/  FSEL R63, R35, R63, P0 ;  /* 0x0000003f233f7208 */ /* 0x006fe40000000000 */
[----:B------:R-:W-:Y:S02]  /*2640*/  LEA R35, R50, UR4, 0x6 ;  /* 0x0000000432237c11 */ /* 0x000fe4000f8e30ff */
[----:B------:R-:W-:Y:S02]  /*2650*/  SEL R52, R67, R52, P0 ;  /* 0x0000003443347207 */ /* 0x000fe40000000000 */
[----:B------:R-:W-:Y:S01]  /*2660*/  LEA R60, R60, UR4, 0x2 ;  /* 0x000000043c3c7c11 */ /* 0x000fe2000f8e10ff */
[----:B------:R-:W-:Y:S01]  /*2670*/  IMAD R35, R50, -0x20, R35 ;  /* 0xffffffe032237824 */ /* 0x000fe200078e0223 */
[----:B------:R-:W-:Y:S02]  /*2680*/  LEA R58, R58, UR4, 0x2 ;  /* 0x000000043a3a7c11 */ /* 0x000fe4000f8e10ff */
[----:B------:R-:W-:-:S02]  /*2690*/  LEA R56, R56, UR4, 0x2 ;  /* 0x0000000438387c11 */ /* 0x000fc4000f8e10ff */
[----:B------:R-:W-:Y:S02]  /*26a0*/  LEA R54, R54, UR4, 0x2 ;  /* 0x0000000436367c11 */ /* 0x000fe4000f8e10ff */
[----:B------:R-:W-:Y:S02]  /*26b0*/  LEA R64, R64, UR4, 0x2 ;  /* 0x0000000440407c11 */ /* 0x000fe4000f8e10ff */
[----:B------:R-:W-:Y:S02]  /*26c0*/  LEA R66, R66, UR4, 0x2 ;  /* 0x0000000442427c11 */ /* 0x000fe4000f8e10ff */
[----:B------:R-:W-:Y:S02]  /*26d0*/  LEA R68, R68, UR4, 0x2 ;  /* 0x0000000444447c11 */ /* 0x000fe4000f8e10ff */
[----:B------:R-:W-:Y:S02]  /*26e0*/  LEA R52, R52, UR4, 0x2 ;  /* 0x0000000434347c11 */ /* 0x000fe4000f8e10ff */
[----:B------:R-:W-:Y:S01]  /*26f0*/  FSEL R34, R34, R62, P0 ;  /* 0x0000003e22227208 */ /* 0x000fe20000000000 */
[----:B------:R-:W-:Y:S01]  /*2700*/  STS.128 [R35], R16 ;  /* 0x0000001023007388 */ /* 0x000fe20000000c00 */
[C---:B------:R-:W-:Y:S01]  /*2710*/  ISETP.GE.U32.AND P0, PT, R48.reuse, 0x81, PT ;  /* 0x000000813000780c */ /* 0x040fe20003f06070 */
[----:B------:R-:W-:-:S02]  /*2720*/  IMAD.SHL.U32 R48, R48, 0x2, RZ ;  /* 0x0000000230307824 */ /* 0x000fc400078e00ff */
[----:B------:R1:W-:Y:S01]  /*2730*/  STS.128 [R35+0x10], R20 ;  /* 0x0000101423007388 */ /* 0x0003e20000000c00 */
[----:B------:R-:W-:Y:S01]  /*2740*/  BAR.SYNC.DEFER_BLOCKING 0x0 ;  /* 0x0000000000007b1d */ /* 0x000fe20000010000 */
[----:B-1----:R-:W-:-:S05]  /*2750*/  IMAD.MOV.U32 R35, RZ, RZ, R63 ;  /* 0x000000ffff237224 */ /* 0x002fca00078e003f */
[----:B------:R1:W2:Y:S04]  /*2760*/  LDS R16, [R60] ;  /* 0x000000003c107984 */ /* 0x0002a80000000800 */
[----:B------:R1:W3:Y:S04]  /*2770*/  LDS R17, [R58] ;  /* 0x000000003a117984 */ /* 0x0002e80000000800 */
[----:B------:R1:W4:Y:S04]  /*2780*/  LDS R18, [R56] ;  /* 0x0000000038127984 */ /* 0x0003280000000800 */
[----:B------:R1:W0:Y:S04]  /*2790*/  LDS R19, [R54] ;  /* 0x0000000036137984 */ /* 0x0002280000000800 */
[----:B------:R1:W0:Y:S04]  /*27a0*/  LDS R20, [R64] ;  /* 0x0000000040147984 */ /* 0x0002280000000800 */
[----:B------:R1:W0:Y:S04]  /*27b0*/  LDS R21, [R66] ;  /* 0x0000000042157984 */ /* 0x0002280000000800 */
[----:B------:R1:W0:Y:S04]  /*27c0*/  LDS R22, [R68] ;  /* 0x0000000044167984 */ /* 0x0002280000000800 */
[----:B------:R1:W0:Y:S01]  /*27d0*/  LDS R23, [R52] ;  /* 0x0000000034177984 */ /* 0x0002220000000800 */
[----:B------:R-:W-:Y:S05]  /*27e0*/  @!P0 BRA `(.L_x_113) ;  /* 0xfffffff000608947 */ /* 0x000fea000383ffff */
[----:B------:R-:W5:Y:S01]  /*27f0*/  S2R R48, SR_TID.X ;  /* 0x0000000000307919 */ /* 0x000f620000002100 */
[----:B------:R-:W1:Y:S01]  /*2800*/  LDCU.U8 UR4, c[0x0][0x380] ;  /* 0x00007000ff0477ac */ /* 0x000e620008000000 */
[----:B------:R-:W2:Y:S01]  /*2810*/  S2R R63, SR_LANEID ;  /* 0x00000000003f7919 */ /* 0x000ea20000000000 */
[----:B-1----:R-:W-:-:S04]  /*2820*/  UPRMT UR4, UR4, 0x8880, URZ ;  /* 0x0000888004047896 */ /* 0x002fc800080000ff */
[----:B------:R-:W-:Y:S01]  /*2830*/  UISETP.NE.AND UP0, UPT, UR4, URZ, UPT ;  /* 0x000000ff0400728c */ /* 0x000fe2000bf05270 */
[----:B-----5:R-:W-:-:S05]  /*2840*/  IMAD.SHL.U32 R48, R48, 0x8, RZ ;  /* 0x0000000830307824 */ /* 0x020fca00078e00ff */
[----:B------:R-:W-:-:S05]  /*2850*/  LOP3.LUT R48, R48, 0x1f00, RZ, 0xc0, !PT ;  /* 0x00001f0030307812 */ /* 0x000fca00078ec0ff */
[----:B--2---:R-:W-:-:S04]  /*2860*/  IMAD.IADD R48, R48, 0x1, R63 ;  /* 0x0000000130307824 */ /* 0x004fc800078e023f */
[C---:B------:R-:W-:Y:S01]  /*2870*/  VIADD R63, R48.reuse, 0x20 ;  /* 0x00000020303f7836 */ /* 0x040fe20000000000 */
[----:B------:R-:W-:-:S04]  /*2880*/  LEA.HI.SX32 R65, R48, R48, 0x1b ;  /* 0x0000003030417211 */ /* 0x000fc800078fdaff */
[----:B------:R-:W-:Y:S01]  /*2890*/  LEA.HI.SX32 R63, R63, R48, 0x1b ;  /* 0x000000303f3f7211 */ /* 0x000fe200078fdaff */
[----:B------:R-:W-:-:S04]  /*28a0*/  IMAD R62, R65, 0x4, R0 ;  /* 0x00000004413e7824 */ /* 0x000fc800078e0200 */
[----:B------:R-:W-:Y:S01]  /*28b0*/  IMAD R64, R63, 0x4, R2 ;  /* 0x000000043f407824 */ /* 0x000fe200078e0202 */
[----:B------:R-:W-:Y:S06]  /*28c0*/  BAR.SYNC.DEFER_BLOCKING 0x0 ;  /* 0x0000000000007b1d */ /* 0x000fec0000010000 */
[----:B------:R-:W-:Y:S05]  /*28d0*/  BRA.U !UP0, `(.L_x_114) ;  /* 0x0000000508047547 */ /* 0x000fea000b800000 */
[----:B------:R-:W1:Y:S01]  /*28e0*/  S2R R48, SR_CTAID.X ;  /* 0x0000000000307919 */ /* 0x000e620000002500 */
[----:B------:R-:W2:Y:S01]  /*28f0*/  LDCU.64 UR4, c[0x0][0x398] ;  /* 0x00007300ff0477ac */ /* 0x000ea20008000a00 */
[----:B------:R-:W-:Y:S04]  /*2900*/  STS.64 [R47], R24 ;  /* 0x000000182f007388 */ /* 0x000fe80000000a00 */
[----:B------:R-:W-:Y:S04]  /*2910*/  STS.64 [R49+0x8], R26 ;  /* 0x0000081a31007388 */ /* 0x000fe80000000a00 */
[----:B------:R-:W-:Y:S04]  /*2920*/  STS.64 [R51+0x10], R28 ;  /* 0x0000101c33007388 */ /* 0x000fe80000000a00 */
[----:B------:R-:W-:Y:S04]  /*2930*/  STS.64 [R53+0x18], R30 ;  /* 0x0000181e35007388 */ /* 0x000fe80000000a00 */
[----:B------:R-:W-:Y:S04]  /*2940*/  STS.64 [R55+0x20], R36 ;  /* 0x0000202437007388 */ /* 0x000fe80000000a00 */
[----:B------:R-:W-:Y:S04]  /*2950*/  STS.64 [R57+0x28], R38 ;  /* 0x0000282639007388 */ /* 0x000fe80000000a00 */
[----:B------:R1:W-:Y:S04]  /*2960*/  STS.64 [R59+0x30], R32 ;  /* 0x000030203b007388 */ /* 0x0003e80000000a00 */
[----:B------:R5:W-:Y:S01]  /*2970*/  STS.64 [R61+0x38], R34 ;  /* 0x000038223d007388 */ /* 0x000be20000000a00 */
[----:B------:R-:W-:-:S03]  /*2980*/  NOP ;  /* 0x0000000000007918 */ /* 0x000fc60000000000 */
[----:B------:R-:W0:Y:S01]  /*2990*/  LDS.64 R62, [R62] ;  /* 0x000000003e3e7984 */ /* 0x000e220000000a00 */
[----:B-1----:R-:W-:-:S03]  /*29a0*/  IMAD.WIDE.U32 R32, R48, 0x800, RZ ;  /* 0x0000080030207825 */ /* 0x002fc600078e00ff */
[----:B------:R-:W1:Y:S01]  /*29b0*/  LDS.64 R64, [R64+0x100] ;  /* 0x0001000040407984 */ /* 0x000e620000000a00 */
[----:B-----5:R-:W-:-:S03]  /*29c0*/  IMAD.SHL.U32 R34, R50, 0x8, RZ ;  /* 0x0000000832227824 */ /* 0x020fc600078e00ff */
[----:B------:R-:W5:Y:S02]  /*29d0*/  LDS.64 R24, [R41+0x200] ;  /* 0x0002000029187984 */ /* 0x000f640000000a00 */
[----:B------:R-:W-:Y:S02]  /*29e0*/  LOP3.LUT R35, R34, 0x1f00, RZ, 0xc0, !PT ;  /* 0x00001f0022237812 */ /* 0x000fe400078ec0ff */
[----:B------:R-:W3:Y:S01]  /*29f0*/  LDS.64 R26, [R42+0x300] ;  /* 0x000300002a1a7984 */ /* 0x000ee20000000a00 */
[----:B------:R-:W-:-:S03]  /*2a00*/  LOP3.LUT R34, R32, 0x1f, R50, 0xf8, !PT ;  /* 0x0000001f20227812 */ /* 0x000fc600078ef832 */
[----:B------:R-:W4:Y:S01]  /*2a10*/  LDS.64 R28, [R43+0x400] ;  /* 0x000400002b1c7984 */ /* 0x000f220000000a00 */
[----:B------:R-:W-:-:S03]  /*2a20*/  IADD3 R34, P0, PT, R35, R34, RZ ;  /* 0x0000002223227210 */ /* 0x000fc60007f1e0ff */
[----:B------:R-:W4:Y:S02]  /*2a30*/  LDS.64 R30, [R44+0x500] ;  /* 0x000500002c1e7984 */ /* 0x000f240000000a00 */
[----:B------:R-:W-:Y:S01]  /*2a40*/  IMAD.X R35, RZ, RZ, R33, P0 ;  /* 0x000000ffff237224 */ /* 0x000fe200000e0621 */
[C---:B--2---:R-:W-:Y:S01]  /*2a50*/  LEA R32, P0, R34.reuse, UR4, 0x3 ;  /* 0x0000000422207c11 */ /* 0x044fe2000f8018ff */
[----:B------:R-:W2:Y:S03]  /*2a60*/  LDS.64 R36, [R45+0x600] ;  /* 0x000600002d247984 */ /* 0x000ea60000000a00 */
[C---:B------:R-:W-:Y:S01]  /*2a70*/  LEA.HI.X R33, R34.reuse, UR5, R35, 0x3, P0 ;  /* 0x0000000522217c11 */ /* 0x040fe200080f1c23 */
[----:B------:R-:W2:Y:S01]  /*2a80*/  LDS.64 R46, [R46+0x700] ;  /* 0x000700002e2e7984 */ /* 0x000ea20000000a00 */
[----:B------:R-:W2:Y:S03]  /*2a90*/  LDCU.64 UR4, c[0x0][0x3a0] ;  /* 0x00007400ff0477ac */ /* 0x000ea60008000a00 */
[----:B0-----:R-:W-:Y:S04]  /*2aa0*/  STG.E.64 desc[UR6][R32.64], R62 ;  /* 0x0000003e20007986 */ /* 0x001fe8000c101b06 */
[----:B-1----:R-:W-:Y:S04]  /*2ab0*/  STG.E.64 desc[UR6][R32.64+0x100], R64 ;  /* 0x0001004020007986 */ /* 0x002fe8000c101b06 */
[----:B-----5:R-:W-:Y:S04]  /*2ac0*/  STG.E.64 desc[UR6][R32.64+0x200], R24 ;  /* 0x0002001820007986 */ /* 0x020fe8000c101b06 */
[----:B---3--:R-:W-:Y:S04]  /*2ad0*/  STG.E.64 desc[UR6][R32.64+0x300], R26 ;  /* 0x0003001a20007986 */ /* 0x008fe8000c101b06 */
[----:B----4-:R-:W-:Y:S04]  /*2ae0*/  STG.E.64 desc[UR6][R32.64+0x400], R28 ;  /* 0x0004001c20007986 */ /* 0x010fe8000c101b06 */
[----:B------:R-:W-:Y:S04]  /*2af0*/  STG.E.64 desc[UR6][R32.64+0x500], R30 ;  /* 0x0005001e20007986 */ /* 0x000fe8000c101b06 */
[----:B--2---:R-:W-:Y:S04]  /*2b00*/  STG.E.64 desc[UR6][R32.64+0x600], R36 ;  /* 0x0006002420007986 */ /* 0x004fe8000c101b06 */
[----:B------:R-:W-:Y:S01]  /*2b10*/  STG.E.64 desc[UR6][R32.64+0x700], R46 ;  /* 0x0007002e20007986 */ /* 0x000fe2000c101b06 */
[----:B------:R-:W-:Y:S06]  /*2b20*/  BAR.SYNC.DEFER_BLOCKING 0x0 ;  /* 0x0000000000007b1d */ /* 0x000fec0000010000 */
[----:B------:R-:W-:Y:S04]  /*2b30*/  STS [R9], R16 ;  /* 0x0000001009007388 */ /* 0x000fe80000000800 */
[----:B------:R0:W-:Y:S04]  /*2b40*/  STS [R10+0x4], R17 ;  /* 0x000004110a007388 */ /* 0x0001e80000000800 */
[----:B------:R1:W-:Y:S04]  /*2b50*/  STS [R11+0x8], R18 ;  /* 0x000008120b007388 */ /* 0x0003e80000000800 */
[----:B------:R-:W-:Y:S01]  /*2b60*/  STS [R12+0xc], R19 ;  /* 0x00000c130c007388 */ /* 0x000fe20000000800 */
[----:B0-----:R-:W-:-:S03]  /*2b70*/  LEA R10, P0, R34, UR4, 0x2 ;  /* 0x00000004220a7c11 */ /* 0x001fc6000f8010ff */
[----:B------:R-:W-:Y:S01]  /*2b80*/  STS [R13+0x10], R20 ;  /* 0x000010140d007388 */ /* 0x000fe20000000800 */
[----:B-1----:R-:W-:-:S03]  /*2b90*/  LEA.HI.X R11, R34, UR5, R35, 0x2, P0 ;  /* 0x00000005220b7c11 */ /* 0x002fc600080f1423 */
[----:B------:R-:W-:Y:S04]  /*2ba0*/  STS [R14+0x14], R21 ;  /* 0x000014150e007388 */ /* 0x000fe80000000800 */
[----:B------:R-:W-:Y:S04]  /*2bb0*/  STS [R15+0x18], R22 ;  /* 0x000018160f007388 */ /* 0x000fe80000000800 */
[----:B------:R-:W-:Y:S01]  /*2bc0*/  STS [R40+0x1c], R23 ;  /* 0x00001c1728007388 */ /* 0x000fe20000000800 */
[----:B------:R-:W-:-:S03]  /*2bd0*/  NOP ;  /* 0x0000000000007918 */ /* 0x000fc60000000000 */
[----:B------:R-:W0:Y:S04]  /*2be0*/  LDS R25, [R0] ;  /* 0x0000000000197984 */ /* 0x000e280000000800 */
[----:B------:R-:W1:Y:S04]  /*2bf0*/  LDS R27, [R2+0x80] ;  /* 0x00008000021b7984 */ /* 0x000e680000000800 */
[----:B------:R-:W2:Y:S04]  /*2c00*/  LDS R3, [R3+0x100] ;  /* 0x0001000003037984 */ /* 0x000ea80000000800 */
[----:B------:R-:W3:Y:S04]  /*2c10*/  LDS R9, [R4+0x180] ;  /* 0x0001800004097984 */ /* 0x000ee80000000800 */
[----:B------:R-:W4:Y:S04]  /*2c20*/  LDS R5, [R5+0x200] ;  /* 0x0002000005057984 */ /* 0x000f280000000800 */
[----:B------:R-:W5:Y:S04]  /*2c30*/  LDS R17, [R6+0x280] ;  /* 0x0002800006117984 */ /* 0x000f680000000800 */
[----:B------:R-:W5:Y:S04]  /*2c40*/  LDS R7, [R7+0x300] ;  /* 0x0003000007077984 */ /* 0x000f680000000800 */
[----:B------:R-:W5:Y:S04]  /*2c50*/  LDS R13, [R8+0x380] ;  /* 0x00038000080d7984 */ /* 0x000f680000000800 */
[----:B0-----:R-:W-:Y:S04]  /*2c60*/  STG.E desc[UR6][R10.64], R25 ;  /* 0x000000190a007986 */ /* 0x001fe8000c101906 */
[----:B-1----:R-:W-:Y:S04]  /*2c70*/  STG.E desc[UR6][R10.64+0x80], R27 ;  /* 0x0000801b0a007986 */ /* 0x002fe8000c101906 */
[----:B--2---:R-:W-:Y:S04]  /*2c80*/  STG.E desc[UR6][R10.64+0x100], R3 ;  /* 0x000100030a007986 */ /* 0x004fe8000c101906 */
[----:B---3--:R-:W-:Y:S04]  /*2c90*/  STG.E desc[UR6][R10.64+0x180], R9 ;  /* 0x000180090a007986 */ /* 0x008fe8000c101906 */
[----:B----4-:R-:W-:Y:S04]  /*2ca0*/  STG.E desc[UR6][R10.64+0x200], R5 ;  /* 0x000200050a007986 */ /* 0x010fe8000c101906 */
[----:B-----5:R-:W-:Y:S04]  /*2cb0*/  STG.E desc[UR6][R10.64+0x280], R17 ;  /* 0x000280110a007986 */ /* 0x020fe8000c101906 */
[----:B------:R-:W-:Y:S04]  /*2cc0*/  STG.E desc[UR6][R10.64+0x300], R7 ;  /* 0x000300070a007986 */ /* 0x000fe8000c101906 */
[----:B------:R-:W-:Y:S01]  /*2cd0*/  STG.E desc[UR6][R10.64+0x380], R13 ;  /* 0x0003800d0a007986 */ /* 0x000fe2000c101906 */
[----:B------:R-:W-:Y:S05]  /*2ce0*/  EXIT ;  /* 0x000000000000794d */ /* 0x000fea0003800000 */
.L_x_114:
[----:B------:R1:W-:Y:S01]  /*2cf0*/  STS.64 [R47], R24 ;  /* 0x000000182f007388 */ /* 0x0003e20000000a00 */
[----:B------:R-:W2:Y:S03]  /*2d00*/  LDCU.64 UR4, c[0x0][0x3b0] ;  /* 0x00007600ff0477ac */ /* 0x000ea60008000a00 */
[----:B------:R-:W-:Y:S04]  /*2d10*/  STS.64 [R49+0x8], R26 ;  /* 0x0000081a31007388 */ /* 0x000fe80000000a00 */
[----:B------:R-:W-:Y:S01]  /*2d20*/  STS.64 [R51+0x10], R28 ;  /* 0x0000101c33007388 */ /* 0x000fe20000000a00 */
[----:B0-----:R-:W0:Y:S01]  /*2d30*/  S2R R69, SR_CTAID.X ;  /* 0x0000000000457919 */ /* 0x001e220000002500 */
[----:B-1----:R-:W-:-:S02]  /*2d40*/  IMAD.SHL.U32 R24, R50, 0x8, RZ ;  /* 0x0000000832187824 */ /* 0x002fc400078e00ff */
[----:B------:R-:W-:Y:S03]  /*2d50*/  STS.64 [R53+0x18], R30 ;  /* 0x0000181e35007388 */ /* 0x000fe60000000a00 */
[----:B------:R-:W-:Y:S01]  /*2d60*/  LOP3.LUT R25, R24, 0x1f00, RZ, 0xc0, !PT ;  /* 0x00001f0018197812 */ /* 0x000fe200078ec0ff */
[----:B------:R-:W-:Y:S03]  /*2d70*/  STS.64 [R55+0x20], R36 ;  /* 0x0000202437007388 */ /* 0x000fe60000000a00 */
[----:B------:R-:W-:Y:S01]  /*2d80*/  LOP3.LUT R24, R25, 0x1f, R50, 0xf8, !PT ;  /* 0x0000001f19187812 */ /* 0x000fe200078ef832 */
[----:B------:R-:W-:Y:S01]  /*2d90*/  IMAD.MOV.U32 R25, RZ, RZ, RZ ;  /* 0x000000ffff197224 */ /* 0x000fe200078e00ff */
[----:B------:R-:W-:Y:S04]  /*2da0*/  STS.64 [R57+0x28], R38 ;  /* 0x0000282639007388 */ /* 0x000fe80000000a00 */
[----:B------:R2:W-:Y:S04]  /*2db0*/  STS.64 [R59+0x30], R32 ;  /* 0x000030203b007388 */ /* 0x0005e80000000a00 */
[----:B------:R-:W-:Y:S01]  /*2dc0*/  STS.64 [R61+0x38], R34 ;  /* 0x000038223d007388 */ /* 0x000fe20000000a00 */
[----:B------:R-:W-:-:S03]  /*2dd0*/  NOP ;  /* 0x0000000000007918 */ /* 0x000fc60000000000 */
[----:B------:R-:W1:Y:S04]  /*2de0*/  LDS.64 R62, [R62] ;  /* 0x000000003e3e7984 */ /* 0x000e680000000a00 */
[----:B------:R-:W5:Y:S01]  /*2df0*/  LDS.64 R64, [R64+0x100] ;  /* 0x0001000040407984 */ /* 0x000f620000000a00 */
[----:B0-----:R-:W-:-:S03]  /*2e00*/  IMAD.WIDE.U32 R24, R69, 0x800, R24 ;  /* 0x0000080045187825 */ /* 0x001fc600078e0018 */
[----:B------:R-:W0:Y:S01]  /*2e10*/  LDS.64 R66, [R41+0x200] ;  /* 0x0002000029427984 */ /* 0x000e220000000a00 */
[----:B--2---:R-:W-:-:S03]  /*2e20*/  LEA R32, P0, R24, UR4, 0x3 ;  /* 0x0000000418207c11 */ /* 0x004fc6000f8018ff */
[----:B------:R-:W2:Y:S01]  /*2e30*/  LDS.64 R26, [R42+0x300] ;  /* 0x000300002a1a7984 */ /* 0x000ea20000000a00 */
[C---:B------:R-:W-:Y:S01]  /*2e40*/  LEA.HI.X R33, R24.reuse, UR5, R25, 0x3, P0 ;  /* 0x0000000518217c11 */ /* 0x040fe200080f1c19 */
[----:B------:R-:W4:Y:S02]  /*2e50*/  LDCU.64 UR4, c[0x0][0x3b8] ;  /* 0x00007700ff0477ac */ /* 0x000f240008000a00 */
[----:B------:R-:W3:Y:S04]  /*2e60*/  LDS.64 R28, [R43+0x400] ;  /* 0x000400002b1c7984 */ /* 0x000ee80000000a00 */
[----:B------:R-:W4:Y:S04]  /*2e70*/  LDS.64 R30, [R44+0x500] ;  /* 0x000500002c1e7984 */ /* 0x000f280000000a00 */
[----:B------:R-:W4:Y:S04]  /*2e80*/  LDS.64 R36, [R45+0x600] ;  /* 0x000600002d247984 */ /* 0x000f280000000a00 */
[----:B------:R-:W4:Y:S04]  /*2e90*/  LDS.64 R46, [R46+0x700] ;  /* 0x000700002e2e7984 */ /* 0x000f280000000a00 */
[----:B-1----:R-:W-:Y:S04]  /*2ea0*/  STG.E.64 desc[UR6][R32.64], R62 ;  /* 0x0000003e20007986 */ /* 0x002fe8000c101b06 */
[----:B-----5:R-:W-:Y:S04]  /*2eb0*/  STG.E.64 desc[UR6][R32.64+0x100], R64 ;  /* 0x0001004020007986 */ /* 0x020fe8000c101b06 */
[----:B0-----:R-:W-:Y:S04]  /*2ec0*/  STG.E.64 desc[UR6][R32.64+0x200], R66 ;  /* 0x0002004220007986 */ /* 0x001fe8000c101b06 */
[----:B--2---:R-:W-:Y:S04]  /*2ed0*/  STG.E.64 desc[UR6][R32.64+0x300], R26 ;  /* 0x0003001a20007986 */ /* 0x004fe8000c101b06 */
[----:B---3--:R-:W-:Y:S04]  /*2ee0*/  STG.E.64 desc[UR6][R32.64+0x400], R28 ;  /* 0x0004001c20007986 */ /* 0x008fe8000c101b06 */
[----:B----4-:R-:W-:Y:S04]  /*2ef0*/  STG.E.64 desc[UR6][R32.64+0x500], R30 ;  /* 0x0005001e20007986 */ /* 0x010fe8000c101b06 */
[----:B------:R-:W-:Y:S04]  /*2f00*/  STG.E.64 desc[UR6][R32.64+0x600], R36 ;  /* 0x0006002420007986 */ /* 0x000fe8000c101b06 */
        /* <DEDUP_REMOVED lines=30> */
.L_x_93:
[----:B------:R-:W0:Y:S01]  /*30f0*/  LDC.64 R4, c[0x0][0x390] ;  /* 0x0000e400ff047b82 */ /* 0x000e220000000a00 */
[----:B------:R-:W-:Y:S01]  /*3100*/  ACQBULK ;  /* 0x000000000000782e */ /* 0x000fe20000000000 */
[----:B------:R-:W1:Y:S06]  /*3110*/  S2R R56, SR_TID.X ;  /* 0x0000000000387919 */ /* 0x000e6c0000002100 */
[----:B------:R-:W2:Y:S08]  /*3120*/  LDC R8, c[0x0][0x3a8] ;  /* 0x0000ea00ff087b82 */ /* 0x000eb00000000800 */
[----:B------:R-:W3:Y:S01]  /*3130*/  LDC.64 R36, c[0x0][0x388] ;  /* 0x0000e200ff247b82 */ /* 0x000ee20000000a00 */
[----:B0-----:R-:W-:-:S05]  /*3140*/  IMAD.WIDE.U32 R4, R9, 0x2000, R4 ;  /* 0x0000200009047825 */ /* 0x001fca00078e0004 */
[----:B------:R0:W4:Y:S01]  /*3150*/  LDG.E R11, desc[UR6][R4.64] ;  /* 0x00000006040b7981 */ /* 0x000122000c1e1900 */
[----:B------:R-:W-:Y:S02]  /*3160*/  IMAD.MOV R55, RZ, RZ, -R2 ;  /* 0x000000ffff377224 */ /* 0x000fe400078e0a02 */
[----:B-1----:R-:W-:-:S03]  /*3170*/  IMAD.SHL.U32 R50, R56, 0x8, RZ ;  /* 0x0000000838327824 */ /* 0x002fc600078e00ff */
[----:B--2---:R-:W-:Y:S02]  /*3180*/  VIADDMNMX R55, R55, R8, 0x800, PT ;  /* 0x0000080037377446 */ /* 0x004fe40003800108 */
[----:B------:R-:W-:Y:S01]  /*3190*/  LOP3.LUT R19, R50, 0x1f00, RZ, 0xc0, !PT ;  /* 0x00001f0032137812 */ /* 0x000fe200078ec0ff */
[----:B---3--:R-:W-:-:S03]  /*31a0*/  IMAD.WIDE.U32 R36, R9, 0x4000, R36 ;  /* 0x0000400009247825 */ /* 0x008fc600078e0024 */
[----:B------:R-:W-:-:S04]  /*31b0*/  LOP3.LUT R0, R19, 0x1f, R56, 0xf8, !PT ;  /* 0x0000001f13007812 */ /* 0x000fc800078ef838 */
[C---:B------:R-:W-:Y:S01]  /*31c0*/  LEA R6, P0, R0.reuse, R4, 0x2 ;  /* 0x0000000400067211 */ /* 0x040fe200078010ff */
[C---:B------:R-:W-:Y:S01]  /*31d0*/  VIADD R2, R0.reuse, 0x20 ;  /* 0x0000002000027836 */ /* 0x040fe20000000000 */
[CC--:B------:R-:W-:Y:S01]  /*31e0*/  ISETP.GE.AND P6, PT, R0.reuse, R55.reuse, PT ;  /* 0x000000370000720c */ /* 0x0c0fe20003fc6270 */
[----:B0-----:R-:W-:Y:S02]  /*31f0*/  VIADD R4, R0, 0x40 ;  /* 0x0000004000047836 */ /* 0x001fe40000000000 */
[----:B------:R-:W-:Y:S01]  /*3200*/  IMAD.X R7, RZ, RZ, R5, P0 ;  /* 0x000000ffff077224 */ /* 0x000fe200000e0605 */
[-C--:B------:R-:W-:Y:S01]  /*3210*/  ISETP.GE.AND P0, PT, R2, R55.reuse, PT ;  /* 0x000000370200720c */ /* 0x080fe20003f06270 */
[----:B------:R-:W-:Y:S01]  /*3220*/  VIADD R2, R0, 0x60 ;  /* 0x0000006000027836 */ /* 0x000fe20000000000 */
[-C--:B------:R-:W-:Y:S01]  /*3230*/  ISETP.GE.AND P1, PT, R4, R55.reuse, PT ;  /* 0x000000370400720c */ /* 0x080fe20003f26270 */
[C---:B------:R-:W-:Y:S02]  /*3240*/  VIADD R8, R0.reuse, 0x80 ;  /* 0x0000008000087836 */ /* 0x040fe40000000000 */
[----:B------:R-:W-:Y:S01]  /*3250*/  VIADD R4, R0, 0xa0 ;  /* 0x000000a000047836 */ /* 0x000fe20000000000 */
[----:B------:R-:W-:-:S02]  /*3260*/  ISETP.GE.AND P3, PT, R2, R55, PT ;  /* 0x000000370200720c */ /* 0x000fc40003f66270 */
[-C--:B------:R-:W-:Y:S01]  /*3270*/  ISETP.GE.AND P2, PT, R8, R55.reuse, PT ;  /* 0x000000370800720c */ /* 0x080fe20003f46270 */
[C---:B------:R-:W-:Y:S01]  /*3280*/  VIADD R8, R0.reuse, 0xc0 ;  /* 0x000000c000087836 */ /* 0x040fe20000000000 */
[C---:B------:R-:W-:Y:S01]  /*3290*/  LEA R2, P5, R0.reuse, R36, 0x3 ;  /* 0x0000002400027211 */ /* 0x040fe200078a18ff */
[----:B------:R-:W-:Y:S01]  /*32a0*/  VIADD R10, R0, 0xe0 ;  /* 0x000000e0000a7836 */ /* 0x000fe20000000000 */
[----:B------:R-:W-:-:S03]  /*32b0*/  ISETP.GE.AND P4, PT, R4, R55, PT ;  /* 0x000000370400720c */ /* 0x000fc60003f86270 */
[----:B------:R-:W-:Y:S01]  /*32c0*/  IMAD.X R3, RZ, RZ, R37, P5 ;  /* 0x000000ffff037224 */ /* 0x000fe200028e0625 */
[-C--:B------:R-:W-:Y:S01]  /*32d0*/  ISETP.GE.AND P5, PT, R8, R55.reuse, PT ;  /* 0x000000370800720c */ /* 0x080fe20003fa6270 */
[----:B----4-:R-:W-:Y:S02]  /*32e0*/  IMAD.MOV.U32 R5, RZ, RZ, R11 ;  /* 0x000000ffff057224 */ /* 0x010fe400078e000b */
[----:B------:R-:W2:Y:S01]  /*32f0*/  @!P6 LDG.E R11, desc[UR6][R6.64] ;  /* 0x00000006060be981 */ /* 0x000ea2000c1e1900 */
[----:B------:R-:W-:Y:S01]  /*3300*/  ISETP.GE.AND P6, PT, R10, R55, PT ;  /* 0x000000370a00720c */ /* 0x000fe20003fc6270 */
[--C-:B------:R-:W-:Y:S02]  /*3310*/  IMAD.MOV.U32 R4, RZ, RZ, R5.reuse ;  /* 0x000000ffff047224 */ /* 0x100fe400078e0005 */
[--C-:B------:R-:W-:Y:S02]  /*3320*/  IMAD.MOV.U32 R13, RZ, RZ, R5.reuse ;  /* 0x000000ffff0d7224 */ /* 0x100fe400078e0005 */
[----:B------:R-:W-:-:S02]  /*3330*/  IMAD.MOV.U32 R8, RZ, RZ, R5 ;  /* 0x000000ffff087224 */ /* 0x000fc400078e0005 */
[--C-:B------:R-:W-:Y:S01]  /*3340*/  IMAD.MOV.U32 R15, RZ, RZ, R5.reuse ;  /* 0x000000ffff0f7224 */ /* 0x100fe200078e0005 */
[----:B------:R-:W3:Y:S01]  /*3350*/  @!P0 LDG.E R4, desc[UR6][R6.64+0x80] ;  /* 0x0000800606048981 */ /* 0x000ee2000c1e1900 */
[--C-:B------:R-:W-:Y:S02]  /*3360*/  IMAD.MOV.U32 R16, RZ, RZ, R5.reuse ;  /* 0x000000ffff107224 */ /* 0x100fe400078e0005 */
[----:B------:R-:W-:Y:S01]  /*3370*/  IMAD.MOV.U32 R17, RZ, RZ, R5 ;  /* 0x000000ffff117224 */ /* 0x000fe200078e0005 */
[----:B------:R-:W4:Y:S04]  /*3380*/  @!P1 LDG.E R13, desc[UR6][R6.64+0x100] ;  /* 0x00010006060d9981 */ /* 0x000f28000c1e1900 */
[----:B------:R-:W5:Y:S04]  /*3390*/  @!P3 LDG.E R8, desc[UR6][R6.64+0x180] ;  /* 0x000180060608b981 */ /* 0x000f68000c1e1900 */
[----:B------:R-:W5:Y:S04]  /*33a0*/  @!P2 LDG.E R15, desc[UR6][R6.64+0x200] ;  /* 0x00020006060fa981 */ /* 0x000f68000c1e1900 */
[----:B------:R-:W5:Y:S04]  /*33b0*/  @!P4 LDG.E R16, desc[UR6][R6.64+0x280] ;  /* 0x000280060610c981 */ /* 0x000f68000c1e1900 */
[----:B------:R-:W5:Y:S04]  /*33c0*/  @!P5 LDG.E R17, desc[UR6][R6.64+0x300] ;  /* 0x000300060611d981 */ /* 0x000f68000c1e1900 */
[----:B------:R0:W5:Y:S01]  /*33d0*/  @!P6 LDG.E R5, desc[UR6][R6.64+0x380] ;  /* 0x000380060605e981 */ /* 0x000162000c1e1900 */
[----:B------:R-:W1:Y:S01]  /*33e0*/  S2R R10, SR_LANEID ;  /* 0x00000000000a7919 */ /* 0x000e620000000000 */
[----:B------:R-:W0:Y:S01]  /*33f0*/  S2UR UR5, SR_CgaCtaId ;  /* 0x00000000000579c3 */ /* 0x000e220000008800 */
[----:B------:R-:W-:-:S02]  /*3400*/  UMOV UR4, 0x400 ;  /* 0x0000040000047882 */ /* 0x000fc40000000000 */
[----:B0-----:R-:W-:Y:S01]  /*3410*/  ULEA UR4, UR5, UR4, 0x18 ;  /* 0x0000000405047291 */ /* 0x001fe2000f8ec0ff */
[----:B-1----:R-:W-:-:S04]  /*3420*/  IMAD.IADD R19, R19, 0x1, R10 ;  /* 0x0000000113137824 */ /* 0x002fc800078e020a */
[----:B------:R-:W-:Y:S02]  /*3430*/  IMAD R18, R10, 0x7, R19 ;  /* 0x000000070a127824 */ /* 0x000fe400078e0213 */
[C---:B------:R-:W-:Y:S02]  /*3440*/  VIADD R38, R19.reuse, 0x20 ;  /* 0x0000002013267836 */ /* 0x040fe40000000000 */
[C---:B------:R-:W-:Y:S02]  /*3450*/  VIADD R10, R19.reuse, 0x40 ;  /* 0x00000040130a7836 */ /* 0x040fe40000000000 */
[C---:B------:R-:W-:Y:S01]  /*3460*/  VIADD R48, R19.reuse, 0x60 ;  /* 0x0000006013307836 */ /* 0x040fe20000000000 */
[C---:B------:R-:W-:Y:S01]  /*3470*/  LEA.HI.SX32 R9, R19.reuse, R19, 0x1b ;  /* 0x0000001313097211 */ /* 0x040fe200078fdaff */
[C---:B------:R-:W-:Y:S02]  /*3480*/  VIADD R6, R19.reuse, 0x80 ;  /* 0x0000008013067836 */ /* 0x040fe40000000000 */
[----:B------:R-:W-:-:S02]  /*3490*/  VIADD R52, R19, 0xa0 ;  /* 0x000000a013347836 */ /* 0x000fc40000000000 */
[C---:B------:R-:W-:Y:S02]  /*34a0*/  VIADD R12, R19.reuse, 0xc0 ;  /* 0x000000c0130c7836 */ /* 0x040fe40000000000 */
[----:B------:R-:W-:Y:S01]  /*34b0*/  VIADD R14, R19, 0xe0 ;  /* 0x000000e0130e7836 */ /* 0x000fe20000000000 */
[-C--:B------:R-:W-:Y:S02]  /*34c0*/  LEA.HI.SX32 R38, R38, R19.reuse, 0x1b ;  /* 0x0000001326267211 */ /* 0x080fe400078fdaff */
[-C--:B------:R-:W-:Y:S02]  /*34d0*/  LEA.HI.SX32 R39, R10, R19.reuse, 0x1b ;  /* 0x000000130a277211 */ /* 0x080fe400078fdaff */
[-C--:B------:R-:W-:Y:S01]  /*34e0*/  LEA.HI.SX32 R48, R48, R19.reuse, 0x1b ;  /* 0x0000001330307211 */ /* 0x080fe200078fdaff */
[----:B------:R-:W-:Y:S01]  /*34f0*/  VIADD R57, R18, 0x1 ;  /* 0x0000000112397836 */ /* 0x000fe20000000000 */
[-C--:B------:R-:W-:Y:S01]  /*3500*/  LEA.HI.SX32 R49, R6, R19.reuse, 0x1b ;  /* 0x0000001306317211 */ /* 0x080fe200078fdaff */
[----:B------:R-:W-:Y:S01]  /*3510*/  VIADD R7, R18, 0x2 ;  /* 0x0000000212077836 */ /* 0x000fe20000000000 */
[-C--:B------:R-:W-:Y:S01]  /*3520*/  LEA.HI.SX32 R52, R52, R19.reuse, 0x1b ;  /* 0x0000001334347211 */ /* 0x080fe200078fdaff */
[----:B------:R-:W-:Y:S01]  /*3530*/  VIADD R59, R18, 0x3 ;  /* 0x00000003123b7836 */ /* 0x000fe20000000000 */
[-C--:B------:R-:W-:Y:S01]  /*3540*/  LEA.HI.SX32 R51, R12, R19.reuse, 0x1b ;  /* 0x000000130c337211 */ /* 0x080fe200078fdaff */
[----:B------:R-:W-:Y:S01]  /*3550*/  VIADD R61, R18, 0x5 ;  /* 0x00000005123d7836 */ /* 0x000fe20000000000 */
[----:B------:R-:W-:Y:S01]  /*3560*/  LEA.HI.SX32 R53, R14, R19, 0x1b ;  /* 0x000000130e357211 */ /* 0x000fe200078fdaff */
[C---:B------:R-:W-:Y:S01]  /*3570*/  VIADD R19, R18.reuse, 0x4 ;  /* 0x0000000412137836 */ /* 0x040fe20000000000 */
[----:B------:R-:W-:Y:S01]  /*3580*/  LEA R54, R9, UR4, 0x2 ;  /* 0x0000000409367c11 */ /* 0x000fe2000f8e10ff */
[----:B------:R-:W-:Y:S01]  /*3590*/  VIADD R21, R18, 0x6 ;  /* 0x0000000612157836 */ /* 0x000fe20000000000 */
[----:B------:R-:W-:Y:S01]  /*35a0*/  LEA R47, R38, UR4, 0x2 ;  /* 0x00000004262f7c11 */ /* 0x000fe2000f8e10ff */
[----:B------:R-:W-:Y:S01]  /*35b0*/  VIADD R63, R18, 0x7 ;  /* 0x00000007123f7836 */ /* 0x000fe20000000000 */
[----:B------:R-:W-:-:S02]  /*35c0*/  LEA R46, R39, UR4, 0x2 ;  /* 0x00000004272e7c11 */ /* 0x000fc4000f8e10ff */
[----:B------:R-:W-:Y:S02]  /*35d0*/  LEA R45, R48, UR4, 0x2 ;  /* 0x00000004302d7c11 */ /* 0x000fe4000f8e10ff */
[----:B------:R-:W-:Y:S02]  /*35e0*/  LEA R44, R49, UR4, 0x2 ;  /* 0x00000004312c7c11 */ /* 0x000fe4000f8e10ff */
[-C--:B------:R-:W-:Y:S02]  /*35f0*/  LEA.HI.SX32 R57, R57, R18.reuse, 0x1b ;  /* 0x0000001239397211 */ /* 0x080fe400078fdaff */
[-C--:B------:R-:W-:Y:S02]  /*3600*/  LEA.HI.SX32 R62, R7, R18.reuse, 0x1b ;  /* 0x00000012073e7211 */ /* 0x080fe400078fdaff */
[-C--:B------:R-:W-:Y:S02]  /*3610*/  LEA.HI.SX32 R59, R59, R18.reuse, 0x1b ;  /* 0x000000123b3b7211 */ /* 0x080fe400078fdaff */
[----:B------:R-:W-:-:S02]  /*3620*/  LEA.HI.SX32 R58, R19, R18, 0x1b ;  /* 0x00000012133a7211 */ /* 0x000fc400078fdaff */
[-C--:B------:R-:W-:Y:S02]  /*3630*/  LEA.HI.SX32 R61, R61, R18.reuse, 0x1b ;  /* 0x000000123d3d7211 */ /* 0x080fe400078fdaff */
[-C--:B------:R-:W-:Y:S02]  /*3640*/  LEA.HI.SX32 R60, R21, R18.reuse, 0x1b ;  /* 0x00000012153c7211 */ /* 0x080fe400078fdaff */
[----:B------:R-:W-:Y:S02]  /*3650*/  LEA R43, R52, UR4, 0x2 ;  /* 0x00000004342b7c11 */ /* 0x000fe4000f8e10ff */
[-C--:B------:R-:W-:Y:S02]  /*3660*/  LEA.HI.SX32 R63, R63, R18.reuse, 0x1b ;  /* 0x000000123f3f7211 */ /* 0x080fe400078fdaff */
[----:B------:R-:W-:Y:S02]  /*3670*/  LEA.HI.SX32 R64, R18, R18, 0x1b ;  /* 0x0000001212407211 */ /* 0x000fe400078fdaff */
[----:B------:R-:W-:-:S02]  /*3680*/  LEA R42, R51, UR4, 0x2 ;  /* 0x00000004332a7c11 */ /* 0x000fc4000f8e10ff */
[----:B------:R-:W-:Y:S02]  /*3690*/  LEA R40, R53, UR4, 0x2 ;  /* 0x0000000435287c11 */ /* 0x000fe4000f8e10ff */
[----:B------:R-:W-:Y:S02]  /*36a0*/  LEA R41, R64, UR4, 0x2 ;  /* 0x0000000440297c11 */ /* 0x000fe4000f8e10ff */
[----:B------:R-:W-:Y:S02]  /*36b0*/  LEA R14, R57, UR4, 0x2 ;  /* 0x00000004390e7c11 */ /* 0x000fe4000f8e10ff */
[----:B------:R-:W-:Y:S02]  /*36c0*/  LEA R12, R59, UR4, 0x2 ;  /* 0x000000043b0c7c11 */ /* 0x000fe4000f8e10ff */
[----:B------:R-:W-:Y:S01]  /*36d0*/  LEA R10, R61, UR4, 0x2 ;  /* 0x000000043d0a7c11 */ /* 0x000fe2000f8e10ff */
[----:B--2---:R0:W-:Y:S04]  /*36e0*/  STS [R54], R11 ;  /* 0x0000000b36007388 */ /* 0x0041e80000000800 */
[----:B---3--:R-:W-:Y:S01]  /*36f0*/  STS [R47+0x80], R4 ;  /* 0x000080042f007388 */ /* 0x008fe20000000800 */
[----:B0-----:R-:W-:-:S03]  /*3700*/  LEA R11, R60, UR4, 0x2 ;  /* 0x000000043c0b7c11 */ /* 0x001fc6000f8e10ff */
[----:B----4-:R0:W-:Y:S04]  /*3710*/  STS [R46+0x100], R13 ;  /* 0x0001000d2e007388 */ /* 0x0101e80000000800 */
[----:B-----5:R1:W-:Y:S04]  /*3720*/  STS [R45+0x180], R8 ;  /* 0x000180082d007388 */ /* 0x0203e80000000800 */
[----:B------:R2:W-:Y:S01]  /*3730*/  STS [R44+0x200], R15 ;  /* 0x0002000f2c007388 */ /* 0x0005e20000000800 */
[----:B0-----:R-:W-:-:S03]  /*3740*/  LEA R13, R58, UR4, 0x2 ;  /* 0x000000043a0d7c11 */ /* 0x001fc6000f8e10ff */
[----:B------:R-:W-:Y:S01]  /*3750*/  STS [R43+0x280], R16 ;  /* 0x000280102b007388 */ /* 0x000fe20000000800 */
[----:B-1----:R-:W-:-:S03]  /*3760*/  LEA R8, R63, UR4, 0x2 ;  /* 0x000000043f087c11 */ /* 0x002fc6000f8e10ff */
[----:B------:R-:W-:Y:S01]  /*3770*/  STS [R42+0x300], R17 ;  /* 0x000300112a007388 */ /* 0x000fe20000000800 */
[----:B--2---:R-:W-:-:S03]  /*3780*/  LEA R15, R62, UR4, 0x2 ;  /* 0x000000043e0f7c11 */ /* 0x004fc6000f8e10ff */
        /* <DEDUP_REMOVED lines=11> */
[----:B0-----:R-:W2:Y:S01]  /*3840*/  LDG.E.64 R4, desc[UR6][R36.64] ;  /* 0x0000000624047981 */ /* 0x001ea2000c1e1b00 */
[----:B------:R-:W-:-:S02]  /*3850*/  P2R R26, PR, RZ, 0x1 ;  /* 0x00000001ff1a7803 */ /* 0x000fc40000000000 */
[----:B------:R-:W-:Y:S01]  /*3860*/  ISETP.GE.AND P0, PT, R0, R55, PT ;  /* 0x000000370000720c */ /* 0x000fe20003f06270 */
[----:B--2---:R-:W-:Y:S02]  /*3870*/  IMAD.MOV.U32 R24, RZ, RZ, R4 ;  /* 0x000000ffff187224 */ /* 0x004fe400078e0004 */
[----:B------:R-:W-:-:S10]  /*3880*/  IMAD.MOV.U32 R25, RZ, RZ, R5 ;  /* 0x000000ffff197224 */ /* 0x000fd400078e0005 */
[----:B------:R-:W2:Y:S01]  /*3890*/  @!P0 LDG.E.64 R4, desc[UR6][R2.64] ;  /* 0x0000000602048981 */ /* 0x000ea2000c1e1b00 */
[----:B------:R-:W-:Y:S01]  /*38a0*/  ISETP.NE.AND P0, PT, R26, RZ, PT ;  /* 0x000000ff1a00720c */ /* 0x000fe20003f05270 */
[--C-:B------:R-:W-:Y:S02]  /*38b0*/  IMAD.MOV.U32 R6, RZ, RZ, R24.reuse ;  /* 0x000000ffff067224 */ /* 0x100fe400078e0018 */
[--C-:B------:R-:W-:Y:S02]  /*38c0*/  IMAD.MOV.U32 R7, RZ, RZ, R25.reuse ;  /* 0x000000ffff077224 */ /* 0x100fe400078e0019 */
[--C-:B------:R-:W-:Y:S02]  /*38d0*/  IMAD.MOV.U32 R26, RZ, RZ, R24.reuse ;  /* 0x000000ffff1a7224 */ /* 0x100fe400078e0018 */
[----:B------:R-:W-:Y:S02]  /*38e0*/  IMAD.MOV.U32 R27, RZ, RZ, R25 ;  /* 0x000000ffff1b7224 */ /* 0x000fe400078e0019 */
[----:B------:R-:W-:-:S02]  /*38f0*/  IMAD.MOV.U32 R28, RZ, RZ, R24 ;  /* 0x000000ffff1c7224 */ /* 0x000fc400078e0018 */
[--C-:B------:R-:W-:Y:S02]  /*3900*/  IMAD.MOV.U32 R29, RZ, RZ, R25.reuse ;  /* 0x000000ffff1d7224 */ /* 0x100fe400078e0019 */
[--C-:B------:R-:W-:Y:S01]  /*3910*/  IMAD.MOV.U32 R30, RZ, RZ, R24.reuse ;  /* 0x000000ffff1e7224 */ /* 0x100fe200078e0018 */
[----:B------:R-:W3:Y:S01]  /*3920*/  @!P0 LDG.E.64 R6, desc[UR6][R2.64+0x100] ;  /* 0x0001000602068981 */ /* 0x000ee2000c1e1b00 */
[--C-:B------:R-:W-:Y:S02]  /*3930*/  IMAD.MOV.U32 R31, RZ, RZ, R25.reuse ;  /* 0x000000ffff1f7224 */ /* 0x100fe400078e0019 */
[--C-:B------:R-:W-:Y:S01]  /*3940*/  IMAD.MOV.U32 R32, RZ, RZ, R24.reuse ;  /* 0x000000ffff207224 */ /* 0x100fe200078e0018 */
[----:B------:R-:W4:Y:S01]  /*3950*/  @!P1 LDG.E.64 R26, desc[UR6][R2.64+0x200] ;  /* 0x00020006021a9981 */ /* 0x000f22000c1e1b00 */
[--C-:B------:R-:W-:Y:S02]  /*3960*/  IMAD.MOV.U32 R33, RZ, RZ, R25.reuse ;  /* 0x000000ffff217224 */ /* 0x100fe400078e0019 */
[----:B------:R-:W-:Y:S01]  /*3970*/  IMAD.MOV.U32 R34, RZ, RZ, R24 ;  /* 0x000000ffff227224 */ /* 0x000fe200078e0018 */
[----:B------:R-:W5:Y:S01]  /*3980*/  @!P3 LDG.E.64 R28, desc[UR6][R2.64+0x300] ;  /* 0x00030006021cb981 */ /* 0x000f62000c1e1b00 */
[----:B------:R-:W-:-:S03]  /*3990*/  IMAD.MOV.U32 R35, RZ, RZ, R25 ;  /* 0x000000ffff237224 */ /* 0x000fc600078e0019 */
[----:B------:R-:W5:Y:S04]  /*39a0*/  @!P2 LDG.E.64 R30, desc[UR6][R2.64+0x400] ;  /* 0x00040006021ea981 */ /* 0x000f68000c1e1b00 */
[----:B------:R-:W5:Y:S04]  /*39b0*/  @!P4 LDG.E.64 R32, desc[UR6][R2.64+0x500] ;  /* 0x000500060220c981 */ /* 0x000f68000c1e1b00 */
[----:B------:R-:W5:Y:S04]  /*39c0*/  @!P5 LDG.E.64 R34, desc[UR6][R2.64+0x600] ;  /* 0x000600060222d981 */ /* 0x000f68000c1e1b00 */
[----:B------:R0:W5:Y:S01]  /*39d0*/  @!P6 LDG.E.64 R24, desc[UR6][R2.64+0x700] ;  /* 0x000700060218e981 */ /* 0x000162000c1e1b00 */
        /* <DEDUP_REMOVED lines=8> */
[----:B0-----:R-:W-:Y:S02]  /*3a60*/  IMAD R2, R61, 0x4, R10 ;  /* 0x000000043d027824 */ /* 0x001fe400078e020a */
[----:B------:R-:W-:Y:S02]  /*3a70*/  IMAD R3, R60, 0x4, R11 ;  /* 0x000000043c037824 */ /* 0x000fe400078e020b */
[----:B------:R-:W-:Y:S01]  /*3a80*/  IMAD R0, R63, 0x4, R8 ;  /* 0x000000043f007824 */ /* 0x000fe200078e0208 */
[----:B--2---:R0:W-:Y:S02]  /*3a90*/  STS.64 [R9], R4 ;  /* 0x0000000409007388 */ /* 0x0041e40000000a00 */
[----:B0-----:R-:W-:Y:S02]  /*3aa0*/  IMAD R9, R64, 0x4, R41 ;  /* 0x0000000440097824 */ /* 0x001fe400078e0229 */
[----:B---3--:R0:W-:Y:S01]  /*3ab0*/  STS.64 [R37+0x100], R6 ;  /* 0x0001000625007388 */ /* 0x0081e20000000a00 */
[----:B------:R-:W-:-:S03]  /*3ac0*/  IMAD R4, R59, 0x4, R12 ;  /* 0x000000043b047824 */ /* 0x000fc600078e020c */
[----:B----4-:R-:W-:Y:S01]  /*3ad0*/  STS.64 [R39+0x200], R26 ;  /* 0x0002001a27007388 */ /* 0x010fe20000000a00 */
[----:B------:R-:W-:-:S03]  /*3ae0*/  IMAD R5, R58, 0x4, R13 ;  /* 0x000000043a057824 */ /* 0x000fc600078e020d */
[----:B-----5:R-:W-:Y:S04]  /*3af0*/  STS.64 [R65+0x300], R28 ;  /* 0x0003001c41007388 */ /* 0x020fe80000000a00 */
[----:B------:R-:W-:Y:S01]  /*3b00*/  STS.64 [R49+0x400], R30 ;  /* 0x0004001e31007388 */ /* 0x000fe20000000a00 */
[----:B0-----:R-:W-:Y:S02]  /*3b10*/  IMAD R6, R57, 0x4, R14 ;  /* 0x0000000439067824 */ /* 0x001fe400078e020e */
[----:B------:R-:W-:Y:S01]  /*3b20*/  IMAD R7, R62, 0x4, R15 ;  /* 0x000000043e077824 */ /* 0x000fe200078e020f */
[----:B------:R-:W-:Y:S04]  /*3b30*/  STS.64 [R67+0x500], R32 ;  /* 0x0005002043007388 */ /* 0x000fe80000000a00 */
[----:B------:R-:W-:Y:S04]  /*3b40*/  STS.64 [R51+0x600], R34 ;  /* 0x0006002233007388 */ /* 0x000fe80000000a00 */
[----:B------:R-:W-:Y:S01]  /*3b50*/  STS.64 [R53+0x700], R24 ;  /* 0x0007001835007388 */ /* 0x000fe20000000a00 */
[----:B------:R-:W-:-:S03]  /*3b60*/  NOP ;  /* 0x0000000000007918 */ /* 0x000fc60000000000 */
[----:B------:R-:W-:Y:S04]  /*3b70*/  LDS.64 R48, [R6+0x8] ;  /* 0x0000080006307984 */ /* 0x000fe80000000a00 */
[----:B------:R-:W-:Y:S04]  /*3b80*/  LDS.64 R26, [R7+0x10] ;  /* 0x00001000071a7984 */ /* 0x000fe80000000a00 */
[----:B------:R-:W-:Y:S04]  /*3b90*/  LDS.64 R28, [R4+0x18] ;  /* 0x00001800041c7984 */ /* 0x000fe80000000a00 */
[----:B------:R-:W-:Y:S04]  /*3ba0*/  LDS.64 R30, [R5+0x20] ;  /* 0x00002000051e7984 */ /* 0x000fe80000000a00 */
[----:B------:R-:W-:Y:S04]  /*3bb0*/  LDS.64 R32, [R2+0x28] ;  /* 0x0000280002207984 */ /* 0x000fe80000000a00 */
[----:B------:R-:W-:Y:S04]  /*3bc0*/  LDS.64 R34, [R3+0x30] ;  /* 0x0000300003227984 */ /* 0x000fe80000000a00 */
[----:B------:R-:W-:Y:S04]  /*3bd0*/  LDS.64 R36, [R0+0x38] ;  /* 0x0000380000247984 */ /* 0x000fe80000000a00 */
[----:B------:R-:W0:Y:S01]  /*3be0*/  LDS.64 R24, [R9] ;  /* 0x0000000009187984 */ /* 0x000e220000000a00 */
[----:B------:R-:W-:Y:S06]  /*3bf0*/  BAR.SYNC.DEFER_BLOCKING 0x0 ;  /* 0x0000000000007b1d */ /* 0x000fec0000010000 */
[----:B0-----:R-:W-:Y:S01]  /*3c00*/  F2I.F64.TRUNC R52, R24 ;  /* 0x0000001800347311 */ /* 0x001fe2000030d100 */
[C---:B------:R-:W-:Y:S01]  /*3c10*/  VIADD R38, R50.reuse, 0x1 ;  /* 0x0000000132267836 */ /* 0x040fe20000000000 */
[----:B------:R-:W-:Y:S01]  /*3c20*/  PREEXIT ;  /* 0x000000000000782d */ /* 0x000fe20000000000 */
[----:B------:R-:W-:Y:S01]  /*3c30*/  VIADD R58, R50, 0x2 ;  /* 0x00000002323a7836 */ /* 0x000fe20000000000 */
[----:B------:R-:W-:Y:S02]  /*3c40*/  BSSY.RECONVERGENT B0, `(.L_x_115) ;  /* 0x0000156000007945 */ /* 0x000fe40003800200 */
[----:B------:R-:W-:-:S02]  /*3c50*/  ISETP.GE.U32.AND P0, PT, R38, R55, PT ;  /* 0x000000372600720c */ /* 0x000fc40003f06070 */
[----:B------:R-:W0:Y:S08]  /*3c60*/  F2I.F64.TRUNC R39, R48 ;  /* 0x0000003000277311 */ /* 0x000e30000030d100 */
[----:B------:R-:W-:Y:S01]  /*3c70*/  F2I.F64.TRUNC R53, R26 ;  /* 0x0000001a00357311 */ /* 0x000fe2000030d100 */
[----:B0-----:R-:W-:-:S07]  /*3c80*/  ISETP.GE.AND P1, PT, R52, R39, PT ;  /* 0x000000273400720c */ /* 0x001fce0003f26270 */
[----:B------:R-:W-:Y:S01]  /*3c90*/  F2I.F64.TRUNC R57, R28 ;  /* 0x0000001c00397311 */ /* 0x000fe2000030d100 */
[-C--:B------:R-:W-:Y:S02]  /*3ca0*/  FSEL R51, R48, R24.reuse, !P1 ;  /* 0x0000001830337208 */ /* 0x080fe40004800000 */
[----:B------:R-:W-:Y:S02]  /*3cb0*/  FSEL R39, R49, R25, !P1 ;  /* 0x0000001931277208 */ /* 0x000fe40004800000 */
[----:B------:R-:W-:-:S03]  /*3cc0*/  FSEL R51, R51, R24, !P0 ;  /* 0x0000001833337208 */ /* 0x000fc60004000000 */
[----:B------:R-:W-:Y:S01]  /*3cd0*/  F2I.F64.TRUNC R60, R30 ;  /* 0x0000001e003c7311 */ /* 0x000fe2000030d100 */
[----:B------:R-:W-:Y:S02]  /*3ce0*/  FSEL R39, R39, R25, !P0 ;  /* 0x0000001927277208 */ /* 0x000fe40004000000 */
[----:B------:R-:W-:Y:S01]  /*3cf0*/  ISETP.GE.U32.AND P1, PT, R58, R55, PT ;  /* 0x000000373a00720c */ /* 0x000fe20003f26070 */
[----:B------:R-:W-:-:S03]  /*3d00*/  IMAD.MOV.U32 R38, RZ, RZ, R51 ;  /* 0x000000ffff267224 */ /* 0x000fc600078e0033 */
[----:B------:R-:W-:Y:S01]  /*3d10*/  FSEL R58, R26, R51, !P1 ;  /* 0x000000331a3a7208 */ /* 0x000fe20004800000 */
[----:B------:R-:W-:Y:S08]  /*3d20*/  F2I.F64.TRUNC R62, R32 ;  /* 0x00000020003e7311 */ /* 0x000ff0000030d100 */
[----:B------:R-:W0:Y:S02]  /*3d30*/  F2I.F64.TRUNC R38, R38 ;  /* 0x0000002600267311 */ /* 0x000e24000030d100 */
[----:B0-----:R-:W-:Y:S01]  /*3d40*/  ISETP.GE.AND P2, PT, R38, R53, PT ;  /* 0x000000352600720c */ /* 0x001fe20003f46270 */
[----:B------:R-:W-:Y:S01]  /*3d50*/  VIADD R38, R50, 0x3 ;  /* 0x0000000332267836 */ /* 0x000fe20000000000 */
[----:B------:R-:W-:-:S02]  /*3d60*/  FSEL R53, R27, R39, !P1 ;  /* 0x000000271b357208 */ /* 0x000fc40004800000 */
[----:B------:R-:W-:Y:S02]  /*3d70*/  @!P1 FSEL R51, R26, R51, !P2 ;  /* 0x000000331a339208 */ /* 0x000fe40005000000 */
[----:B------:R-:W-:Y:S02]  /*3d80*/  @!P1 FSEL R39, R27, R39, !P2 ;  /* 0x000000271b279208 */ /* 0x000fe40005000000 */
[----:B------:R-:W-:Y:S01]  /*3d90*/  ISETP.GE.U32.AND P1, PT, R38, R55, PT ;  /* 0x000000372600720c */ /* 0x000fe20003f26070 */
[----:B------:R-:W-:Y:S02]  /*3da0*/  IMAD.MOV.U32 R26, RZ, RZ, R51 ;  /* 0x000000ffff1a7224 */ /* 0x000fe400078e0033 */
[----:B------:R-:W-:Y:S01]  /*3db0*/  IMAD.MOV.U32 R27, RZ, RZ, R39 ;  /* 0x000000ffff1b7224 */ /* 0x000fe200078e0027 */
[----:B------:R-:W-:-:S03]  /*3dc0*/  FSEL R38, R29, R39, !P1 ;  /* 0x000000271d267208 */ /* 0x000fc60004800000 */
[----:B------:R-:W0:Y:S02]  /*3dd0*/  F2I.F64.TRUNC R26, R26 ;  /* 0x0000001a001a7311 */ /* 0x000e24000030d100 */
[----:B0-----:R-:W-:Y:S02]  /*3de0*/  ISETP.GE.AND P2, PT, R26, R57, PT ;  /* 0x000000391a00720c */ /* 0x001fe40003f46270 */
[CC--:B------:R-:W-:Y:S02]  /*3df0*/  FSEL R57, R28.reuse, R51.reuse, !P1 ;  /* 0x000000331c397208 */ /* 0x0c0fe40004800000 */
[----:B------:R-:W-:Y:S01]  /*3e00*/  @!P1 FSEL R51, R28, R51, !P2 ;  /* 0x000000331c339208 */ /* 0x000fe20005000000 */
[----:B------:R-:W-:Y:S01]  /*3e10*/  VIADD R28, R50, 0x4 ;  /* 0x00000004321c7836 */ /* 0x000fe20000000000 */
[----:B------:R-:W-:-:S03]  /*3e20*/  @!P1 FSEL R39, R29, R39, !P2 ;  /* 0x000000271d279208 */ /* 0x000fc60005000000 */
[----:B------:R-:W-:Y:S01]  /*3e30*/  IMAD.MOV.U32 R26, RZ, RZ, R51 ;  /* 0x000000ffff1a7224 */ /* 0x000fe200078e0033 */
[----:B------:R-:W-:Y:S01]  /*3e40*/  ISETP.GE.U32.AND P1, PT, R28, R55, PT ;  /* 0x000000371c00720c */ /* 0x000fe20003f26070 */
[----:B------:R-:W-:Y:S02]  /*3e50*/  IMAD.MOV.U32 R27, RZ, RZ, R39 ;  /* 0x000000ffff1b7224 */ /* 0x000fe400078e0027 */
[----:B------:R-:W-:Y:S01]  /*3e60*/  VIADD R28, R50, 0x5 ;  /* 0x00000005321c7836 */ /* 0x000fe20000000000 */
[----:B------:R-:W-:Y:S01]  /*3e70*/  FSEL R59, R31, R39, !P1 ;  /* 0x000000271f3b7208 */ /* 0x000fe20004800000 */
[----:B------:R-:W0:Y:S02]  /*3e80*/  F2I.F64.TRUNC R29, R26 ;  /* 0x0000001a001d7311 */ /* 0x000e24000030d100 */
[----:B0-----:R-:W-:Y:S02]  /*3e90*/  ISETP.GE.AND P2, PT, R29, R60, PT ;  /* 0x0000003c1d00720c */ /* 0x001fe40003f46270 */
[----:B------:R-:W-:-:S04]  /*3ea0*/  FSEL R60, R30, R51, !P1 ;  /* 0x000000331e3c7208 */ /* 0x000fc80004800000 */
[----:B------:R-:W-:Y:S02]  /*3eb0*/  @!P1 FSEL R51, R30, R51, !P2 ;  /* 0x000000331e339208 */ /* 0x000fe40005000000 */
[----:B------:R-:W-:Y:S01]  /*3ec0*/  @!P1 FSEL R39, R31, R39, !P2 ;  /* 0x000000271f279208 */ /* 0x000fe20005000000 */
[----:B------:R-:W-:Y:S01]  /*3ed0*/  F2I.F64.TRUNC R30, R34 ;  /* 0x00000022001e7311 */ /* 0x000fe2000030d100 */
[----:B------:R-:W-:Y:S01]  /*3ee0*/  ISETP.GE.U32.AND P1, PT, R28, R55, PT ;  /* 0x000000371c00720c */ /* 0x000fe20003f26070 */
[----:B------:R-:W-:Y:S02]  /*3ef0*/  IMAD.MOV.U32 R26, RZ, RZ, R51 ;  /* 0x000000ffff1a7224 */ /* 0x000fe400078e0033 */
[----:B------:R-:W-:Y:S01]  /*3f00*/  IMAD.MOV.U32 R27, RZ, RZ, R39 ;  /* 0x000000ffff1b7224 */ /* 0x000fe200078e0027 */
[----:B------:R-:W-:Y:S01]  /*3f10*/  FSEL R61, R32, R51, !P1 ;  /* 0x00000033203d7208 */ /* 0x000fe20004800000 */
[----:B------:R-:W-:Y:S02]  /*3f20*/  VIADD R28, R50, 0x6 ;  /* 0x00000006321c7836 */ /* 0x000fe40000000000 */
[----:B------:R-:W0:Y:S01]  /*3f30*/  F2I.F64.TRUNC R29, R26 ;  /* 0x0000001a001d7311 */ /* 0x000e22000030d100 */
[----:B------:R-:W-:Y:S01]  /*3f40*/  IMAD.MOV.U32 R31, RZ, RZ, R38 ;  /* 0x000000ffff1f7224 */ /* 0x000fe200078e0026 */
[----:B0-----:R-:W-:-:S02]  /*3f50*/  ISETP.GE.AND P2, PT, R29, R62, PT ;  /* 0x0000003e1d00720c */ /* 0x001fc40003f46270 */
[C---:B------:R-:W-:Y:S02]  /*3f60*/  FSEL R62, R33.reuse, R39, !P1 ;  /* 0x00000027213e7208 */ /* 0x040fe40004800000 */
[----:B------:R-:W-:Y:S01]  /*3f70*/  @!P1 FSEL R51, R32, R51, !P2 ;  /* 0x0000003320339208 */ /* 0x000fe20005000000 */
[----:B------:R-:W-:Y:S01]  /*3f80*/  IMAD.MOV.U32 R32, RZ, RZ, R60 ;  /* 0x000000ffff207224 */ /* 0x000fe200078e003c */
[----:B------:R-:W-:Y:S01]  /*3f90*/  @!P1 FSEL R39, R33, R39, !P2 ;  /* 0x0000002721279208 */ /* 0x000fe20005000000 */
[----:B------:R-:W-:Y:S01]  /*3fa0*/  IMAD.MOV.U32 R33, RZ, RZ, R59 ;  /* 0x000000ffff217224 */ /* 0x000fe200078e003b */
[----:B------:R-:W-:Y:S01]  /*3fb0*/  ISETP.GE.U32.AND P1, PT, R28, R55, PT ;  /* 0x000000371c00720c */ /* 0x000fe20003f26070 */
[----:B------:R-:W-:Y:S02]  /*3fc0*/  IMAD.MOV.U32 R26, RZ, RZ, R51 ;  /* 0x000000ffff1a7224 */ /* 0x000fe400078e0033 */
[----:B------:R-:W-:Y:S02]  /*3fd0*/  IMAD.MOV.U32 R27, RZ, RZ, R39 ;  /* 0x000000ffff1b7224 */ /* 0x000fe400078e0027 */
[----:B------:R-:W-:-:S02]  /*3fe0*/  VIADD R28, R50, 0x7 ;  /* 0x00000007321c7836 */ /* 0x000fc40000000000 */
[----:B------:R0:W1:Y:S03]  /*3ff0*/  F2I.F64.TRUNC R29, R26 ;  /* 0x0000001a001d7311 */ /* 0x000066000030d100 */
[----:B------:R-:W-:Y:S01]  /*4000*/  ISETP.GE.U32.AND P3, PT, R28, R55, PT ;  /* 0x000000371c00720c */ /* 0x000fe20003f66070 */
[----:B------:R-:W-:Y:S01]  /*4010*/  IMAD.MOV.U32 R28, RZ, RZ, R58 ;  /* 0x000000ffff1c7224 */ /* 0x000fe200078e003a */
[----:B0-----:R-:W-:Y:S02]  /*4020*/  FSEL R26, R48, R24, !P0 ;  /* 0x00000018301a7208 */ /* 0x001fe40004000000 */
[----:B------:R-:W-:Y:S02]  /*4030*/  FSEL R27, R49, R25, !P0 ;  /* 0x00000019311b7208 */ /* 0x000fe40004000000 */
[----:B------:R-:W-:Y:S02]  /*4040*/  ISETP.GE.U32.AND P0, PT, R50, R55, PT ;  /* 0x000000373200720c */ /* 0x000fe40003f06070 */
[----:B-1----:R-:W-:Y:S01]  /*4050*/  ISETP.GE.AND P2, PT, R29, R30, PT ;  /* 0x0000001e1d00720c */ /* 0x002fe20003f46270 */
[----:B------:R-:W-:Y:S01]  /*4060*/  IMAD.MOV.U32 R29, RZ, RZ, R53 ;  /* 0x000000ffff1d7224 */ /* 0x000fe200078e0035 */
[CC--:B------:R-:W-:Y:S01]  /*4070*/  FSEL R48, R34.reuse, R51.reuse, !P1 ;  /* 0x0000003322307208 */ /* 0x0c0fe20004800000 */
[----:B------:R-:W-:Y:S01]  /*4080*/  IMAD.MOV.U32 R30, RZ, RZ, R57 ;  /* 0x000000ffff1e7224 */ /* 0x000fe200078e0039 */
[----:B------:R-:W-:Y:S01]  /*4090*/  @!P1 FSEL R51, R34, R51, !P2 ;  /* 0x0000003322339208 */ /* 0x000fe20005000000 */
[----:B------:R-:W-:Y:S01]  /*40a0*/  IMAD.MOV.U32 R34, RZ, RZ, R61 ;  /* 0x000000ffff227224 */ /* 0x000fe200078e003d */
[----:B------:R-:W-:-:S02]  /*40b0*/  FSEL R49, R35, R39, !P1 ;  /* 0x0000002723317208 */ /* 0x000fc40004800000 */
[----:B------:R-:W-:Y:S01]  /*40c0*/  @!P1 FSEL R39, R35, R39, !P2 ;  /* 0x0000002723279208 */ /* 0x000fe20005000000 */
[----:B------:R-:W-:Y:S01]  /*40d0*/  IMAD.MOV.U32 R35, RZ, RZ, R62 ;  /* 0x000000ffff237224 */ /* 0x000fe200078e003e */
[----:B------:R-:W-:Y:S01]  /*40e0*/  FSEL R51, R36, R51, !P3 ;  /* 0x0000003324337208 */ /* 0x000fe20005800000 */
[----:B------:R-:W-:Y:S01]  /*40f0*/  IMAD.MOV.U32 R36, RZ, RZ, R48 ;  /* 0x000000ffff247224 */ /* 0x000fe200078e0030 */
[----:B------:R-:W-:Y:S01]  /*4100*/  FSEL R39, R37, R39, !P3 ;  /* 0x0000002725277208 */ /* 0x000fe20005800000 */
[----:B------:R-:W-:Y:S02]  /*4110*/  IMAD.MOV.U32 R37, RZ, RZ, R49 ;  /* 0x000000ffff257224 */ /* 0x000fe400078e0031 */
[----:B------:R-:W-:Y:S01]  /*4120*/  IMAD.MOV.U32 R38, RZ, RZ, R51 ;  /* 0x000000ffff267224 */ /* 0x000fe200078e0033 */
[----:B------:R-:W-:Y:S06]  /*4130*/  @P0 BRA `(.L_x_116) ;  /* 0x0000001000180947 */ /* 0x000fec0003800000 */
[----:B------:R-:W-:Y:S08]  /*4140*/  F2I.F64.TRUNC R48, R30 ;  /* 0x0000001e00307311 */ /* 0x000ff0000030d100 */
[----:B------:R-:W0:Y:S08]  /*4150*/  F2I.F64.TRUNC R51, R28 ;  /* 0x0000001c00337311 */ /* 0x000e30000030d100 */
[----:B------:R-:W1:Y:S01]  /*4160*/  F2I.F64.TRUNC R49, R26 ;  /* 0x0000001a00317311 */ /* 0x000e62000030d100 */
[----:B0-----:R-:W-:-:S07]  /*4170*/  ISETP.GE.AND P2, PT, R48, R51, PT ;  /* 0x000000333000720c */ /* 0x001fce0003f46270 */
[----:B------:R-:W-:Y:S01]  /*4180*/  F2I.F64.TRUNC R59, R32 ;  /* 0x00000020003b7311 */ /* 0x000fe2000030d100 */
        /* <DEDUP_REMOVED lines=32> */
[----:B------:R-:W-:Y:S02]  /*4390*/  SEL R53, R18, R19, !P2 ;  /* 0x0000001312357207 */ /* 0x000fe40005000000 */
        /* <DEDUP_REMOVED lines=11> */
[----:B------:R-:W0:Y:S03]  /*4450*/  F2I.F64.TRUNC R59, R34 ;  /* 0x00000022003b7311 */ /* 0x000e26000030d100 */
[----:B------:R-:W-:Y:S02]  /*4460*/  FSEL R50, R30, R32, !P4 ;  /* 0x000000201e327208 */ /* 0x000fe40006000000 */
[----:B------:R-:W-:Y:S02]  /*4470*/  FSEL R51, R31, R33, !P4 ;  /* 0x000000211f337208 */ /* 0x000fe40006000000 */
[----:B------:R-:W-:Y:S01]  /*4480*/  FSEL R30, R32, R30, !P4 ;  /* 0x0000001e201e7208 */ /* 0x000fe20006000000 */
[----:B------:R-:W-:Y:S01]  /*4490*/  F2I.F64.TRUNC R58, R24 ;  /* 0x00000018003a7311 */ /* 0x000fe2000030d100 */
[----:B------:R-:W-:-:S02]  /*44a0*/  FSEL R31, R33, R31, !P4 ;  /* 0x0000001f211f7208 */ /* 0x000fc40006000000 */
[----:B0-----:R-:W-:-:S05]  /*44b0*/  ISETP.GE.AND P3, PT, R59, R52, PT ;  /* 0x000000343b00720c */ /* 0x001fca0003f66270 */
[----:B------:R-:W0:Y:S01]  /*44c0*/  F2I.F64.TRUNC R61, R36 ;  /* 0x00000024003d7311 */ /* 0x000e22000030d100 */
[----:B------:R-:W-:Y:S02]  /*44d0*/  SEL R59, R19, R18, !P2 ;  /* 0x00000012133b7207 */ /* 0x000fe40005000000 */
[----:B------:R-:W-:Y:S02]  /*44e0*/  SEL R52, R21, R20, !P6 ;  /* 0x0000001415347207 */ /* 0x000fe40007000000 */
[----:B------:R-:W-:Y:S02]  /*44f0*/  FSEL R16, R34, R38, !P3 ;  /* 0x0000002622107208 */ /* 0x000fe40005800000 */
[----:B------:R-:W-:Y:S01]  /*4500*/  FSEL R17, R35, R39, !P3 ;  /* 0x0000002723117208 */ /* 0x000fe20005800000 */
[----:B------:R-:W-:Y:S01]  /*4510*/  F2I.F64.TRUNC R60, R50 ;  /* 0x00000032003c7311 */ /* 0x000fe2000030d100 */
[----:B------:R-:W-:Y:S02]  /*4520*/  FSEL R32, R38, R34, !P3 ;  /* 0x0000002226207208 */ /* 0x000fe40005800000 */
[----:B------:R-:W-:-:S02]  /*4530*/  FSEL R33, R39, R35, !P3 ;  /* 0x0000002327217208 */ /* 0x000fc40005800000 */
[----:B------:R-:W-:Y:S02]  /*4540*/  SEL R38, R22, R23, !P5 ;  /* 0x0000001716267207 */ /* 0x000fe40006800000 */
[----:B0-----:R-:W-:Y:S01]  /*4550*/  ISETP.GE.AND P2, PT, R61, R58, PT ;  /* 0x0000003a3d00720c */ /* 0x001fe20003f46270 */
[----:B------:R-:W0:Y:S03]  /*4560*/  F2I.F64.TRUNC R63, R28 ;  /* 0x0000001c003f7311 */ /* 0x000e26000030d100 */
[----:B------:R-:W-:Y:S02]  /*4570*/  FSEL R18, R24, R36, !P2 ;  /* 0x0000002418127208 */ /* 0x000fe40005000000 */
[----:B------:R-:W-:Y:S02]  /*4580*/  FSEL R19, R25, R37, !P2 ;  /* 0x0000002519137208 */ /* 0x000fe40005000000 */
[----:B------:R-:W-:Y:S01]  /*4590*/  FSEL R25, R37, R25, !P2 ;  /* 0x0000001925197208 */ /* 0x000fe20005000000 */
[----:B------:R-:W-:Y:S01]  /*45a0*/  F2I.F64.TRUNC R57, R26 ;  /* 0x0000001a00397311 */ /* 0x000fe2000030d100 */
[----:B------:R-:W-:-:S02]  /*45b0*/  SEL R37, R59, R62, !P1 ;  /* 0x0000003e3b257207 */ /* 0x000fc40004800000 */
[----:B------:R-:W-:Y:S02]  /*45c0*/  SEL R62, R62, R59, !P1 ;  /* 0x0000003b3e3e7207 */ /* 0x000fe40004800000 */
[----:B------:R-:W-:Y:S02]  /*45d0*/  FSEL R24, R36, R24, !P2 ;  /* 0x0000001824187208 */ /* 0x000fe40005000000 */
[----:B0-----:R-:W-:Y:S01]  /*45e0*/  ISETP.GE.AND P6, PT, R60, R63, PT ;  /* 0x0000003f3c00720c */ /* 0x001fe20003fc6270 */
[----:B------:R-:W0:Y:S01]  /*45f0*/  F2I.F64.TRUNC R64, R30 ;  /* 0x0000001e00407311 */ /* 0x000e22000030d100 */
[----:B------:R-:W-:Y:S02]  /*4600*/  SEL R60, R23, R22, !P5 ;  /* 0x00000016173c7207 */ /* 0x000fe40006800000 */
[----:B------:R-:W-:Y:S02]  /*4610*/  FSEL R20, R50, R28, !P6 ;  /* 0x0000001c32147208 */ /* 0x000fe40007000000 */
[----:B------:R-:W-:-:S02]  /*4620*/  FSEL R21, R51, R29, !P6 ;  /* 0x0000001d33157208 */ /* 0x000fc40007000000 */
[----:B------:R-:W-:Y:S01]  /*4630*/  FSEL R28, R28, R50, !P6 ;  /* 0x000000321c1c7208 */ /* 0x000fe20007000000 */
[----:B------:R-:W-:Y:S01]  /*4640*/  F2I.F64.TRUNC R61, R16 ;  /* 0x00000010003d7311 */ /* 0x000fe2000030d100 */
[----:B------:R-:W-:Y:S02]  /*4650*/  FSEL R29, R29, R51, !P6 ;  /* 0x000000331d1d7208 */ /* 0x000fe40007000000 */
[----:B0-----:R-:W-:-:S05]  /*4660*/  ISETP.GE.AND P5, PT, R57, R64, PT ;  /* 0x000000403900720c */ /* 0x001fca0003fa6270 */
[----:B------:R-:W0:Y:S01]  /*4670*/  F2I.F64.TRUNC R66, R18 ;  /* 0x0000001200427311 */ /* 0x000e22000030d100 */
[----:B------:R-:W-:Y:S02]  /*4680*/  SEL R57, R49, R60, !P4 ;  /* 0x0000003c31397207 */ /* 0x000fe40006000000 */
[----:B------:R-:W-:Y:S02]  /*4690*/  FSEL R22, R26, R30, !P5 ;  /* 0x0000001e1a167208 */ /* 0x000fe40006800000 */
[----:B------:R-:W-:Y:S02]  /*46a0*/  FSEL R23, R27, R31, !P5 ;  /* 0x0000001f1b177208 */ /* 0x000fe40006800000 */
[----:B------:R-:W-:Y:S01]  /*46b0*/  FSEL R26, R30, R26, !P5 ;  /* 0x0000001a1e1a7208 */ /* 0x000fe20006800000 */
[----:B------:R-:W-:Y:S01]  /*46c0*/  F2I.F64.TRUNC R58, R20 ;  /* 0x00000014003a7311 */ /* 0x000fe2000030d100 */
[----:B------:R-:W-:Y:S02]  /*46d0*/  FSEL R27, R31, R27, !P5 ;  /* 0x0000001b1f1b7208 */ /* 0x000fe40006800000 */
        /* <DEDUP_REMOVED lines=43> */
[----:B------:R-:W-:Y:S01]  /*4990*/  SEL R51, R38, R57, !P5 ;  /* 0x0000003926337207 */ /* 0x000fe20006800000 */
[----:B------:R-:W-:Y:S01]  /*49a0*/  F2I.F64.TRUNC R50, R26 ;  /* 0x0000001a00327311 */ /* 0x000fe2000030d100 */
[----:B------:R-:W-:Y:S02]  /*49b0*/  SEL R38, R57, R38, !P5 ;  /* 0x0000002639267207 */ /* 0x000fe40006800000 */
        /* <DEDUP_REMOVED lines=22> */
[----:B------:R-:W-:-:S03]  /*4b20*/  SEL R36, R51, R48, !P4 ;  /* 0x0000003033247207 */ /* 0x000fc60006000000 */
[----:B------:R-:W-:Y:S01]  /*4b30*/  F2I.F64.TRUNC R61, R34 ;  /* 0x00000022003d7311 */ /* 0x000fe2000030d100 */
[----:B------:R-:W-:Y:S02]  /*4b40*/  SEL R51, R48, R51, !P4 ;  /* 0x0000003330337207 */ /* 0x000fe40006000000 */
[----:B------:R-:W-:Y:S02]  /*4b50*/  FSEL R23, R37, R29, !P1 ;  /* 0x0000001d25177208 */ /* 0x000fe40004800000 */
[----:B------:R-:W-:Y:S02]  /*4b60*/  FSEL R31, R29, R37, !P1 ;  /* 0x000000251d1f7208 */ /* 0x000fe40004800000 */
[----:B0-----:R-:W-:Y:S01]  /*4b70*/  ISETP.GE.AND P0, PT, R53, R66, PT ;  /* 0x000000423500720c */ /* 0x001fe20003f06270 */
[----:B------:R-:W0:Y:S01]  /*4b80*/  F2I.F64.TRUNC R62, R16 ;  /* 0x00000010003e7311 */ /* 0x000e22000030d100 */
[----:B------:R-:W-:Y:S02]  /*4b90*/  SEL R48, R64, R39, !P3 ;  /* 0x0000002740307207 */ /* 0x000fe40005800000 */
[----:B------:R-:W-:-:S02]  /*4ba0*/  FSEL R26, R32, R18, !P0 ;  /* 0x00000012201a7208 */ /* 0x000fc40004000000 */
[----:B------:R-:W-:Y:S02]  /*4bb0*/  FSEL R27, R33, R19, !P0 ;  /* 0x00000013211b7208 */ /* 0x000fe40004000000 */
[----:B------:R-:W-:Y:S01]  /*4bc0*/  FSEL R18, R18, R32, !P0 ;  /* 0x0000002012127208 */ /* 0x000fe20004000000 */
        /* <DEDUP_REMOVED lines=16> */
[----:B------:R-:W-:Y:S02]  /*4cd0*/  SEL R38, R51, R38, !P5 ;  /* 0x0000002633267207 */ /* 0x000fe40006800000 */
[----:B------:R-:W-:Y:S02]  /*4ce0*/  FSEL R34, R20, R22, !P2 ;  /* 0x0000001614227208 */ /* 0x000fe40005000000 */
[----:B------:R-:W-:Y:S01]  /*4cf0*/  FSEL R35, R21, R23, !P2 ;  /* 0x0000001715237208 */ /* 0x000fe20005000000 */
        /* <DEDUP_REMOVED lines=24> */
[----:B------:R-:W-:Y:S01]  /*4e80*/  SEL R58, R58, R53, !P0 ;  /* 0x000000353a3a7207 */ /* 0x000fe20004000000 */
[----:B------:R-:W-:Y:S01]  /*4e90*/  F2I.F64.TRUNC R49, R36 ;  /* 0x0000002400317311 */ /* 0x000fe2000030d100 */
[----:B------:R-:W-:-:S02]  /*4ea0*/  FSEL R28, R22, R20, !P2 ;  /* 0x00000014161c7208 */ /* 0x000fc40005000000 */
[----:B------:R-:W-:Y:S02]  /*4eb0*/  FSEL R53, R23, R21, !P2 ;  /* 0x0000001517357208 */ /* 0x000fe40005000000 */
[----:B------:R-:W-:Y:S02]  /*4ec0*/  SEL R20, R62, R61, !P3 ;  /* 0x0000003d3e147207 */ /* 0x000fe40005800000 */
[----:B0-----:R-:W-:Y:S01]  /*4ed0*/  ISETP.GE.AND P0, PT, R39, R50, PT ;  /* 0x000000322700720c */ /* 0x001fe20003f06270 */
[----:B------:R-:W0:Y:S01]  /*4ee0*/  F2I.F64.TRUNC R60, R26 ;  /* 0x0000001a003c7311 */ /* 0x000e22000030d100 */
[----:B------:R-:W-:Y:S02]  /*4ef0*/  SEL R21, R61, R62, !P3 ;  /* 0x0000003e3d157207 */ /* 0x000fe40005800000 */
[----:B------:R-:W-:Y:S02]  /*4f00*/  SEL R57, R52, R59, !P4 ;  /* 0x0000003b34397207 */ /* 0x000fe40006000000 */
[----:B------:R-:W-:-:S02]  /*4f10*/  FSEL R61, R35, R33, !P0 ;  /* 0x00000021233d7208 */ /* 0x000fc40004000000 */
[----:B------:R-:W-:Y:S01]  /*4f20*/  FSEL R59, R33, R35, !P0 ;  /* 0x00000023213b7208 */ /* 0x000fe20004000000 */
[----:B------:R-:W-:Y:S01]  /*4f30*/  F2I.F64.TRUNC R51, R30 ;  /* 0x0000001e00337311 */ /* 0x000fe2000030d100 */
[----:B------:R-:W-:Y:S02]  /*4f40*/  SEL R22, R63, R58, !P6 ;  /* 0x0000003a3f167207 */ /* 0x000fe40007000000 */
[----:B------:R-:W-:Y:S02]  /*4f50*/  FSEL R39, R17, R25, !P5 ;  /* 0x0000001911277208 */ /* 0x000fe40006800000 */
[----:B------:R-:W-:Y:S02]  /*4f60*/  SEL R58, R58, R63, !P6 ;  /* 0x0000003f3a3a7207 */ /* 0x000fe40007000000 */
[----:B0-----:R-:W-:Y:S01]  /*4f70*/  ISETP.GE.AND P1, PT, R49, R60, PT ;  /* 0x0000003c3100720c */ /* 0x001fe20003f26270 */
[----:B------:R-:W0:Y:S01]  /*4f80*/  F2I.F64.TRUNC R64, R18 ;  /* 0x0000001200407311 */ /* 0x000e22000030d100 */
[----:B------:R-:W-:-:S02]  /*4f90*/  FSEL R60, R34, R32, !P0 ;  /* 0x00000020223c7208 */ /* 0x000fc40004000000 */
[----:B------:R-:W-:Y:S02]  /*4fa0*/  FSEL R33, R27, R37, !P1 ;  /* 0x000000251b217208 */ /* 0x000fe40004800000 */
[----:B------:R-:W-:Y:S02]  /*4fb0*/  FSEL R32, R32, R34, !P0 ;  /* 0x0000002220207208 */ /* 0x000fe40004000000 */
[----:B------:R-:W-:Y:S02]  /*4fc0*/  FSEL R34, R36, R26, !P1 ;  /* 0x0000001a24227208 */ /* 0x000fe40004800000 */
[----:B------:R-:W-:Y:S01]  /*4fd0*/  FSEL R52, R16, R24, !P5 ;  /* 0x0000001810347208 */ /* 0x000fe20006800000 */
[----:B------:R-:W-:Y:S01]  /*4fe0*/  IMAD.MOV.U32 R24, RZ, RZ, R28 ;  /* 0x000000ffff187224 */ /* 0x000fe200078e001c */
[----:B------:R-:W-:Y:S01]  /*4ff0*/  FSEL R50, R26, R36, !P1 ;  /* 0x000000241a327208 */ /* 0x000fe20004800000 */
[----:B------:R-:W-:Y:S01]  /*5000*/  IMAD.MOV.U32 R26, RZ, RZ, R32 ;  /* 0x000000ffff1a7224 */ /* 0x000fe200078e0020 */
[----:B------:R-:W-:Y:S01]  /*5010*/  SEL R25, R38, R57, !P5 ;  /* 0x0000003926197207 */ /* 0x000fe20006800000 */
[----:B------:R-:W-:Y:S01]  /*5020*/  IMAD.MOV.U32 R28, RZ, RZ, R60 ;  /* 0x000000ffff1c7224 */ /* 0x000fe200078e003c */
[----:B0-----:R-:W-:Y:S01]  /*5030*/  ISETP.GE.AND P3, PT, R51, R64, PT ;  /* 0x000000403300720c */ /* 0x001fe20003f66270 */
[----:B------:R-:W-:Y:S01]  /*5040*/  IMAD.MOV.U32 R32, RZ, RZ, R50 ;  /* 0x000000ffff207224 */ /* 0x000fe200078e0032 */
[----:B------:R-:W-:Y:S01]  /*5050*/  FSEL R51, R37, R27, !P1 ;  /* 0x0000001b25337208 */ /* 0x000fe20004800000 */
[----:B------:R-:W-:Y:S01]  /*5060*/  IMAD.MOV.U32 R27, RZ, RZ, R59 ;  /* 0x000000ffff1b7224 */ /* 0x000fe200078e003b */
[----:B------:R-:W-:-:S02]  /*5070*/  FSEL R37, R19, R31, !P3 ;  /* 0x0000001f13257208 */ /* 0x000fc40005800000 */
[----:B------:R-:W-:Y:S01]  /*5080*/  FSEL R35, R31, R19, !P3 ;  /* 0x000000131f237208 */ /* 0x000fe20005800000 */
[----:B------:R-:W-:Y:S01]  /*5090*/  IMAD.MOV.U32 R31, RZ, RZ, R51 ;  /* 0x000000ffff1f7224 */ /* 0x000fe200078e0033 */
[----:B------:R-:W-:Y:S02]  /*50a0*/  SEL R19, R48, R29, !P2 ;  /* 0x0000001d30137207 */ /* 0x000fe40005000000 */
[----:B------:R-:W-:Y:S02]  /*50b0*/  FSEL R49, R30, R18, !P3 ;  /* 0x000000121e317208 */ /* 0x000fe40005800000 */
[----:B------:R-:W-:Y:S01]  /*50c0*/  FSEL R36, R18, R30, !P3 ;  /* 0x0000001e12247208 */ /* 0x000fe20005800000 */
[----:B------:R-:W-:Y:S01]  /*50d0*/  IMAD.MOV.U32 R30, RZ, RZ, R34 ;  /* 0x000000ffff1e7224 */ /* 0x000fe200078e0022 */
[----:B------:R-:W-:Y:S01]  /*50e0*/  SEL R17, R20, R19, !P0 ;  /* 0x0000001314117207 */ /* 0x000fe20004000000 */
[----:B------:R-:W-:Y:S01]  /*50f0*/  IMAD.MOV.U32 R34, RZ, RZ, R49 ;  /* 0x000000ffff227224 */ /* 0x000fe200078e0031 */
[----:B------:R-:W-:-:S02]  /*5100*/  SEL R18, R19, R20, !P0 ;  /* 0x0000001413127207 */ /* 0x000fc40004000000 */
[----:B------:R-:W-:Y:S02]  /*5110*/  SEL R19, R22, R21, !P1 ;  /* 0x0000001516137207 */ /* 0x000fe40004800000 */
[----:B------:R-:W-:Y:S02]  /*5120*/  SEL R20, R21, R22, !P1 ;  /* 0x0000001615147207 */ /* 0x000fe40004800000 */
[----:B------:R-:W-:Y:S01]  /*5130*/  SEL R16, R29, R48, !P2 ;  /* 0x000000301d107207 */ /* 0x000fe20005000000 */
[----:B------:R-:W-:Y:S01]  /*5140*/  IMAD.MOV.U32 R29, RZ, RZ, R61 ;  /* 0x000000ffff1d7224 */ /* 0x000fe200078e003d */
[----:B------:R-:W-:Y:S01]  /*5150*/  SEL R23, R57, R38, !P5 ;  /* 0x0000002639177207 */ /* 0x000fe20006800000 */
[----:B------:R-:W-:Y:S01]  /*5160*/  IMAD.MOV.U32 R38, RZ, RZ, R52 ;  /* 0x000000ffff267224 */ /* 0x000fe200078e0034 */
[----:B------:R-:W-:Y:S02]  /*5170*/  SEL R21, R25, R58, !P3 ;  /* 0x0000003a19157207 */ /* 0x000fe40005800000 */
[----:B------:R-:W-:Y:S01]  /*5180*/  SEL R22, R58, R25, !P3 ;  /* 0x000000193a167207 */ /* 0x000fe20005800000 */
[----:B------:R-:W-:-:S07]  /*5190*/  IMAD.MOV.U32 R25, RZ, RZ, R53 ;  /* 0x000000ffff197224 */ /* 0x000fce00078e0035 */
.L_x_116:
[----:B------:R-:W-:Y:S05]  /*51a0*/  BSYNC.RECONVERGENT B0 ;  /* 0x0000000000007941 */ /* 0x000fea0003800200 */
.L_x_115:
[----:B------:R-:W-:-:S07]  /*51b0*/  IMAD.MOV.U32 R50, RZ, RZ, 0x2 ;  /* 0x00000002ff327424 */ /* 0x000fce00078e00ff */
.L_x_136:
[----:B------:R-:W-:Y:S01]  /*51c0*/  IMAD.MOV R49, RZ, RZ, -R50 ;  /* 0x000000ffff317224 */ /* 0x000fe200078e0a32 */
[----:B0-----:R-:W0:Y:S08]  /*51d0*/  S2UR UR5, SR_CgaCtaId ;  /* 0x00000000000579c3 */ /* 0x001e300000008800 */
[----:B------:R-:W-:Y:S01]  /*51e0*/  BAR.SYNC.DEFER_BLOCKING 0x0 ;  /* 0x0000000000007b1d */ /* 0x000fe20000010000 */
[----:B------:R-:W-:Y:S01]  /*51f0*/  LOP3.LUT R48, R56, R49, RZ, 0xc0, !PT ;  /* 0x0000003138307212 */ /* 0x000fe200078ec0ff */
[----:B------:R-:W-:-:S04]  /*5200*/  VIADD R49, R50, 0xffffffff ;  /* 0xffffffff32317836 */ /* 0x000fc80000000000 */
[----:B------:R-:W-:Y:S01]  /*5210*/  UMOV UR4, 0x400 ;  /* 0x0000040000047882 */ /* 0x000fe20000000000 */
[----:B------:R-:W-:Y:S01]  /*5220*/  BSSY.RECONVERGENT B0, `(.L_x_117) ;  /* 0x000002a000007945 */ /* 0x000fe20003800200 */
[----:B------:R-:W-:Y:S01]  /*5230*/  IMAD.SHL.U32 R48, R48, 0x8, RZ ;  /* 0x0000000830307824 */ /* 0x000fe200078e00ff */
[----:B------:R-:W-:-:S04]  /*5240*/  LOP3.LUT R49, R49, R56, RZ, 0xc0, !PT ;  /* 0x0000003831317212 */ /* 0x000fc800078ec0ff */
[----:B------:R-:W-:Y:S01]  /*5250*/  VIMNMX R48, PT, PT, R55, R48, PT ;  /* 0x0000003037307248 */ /* 0x000fe20003fe0100 */
[----:B-1----:R-:W-:-:S04]  /*5260*/  IMAD.SHL.U32 R58, R49, 0x8, RZ ;  /* 0x00000008313a7824 */ /* 0x002fc800078e00ff */
[----:B------:R-:W-:Y:S01]  /*5270*/  IMAD R52, R50, 0x4, R48 ;  /* 0x0000000432347824 */ /* 0x000fe200078e0230 */
[----:B------:R-:W-:-:S04]  /*5280*/  VIMNMX R60, PT, PT, R55, R58, PT ;  /* 0x0000003a373c7248 */ /* 0x000fc80003fe0100 */
[----:B------:R-:W-:Y:S01]  /*5290*/  VIMNMX R51, PT, PT, R55, R52, PT ;  /* 0x0000003437337248 */ /* 0x000fe20003fe0100 */
[----:B0-----:R-:W-:-:S03]  /*52a0*/  ULEA UR4, UR5, UR4, 0x18 ;  /* 0x0000000405047291 */ /* 0x001fc6000f8ec0ff */
[----:B------:R-:W-:Y:S01]  /*52b0*/  VIADDMNMX R57, R51, -R48, R60, PT ;  /* 0x8000003033397246 */ /* 0x000fe2000380013c */
[----:B------:R-:W-:Y:S02]  /*52c0*/  IMAD R52, R50, 0x4, R51 ;  /* 0x0000000432347824 */ /* 0x000fe400078e0233 */
[----:B------:R-:W-:-:S03]  /*52d0*/  LEA R53, R56, UR4, 0x6 ;  /* 0x0000000438357c11 */ /* 0x000fc6000f8e30ff */
[----:B------:R-:W-:Y:S02]  /*52e0*/  VIMNMX R52, PT, PT, R55, R52, PT ;  /* 0x0000003437347248 */ /* 0x000fe40003fe0100 */
[----:B------:R0:W-:Y:S03]  /*52f0*/  STS.128 [R53], R24 ;  /* 0x0000001835007388 */ /* 0x0001e60000000c00 */
[----:B------:R-:W-:Y:S01]  /*5300*/  IMAD.IADD R49, R52, 0x1, -R51 ;  /* 0x0000000134317824 */ /* 0x000fe200078e0a33 */
[----:B------:R0:W-:Y:S04]  /*5310*/  STS.128 [R53+0x10], R28 ;  /* 0x0000101c35007388 */ /* 0x0001e80000000c00 */
[C---:B------:R-:W-:Y:S01]  /*5320*/  ISETP.GE.AND P0, PT, R60.reuse, R49, PT ;  /* 0x000000313c00720c */ /* 0x040fe20003f06270 */
[----:B------:R-:W-:Y:S01]  /*5330*/  IMAD.IADD R49, R60, 0x1, -R49 ;  /* 0x000000013c317824 */ /* 0x000fe200078e0a31 */
[----:B------:R0:W-:Y:S04]  /*5340*/  STS.128 [R53+0x20], R32 ;  /* 0x0000202035007388 */ /* 0x0001e80000000c00 */
[----:B------:R-:W-:Y:S01]  /*5350*/  SEL R58, R49, RZ, P0 ;  /* 0x000000ff313a7207 */ /* 0x000fe20000000000 */
[----:B------:R0:W-:Y:S01]  /*5360*/  STS.128 [R53+0x30], R36 ;  /* 0x0000302435007388 */ /* 0x0001e20000000c00 */
[----:B------:R-:W-:Y:S02]  /*5370*/  BAR.SYNC.DEFER_BLOCKING 0x0 ;  /* 0x0000000000007b1d */ /* 0x000fe40000010000 */
[----:B------:R-:W-:-:S13]  /*5380*/  ISETP.GE.AND P0, PT, R58, R57, PT ;  /* 0x000000393a00720c */ /* 0x000fda0003f06270 */
[----:B0-234-:R-:W-:Y:S05]  /*5390*/  @P0 BRA `(.L_x_118) ;  /* 0x0000000000480947 */ /* 0x01dfea0003800000 */
[----:B------:R-:W-:-:S07]  /*53a0*/  IMAD.IADD R32, R60, 0x1, R51 ;  /* 0x000000013c207824 */ /* 0x000fce00078e0233 */
.L_x_119:
        /* <DEDUP_REMOVED lines=17> */
.L_x_118:
[----:B------:R-:W-:Y:S05]  /*54c0*/  BSYNC.RECONVERGENT B0 ;  /* 0x0000000000007941 */ /* 0x000fea0003800200 */
.L_x_117:
        /* <DEDUP_REMOVED lines=14> */
.L_x_121:
[----:B------:R-:W-:Y:S05]  /*55b0*/  BSYNC.RECONVERGENT B0 ;  /* 0x0000000000007941 */ /* 0x000fea0003800200 */
.L_x_120:
        /* <DEDUP_REMOVED lines=18> */
.L_x_123:
[----:B------:R-:W-:Y:S05]  /*56e0*/  BSYNC.RECONVERGENT B0 ;  /* 0x0000000000007941 */ /* 0x000fea0003800200 */
.L_x_122:
        /* <DEDUP_REMOVED lines=18> */
.L_x_125:
[----:B------:R-:W-:Y:S05]  /*5810*/  BSYNC.RECONVERGENT B0 ;  /* 0x0000000000007941 */ /* 0x000fea0003800200 */
.L_x_124:
        /* <DEDUP_REMOVED lines=18> */
.L_x_127:
[----:B------:R-:W-:Y:S05]  /*5940*/  BSYNC.RECONVERGENT B0 ;  /* 0x0000000000007941 */ /* 0x000fea0003800200 */
.L_x_126:
        /* <DEDUP_REMOVED lines=17> */
.L_x_129:
[----:B------:R-:W-:Y:S05]  /*5a60*/  BSYNC.RECONVERGENT B0 ;  /* 0x0000000000007941 */ /* 0x000fea0003800200 */
.L_x_128:
[----:B------:R-:W-:Y:S01]  /*5a70*/  VIADD R63, R37, 0x1 ;  /* 0x00000001253f7836 */ /* 0x000fe20000000000 */
[----:B-12---:R-:W-:Y:S01]  /*5a80*/  FSEL R32, R38, R48, P3 ;  /* 0x0000003026207208 */ /* 0x006fe20001800000 */
[----:B------:R-:W-:Y:S01]  /*5a90*/  @P3 IMAD.MOV R64, RZ, RZ, R62 ;  /* 0x000000ffff403224 */ /* 0x000fe200078e023e */
[----:B------:R-:W-:Y:S01]  /*5aa0*/  FSEL R33, R39, R49, P3 ;  /* 0x0000003127217208 */ /* 0x000fe20001800000 */
[----:B------:R-:W-:Y:S01]  /*5ab0*/  @!P3 IMAD.MOV R63, RZ, RZ, R37 ;  /* 0x000000ffff3fb224 */ /* 0x000fe200078e0225 */
[----:B------:R-:W-:Y:S01]  /*5ac0*/  BSSY.RECONVERGENT B0, `(.L_x_130) ;  /* 0x0000011000007945 */ /* 0x000fe20003800200 */
[----:B------:R-:W-:Y:S02]  /*5ad0*/  SEL R57, R57, R34, P0 ;  /* 0x0000002239397207 */ /* 0x000fe40000000000 */
[----:B------:R-:W-:Y:S02]  /*5ae0*/  @!P3 LEA R65, R64, UR4, 0x3 ;  /* 0x000000044041bc11 */ /* 0x000fe4000f8e18ff */
[----:B------:R-:W-:-:S02]  /*5af0*/  @P3 LEA R66, R63, UR4, 0x3 ;  /* 0x000000043f423c11 */ /* 0x000fc4000f8e18ff */
[----:B------:R-:W-:Y:S01]  /*5b00*/  ISETP.GE.AND P5, PT, R63, R52, PT ;  /* 0x000000343f00720c */ /* 0x000fe20003fa6270 */
[----:B------:R0:W1:Y:S01]  /*5b10*/  @!P3 LDS.64 R48, [R65] ;  /* 0x000000004130b984 */ /* 0x0000620000000a00 */
[----:B------:R-:W-:Y:S01]  /*5b20*/  SEL R59, R59, R36, P2 ;  /* 0x000000243b3b7207 */ /* 0x000fe20001000000 */
[----:B------:R-:W-:Y:S01]  /*5b30*/  VIADD R36, R64, 0x1 ;  /* 0x0000000140247836 */ /* 0x000fe20000000000 */
        /* <DEDUP_REMOVED lines=9> */
.L_x_131:
[----:B------:R-:W-:Y:S05]  /*5bd0*/  BSYNC.RECONVERGENT B0 ;  /* 0x0000000000007941 */ /* 0x000fea0003800200 */
.L_x_130:
        /* <DEDUP_REMOVED lines=10> */
[----:B------:R0:W1:Y:S01]  /*5c80*/  @!P0 LDS.64 R48, [R65] ;  /* 0x0000000041308984 */ /* 0x0000620000000a00 */
[----:B------:R-:W-:-:S03]  /*5c90*/  SEL R62, R37, R62, P3 ;  /* 0x0000003e253e7207 */ /* 0x000fc60001800000 */
[----:B------:R0:W2:Y:S01]  /*5ca0*/  @P0 LDS.64 R38, [R66] ;  /* 0x0000000042260984 */ /* 0x0000a20000000a00 */
[----:B------:R-:W-:Y:S01]  /*5cb0*/  PLOP3.LUT P0, PT, PT, PT, PT, 0x8, 0x80 ;  /* 0x000000000080781c */ /* 0x000fe20003f0e170 */
[----:B------:R-:W-:-:S12]  /*5cc0*/  @P1 BRA `(.L_x_133) ;  /* 0x0000000000101947 */ /* 0x000fd80003800000 */
[----:B------:R-:W-:-:S13]  /*5cd0*/  ISETP.GE.AND P0, PT, R36, R51, PT ;  /* 0x000000332400720c */ /* 0x000fda0003f06270 */
[----:B--2---:R-:W-:Y:S08]  /*5ce0*/  @!P0 F2I.F64.TRUNC R37, R38 ;  /* 0x0000002600258311 */ /* 0x004ff0000030d100 */
[----:B-1----:R-:W1:Y:S02]  /*5cf0*/  @!P0 F2I.F64.TRUNC R64, R48 ;  /* 0x0000003000408311 */ /* 0x002e64000030d100 */
[----:B-1----:R-:W-:-:S13]  /*5d00*/  ISETP.LT.OR P0, PT, R37, R64, P0 ;  /* 0x000000402500720c */ /* 0x002fda0000701670 */
.L_x_133:
[----:B------:R-:W-:Y:S05]  /*5d10*/  BSYNC.RECONVERGENT B0 ;  /* 0x0000000000007941 */ /* 0x000fea0003800200 */
.L_x_132:
[C---:B0-----:R-:W-:Y:S01]  /*5d20*/  VIADD R65, R61.reuse, 0x1 ;  /* 0x000000013d417836 */ /* 0x041fe20000000000 */
[----:B------:R-:W-:Y:S01]  /*5d30*/  BSSY.RECONVERGENT B0, `(.L_x_134) ;  /* 0x0000012000007945 */ /* 0x000fe20003800200 */
[----:B------:R-:W-:Y:S01]  /*5d40*/  @!P0 IMAD.MOV R65, RZ, RZ, R61 ;  /* 0x000000ffff418224 */ /* 0x000fe200078e023d */
[----:B------:R-:W-:Y:S01]  /*5d50*/  SEL R61, R61, R36, P0 ;  /* 0x000000243d3d7207 */ /* 0x000fe20000000000 */
[----:B------:R-:W-:Y:S01]  /*5d60*/  VIADD R64, R36, 0x1 ;  /* 0x0000000124407836 */ /* 0x000fe20000000000 */
[----:B-12---:R-:W-:Y:S01]  /*5d70*/  FSEL R37, R39, R49, P0 ;  /* 0x0000003127257208 */ /* 0x006fe20000000000 */
[----:B------:R-:W-:Y:S01]  /*5d80*/  @P0 IMAD.MOV R64, RZ, RZ, R36 ;  /* 0x000000ffff400224 */ /* 0x000fe200078e0224 */
[C---:B------:R-:W-:Y:S02]  /*5d90*/  ISETP.GE.AND P1, PT, R65.reuse, R52, PT ;  /* 0x000000344100720c */ /* 0x040fe40003f26270 */
[----:B------:R-:W-:Y:S02]  /*5da0*/  @P0 LEA R66, R65, UR4, 0x3 ;  /* 0x0000000441420c11 */ /* 0x000fe4000f8e18ff */
[----:B------:R-:W-:-:S02]  /*5db0*/  @!P0 LEA R52, R64, UR4, 0x3 ;  /* 0x0000000440348c11 */ /* 0x000fc4000f8e18ff */
[----:B------:R-:W-:Y:S02]  /*5dc0*/  FSEL R36, R38, R48, P0 ;  /* 0x0000003026247208 */ /* 0x000fe40000000000 */
[----:B------:R0:W1:Y:S04]  /*5dd0*/  @P0 LDS.64 R38, [R66] ;  /* 0x0000000042260984 */ /* 0x0000680000000a00 */
[----:B------:R0:W2:Y:S01]  /*5de0*/  @!P0 LDS.64 R48, [R52] ;  /* 0x0000000034308984 */ /* 0x0000a20000000a00 */
[----:B------:R-:W-:Y:S01]  /*5df0*/  PLOP3.LUT P0, PT, PT, PT, PT, 0x8, 0x80 ;  /* 0x000000000080781c */ /* 0x000fe20003f0e170 */
[----:B------:R-:W-:-:S12]  /*5e00*/  @P1 BRA `(.L_x_135) ;  /* 0x0000000000101947 */ /* 0x000fd80003800000 */
[----:B------:R-:W-:-:S13]  /*5e10*/  ISETP.GE.AND P0, PT, R64, R51, PT ;  /* 0x000000334000720c */ /* 0x000fda0003f06270 */
[----:B-1----:R-:W-:Y:S08]  /*5e20*/  @!P0 F2I.F64.TRUNC R51, R38 ;  /* 0x0000002600338311 */ /* 0x002ff0000030d100 */
[----:B0-2---:R-:W0:Y:S02]  /*5e30*/  @!P0 F2I.F64.TRUNC R52, R48 ;  /* 0x0000003000348311 */ /* 0x005e24000030d100 */
[----:B0-----:R-:W-:-:S13]  /*5e40*/  ISETP.LT.OR P0, PT, R51, R52, P0 ;  /* 0x000000343300720c */ /* 0x001fda0000701670 */
.L_x_135:
[----:B------:R-:W-:Y:S05]  /*5e50*/  BSYNC.RECONVERGENT B0 ;  /* 0x0000000000007941 */ /* 0x000fea0003800200 */
.L_x_134:
[----:B------:R-:W-:Y:S01]  /*5e60*/  BAR.SYNC.DEFER_BLOCKING 0x0 ;  /* 0x0000000000007b1d */ /* 0x000fe20000010000 */
[----:B------:R-:W-:Y:S01]  /*5e70*/  IMAD R53, R56, -0x20, R53 ;  /* 0xffffffe038357824 */ /* 0x000fe200078e0235 */
[----:B------:R-:W-:Y:S02]  /*5e80*/  SEL R64, R65, R64, P0 ;  /* 0x0000004041407207 */ /* 0x000fe40000000000 */
[----:B------:R-:W-:Y:S02]  /*5e90*/  LEA R57, R57, UR4, 0x2 ;  /* 0x0000000439397c11 */ /* 0x000fe4000f8e10ff */
[----:B------:R-:W-:Y:S02]  /*5ea0*/  LEA R58, R58, UR4, 0x2 ;  /* 0x000000043a3a7c11 */ /* 0x000fe4000f8e10ff */
[----:B------:R-:W-:Y:S02]  /*5eb0*/  LEA R59, R59, UR4, 0x2 ;  /* 0x000000043b3b7c11 */ /* 0x000fe4000f8e10ff */
[----:B------:R-:W-:-:S02]  /*5ec0*/  LEA R60, R60, UR4, 0x2 ;  /* 0x000000043c3c7c11 */ /* 0x000fc4000f8e10ff */
[----:B------:R-:W-:Y:S02]  /*5ed0*/  LEA R62, R62, UR4, 0x2 ;  /* 0x000000043e3e7c11 */ /* 0x000fe4000f8e10ff */
[----:B------:R-:W-:Y:S02]  /*5ee0*/  LEA R63, R63, UR4, 0x2 ;  /* 0x000000043f3f7c11 */ /* 0x000fe4000f8e10ff */
[----:B------:R-:W-:Y:S02]  /*5ef0*/  LEA R61, R61, UR4, 0x2 ;  /* 0x000000043d3d7c11 */ /* 0x000fe4000f8e10ff */
[----:B------:R-:W-:Y:S02]  /*5f00*/  LEA R64, R64, UR4, 0x2 ;  /* 0x0000000440407c11 */ /* 0x000fe4000f8e10ff */
[C---:B------:R-:W-:Y:S01]  /*5f10*/  ISETP.GE.U32.AND P1, PT, R50.reuse, 0x81, PT ;  /* 0x000000813200780c */ /* 0x040fe20003f26070 */
[----:B------:R-:W-:Y:S01]  /*5f20*/  IMAD.SHL.U32 R50, R50, 0x2, RZ ;  /* 0x0000000232327824 */ /* 0x000fe200078e00ff */
[----:B-12---:R-:W-:Y:S01]  /*5f30*/  FSEL R38, R38, R48, P0 ;  /* 0x0000003026267208 */ /* 0x006fe20000000000 */
[----:B------:R1:W-:Y:S01]  /*5f40*/  STS.128 [R53], R16 ;  /* 0x0000001035007388 */ /* 0x0003e20000000c00 */
[----:B------:R-:W-:-:S03]  /*5f50*/  FSEL R39, R39, R49, P0 ;  /* 0x0000003127277208 */ /* 0x000fc60000000000 */
[----:B------:R1:W-:Y:S01]  /*5f60*/  STS.128 [R53+0x10], R20 ;  /* 0x0000101435007388 */ /* 0x0003e20000000c00 */
[----:B------:R-:W-:Y:S06]  /*5f70*/  BAR.SYNC.DEFER_BLOCKING 0x0 ;  /* 0x0000000000007b1d */ /* 0x000fec0000010000 */
        /* <DEDUP_REMOVED lines=9> */
[----:B------:R-:W5:Y:S01]  /*6010*/  S2R R49, SR_LANEID ;  /* 0x0000000000317919 */ /* 0x000f620000000000 */
[----:B------:R-:W2:Y:S01]  /*6020*/  LDCU.U8 UR5, c[0x0][0x380] ;  /* 0x00007000ff0577ac */ /* 0x000ea20008000000 */
[----:B------:R-:W-:Y:S01]  /*6030*/  IMAD.SHL.U32 R48, R56, 0x8, RZ ;  /* 0x0000000838307824 */ /* 0x000fe200078e00ff */
[----:B------:R-:W3:Y:S04]  /*6040*/  S2R R51, SR_TID.X ;  /* 0x0000000000337919 */ /* 0x000ee80000002100 */
[----:B------:R-:W-:Y:S01]  /*6050*/  LOP3.LUT R48, R48, 0x1f00, RZ, 0xc0, !PT ;  /* 0x00001f0030307812 */ /* 0x000fe200078ec0ff */
[----:B-1----:R-:W1:Y:S01]  /*6060*/  S2R R63, SR_CTAID.X ;  /* 0x00000000003f7919 */ /* 0x002e620000002500 */
[----:B--2---:R-:W-:-:S04]  /*6070*/  UPRMT UR5, UR5, 0x8880, URZ ;  /* 0x0000888005057896 */ /* 0x004fc800080000ff */
[----:B------:R-:W-:Y:S01]  /*6080*/  UISETP.NE.AND UP0, UPT, UR5, URZ, UPT ;  /* 0x000000ff0500728c */ /* 0x000fe2000bf05270 */
[----:B-----5:R-:W-:-:S04]  /*6090*/  IMAD.IADD R49, R48, 0x1, R49 ;  /* 0x0000000130317824 */ /* 0x020fc800078e0231 */
[C---:B------:R-:W-:Y:S01]  /*60a0*/  VIADD R62, R49.reuse, 0xa0 ;  /* 0x000000a0313e7836 */ /* 0x040fe20000000000 */
[----:B---3--:R-:W-:Y:S01]  /*60b0*/  LOP3.LUT R48, R48, 0x1f, R51, 0xf8, !PT ;  /* 0x0000001f30307812 */ /* 0x008fe200078ef833 */
[C---:B------:R-:W-:Y:S01]  /*60c0*/  VIADD R50, R49.reuse, 0x20 ;  /* 0x0000002031327836 */ /* 0x040fe20000000000 */
[CC--:B------:R-:W-:Y:S01]  /*60d0*/  LEA.HI.SX32 R59, R49.reuse, R49.reuse, 0x1b ;  /* 0x00000031313b7211 */ /* 0x0c0fe200078fdaff */
[C---:B------:R-:W-:Y:S01]  /*60e0*/  VIADD R58, R49.reuse, 0x60 ;  /* 0x00000060313a7836 */ /* 0x040fe20000000000 */
[-C--:B------:R-:W-:Y:S01]  /*60f0*/  LEA.HI.SX32 R62, R62, R49.reuse, 0x1b ;  /* 0x000000313e3e7211 */ /* 0x080fe200078fdaff */
[C---:B------:R-:W-:Y:S01]  /*6100*/  VIADD R60, R49.reuse, 0x80 ;  /* 0x00000080313c7836 */ /* 0x040fe20000000000 */
[-C--:B------:R-:W-:Y:S01]  /*6110*/  LEA.HI.SX32 R50, R50, R49.reuse, 0x1b ;  /* 0x0000003132327211 */ /* 0x080fe200078fdaff */
[C---:B------:R-:W-:Y:S01]  /*6120*/  VIADD R64, R49.reuse, 0xc0 ;  /* 0x000000c031407836 */ /* 0x040fe20000000000 */
[-C--:B------:R-:W-:Y:S01]  /*6130*/  LEA.HI.SX32 R58, R58, R49.reuse, 0x1b ;  /* 0x000000313a3a7211 */ /* 0x080fe200078fdaff */
[C---:B0-----:R-:W-:Y:S01]  /*6140*/  VIADD R66, R49.reuse, 0xe0 ;  /* 0x000000e031427836 */ /* 0x041fe20000000000 */
[-C--:B------:R-:W-:Y:S01]  /*6150*/  LEA.HI.SX32 R51, R60, R49.reuse, 0x1b ;  /* 0x000000313c337211 */ /* 0x080fe200078fdaff */
[----:B------:R-:W-:Y:S01]  /*6160*/  VIADD R52, R49, 0x40 ;  /* 0x0000004031347836 */ /* 0x000fe20000000000 */
[-C--:B------:R-:W-:Y:S01]  /*6170*/  LEA.HI.SX32 R53, R64, R49.reuse, 0x1b ;  /* 0x0000003140357211 */ /* 0x080fe200078fdaff */
[----:B------:R-:W-:Y:S01]  /*6180*/  IMAD R65, R62, 0x4, R43 ;  /* 0x000000043e417824 */ /* 0x000fe200078e022b */
[-C--:B------:R-:W-:Y:S01]  /*6190*/  LEA.HI.SX32 R57, R66, R49.reuse, 0x1b ;  /* 0x0000003142397211 */ /* 0x080fe200078fdaff */
[----:B------:R-:W-:Y:S01]  /*61a0*/  IMAD R60, R59, 0x4, R54 ;  /* 0x000000043b3c7824 */ /* 0x000fe200078e0236 */
[----:B------:R-:W-:Y:S01]  /*61b0*/  LEA.HI.SX32 R69, R52, R49, 0x1b ;  /* 0x0000003134457211 */ /* 0x000fe200078fdaff */
[----:B------:R-:W-:-:S02]  /*61c0*/  IMAD R70, R50, 0x4, R47 ;  /* 0x0000000432467824 */ /* 0x000fc400078e022f */
[----:B------:R-:W-:Y:S02]  /*61d0*/  IMAD R68, R58, 0x4, R45 ;  /* 0x000000043a447824 */ /* 0x000fe400078e022d */
[----:B------:R-:W-:Y:S02]  /*61e0*/  IMAD R66, R51, 0x4, R44 ;  /* 0x0000000433427824 */ /* 0x000fe400078e022c */
[----:B------:R-:W-:Y:S02]  /*61f0*/  IMAD R64, R53, 0x4, R42 ;  /* 0x0000000435407824 */ /* 0x000fe400078e022a */
[----:B------:R-:W-:Y:S02]  /*6200*/  IMAD R62, R57, 0x4, R40 ;  /* 0x00000004393e7824 */ /* 0x000fe400078e0228 */
[----:B------:R-:W-:Y:S02]  /*6210*/  IMAD R69, R69, 0x4, R46 ;  /* 0x0000000445457824 */ /* 0x000fe400078e022e */
[----:B------:R-:W-:-:S02]  /*6220*/  VIADD R59, R48, 0x20 ;  /* 0x00000020303b7836 */ /* 0x000fc40000000000 */
[C---:B------:R-:W-:Y:S02]  /*6230*/  VIADD R58, R48.reuse, 0x40 ;  /* 0x00000040303a7836 */ /* 0x040fe40000000000 */
[C---:B------:R-:W-:Y:S02]  /*6240*/  VIADD R53, R48.reuse, 0x80 ;  /* 0x0000008030357836 */ /* 0x040fe40000000000 */
[C---:B------:R-:W-:Y:S02]  /*6250*/  VIADD R52, R48.reuse, 0xa0 ;  /* 0x000000a030347836 */ /* 0x040fe40000000000 */
[C---:B------:R-:W-:Y:S02]  /*6260*/  VIADD R50, R48.reuse, 0xe0 ;  /* 0x000000e030327836 */ /* 0x040fe40000000000 */
[C---:B------:R-:W-:Y:S02]  /*6270*/  VIADD R57, R48.reuse, 0x60 ;  /* 0x0000006030397836 */ /* 0x040fe40000000000 */
[----:B------:R-:W-:Y:S01]  /*6280*/  VIADD R51, R48, 0xc0 ;  /* 0x000000c030337836 */ /* 0x000fe20000000000 */
[----:B------:R-:W-:Y:S06]  /*6290*/  BAR.SYNC.DEFER_BLOCKING 0x0 ;  /* 0x0000000000007b1d */ /* 0x000fec0000010000 */
[----:B-1----:R-:W-:Y:S05]  /*62a0*/  BRA.U !UP0, `(.L_x_137) ;  /* 0x0000000508687547 */ /* 0x002fea000b800000 */
[C---:B------:R-:W-:Y:S01]  /*62b0*/  ISETP.NE.AND P0, PT, R56.reuse, RZ, PT ;  /* 0x000000ff3800720c */ /* 0x040fe20003f05270 */
[----:B------:R0:W-:Y:S01]  /*62c0*/  STS.64 [R9], R24 ;  /* 0x0000001809007388 */ /* 0x0001e20000000a00 */
[----:B------:R-:W1:Y:S03]  /*62d0*/  LDCU.64 UR8, c[0x0][0x398] ;  /* 0x00007300ff0877ac */ /* 0x000e660008000a00 */
[----:B------:R-:W-:Y:S04]  /*62e0*/  STS.64 [R6+0x8], R26 ;  /* 0x0000081a06007388 */ /* 0x000fe80000000a00 */
[----:B------:R-:W-:Y:S04]  /*62f0*/  STS.64 [R7+0x10], R28 ;  /* 0x0000101c07007388 */ /* 0x000fe80000000a00 */
[----:B------:R-:W-:Y:S01]  /*6300*/  STS.64 [R4+0x18], R30 ;  /* 0x0000181e04007388 */ /* 0x000fe20000000a00 */
[----:B0-----:R-:W-:-:S03]  /*6310*/  IMAD.SHL.U32 R9, R56, 0x8, RZ ;  /* 0x0000000838097824 */ /* 0x001fc600078e00ff */
[----:B------:R-:W-:Y:S02]  /*6320*/  STS.64 [R5+0x20], R32 ;  /* 0x0000202005007388 */ /* 0x000fe40000000a00 */
[----:B------:R-:W-:Y:S02]  /*6330*/  LOP3.LUT R9, R9, 0x1f00, RZ, 0xc0, !PT ;  /* 0x00001f0009097812 */ /* 0x000fe400078ec0ff */
[----:B------:R0:W-:Y:S04]  /*6340*/  STS.64 [R2+0x28], R34 ;  /* 0x0000282202007388 */ /* 0x0001e80000000a00 */
[----:B------:R2:W-:Y:S04]  /*6350*/  STS.64 [R3+0x30], R36 ;  /* 0x0000302403007388 */ /* 0x0005e80000000a00 */
[----:B------:R-:W-:Y:S01]  /*6360*/  STS.64 [R0+0x38], R38 ;  /* 0x0000382600007388 */ /* 0x000fe20000000a00 */
[----:B------:R-:W-:-:S03]  /*6370*/  NOP ;  /* 0x0000000000007918 */ /* 0x000fc60000000000 */
[----:B------:R-:W-:Y:S01]  /*6380*/  LDS.64 R60, [R60] ;  /* 0x000000003c3c7984 */ /* 0x000fe20000000a00 */
[----:B0-----:R-:W-:Y:S01]  /*6390*/  LOP3.LUT R2, R56, 0x1f, RZ, 0xc0, !PT ;  /* 0x0000001f38027812 */ /* 0x001fe200078ec0ff */
[----:B--2---:R-:W-:Y:S02]  /*63a0*/  IMAD.MOV.U32 R3, RZ, RZ, RZ ;  /* 0x000000ffff037224 */ /* 0x004fe400078e00ff */
[----:B------:R-:W-:Y:S02]  /*63b0*/  LDS.64 R24, [R70+0x100] ;  /* 0x0001000046187984 */ /* 0x000fe40000000a00 */
[----:B------:R-:W-:Y:S02]  /*63c0*/  IMAD.WIDE.U32 R2, R63, 0x800, R2 ;  /* 0x000008003f027825 */ /* 0x000fe400078e0002 */
[----:B------:R-:W-:Y:S04]  /*63d0*/  LDS.64 R26, [R69+0x200] ;  /* 0x00020000451a7984 */ /* 0x000fe80000000a00 */
[----:B------:R-:W-:Y:S04]  /*63e0*/  LDS.64 R6, [R68+0x300] ;  /* 0x0003000044067984 */ /* 0x000fe80000000a00 */
[----:B------:R-:W-:Y:S04]  /*63f0*/  LDS.64 R66, [R66+0x400] ;  /* 0x0004000042427984 */ /* 0x000fe80000000a00 */
[----:B------:R-:W-:Y:S04]  /*6400*/  LDS.64 R28, [R65+0x500] ;  /* 0x00050000411c7984 */ /* 0x000fe80000000a00 */
[----:B------:R-:W-:Y:S04]  /*6410*/  LDS.64 R4, [R64+0x600] ;  /* 0x0006000040047984 */ /* 0x000fe80000000a00 */
[----:B------:R-:W-:Y:S04]  /*6420*/  LDS.64 R30, [R62+0x700] ;  /* 0x000700003e1e7984 */ /* 0x000fe80000000a00 */
[----:B------:R-:W-:Y:S01]  /*6430*/  @!P0 STS [UR4+0x4200], R55 ;  /* 0x00420037ff008988 */ /* 0x000fe20008000804 */
[----:B------:R-:W-:Y:S01]  /*6440*/  BAR.SYNC.DEFER_BLOCKING 0x0 ;  /* 0x0000000000007b1d */ /* 0x000fe20000010000 */
[----:B------:R-:W-:-:S05]  /*6450*/  IADD3 R32, P0, PT, R9, R2, RZ ;  /* 0x0000000209207210 */ /* 0x000fca0007f1e0ff */
[----:B------:R-:W-:Y:S01]  /*6460*/  IMAD.X R33, RZ, RZ, R3, P0 ;  /* 0x000000ffff217224 */ /* 0x000fe200000e0603 */
[----:B-1----:R-:W-:-:S04]  /*6470*/  LEA R2, P0, R32, UR8, 0x3 ;  /* 0x0000000820027c11 */ /* 0x002fc8000f8018ff */
[----:B------:R-:W-:Y:S01]  /*6480*/  LEA.HI.X R3, R32, UR9, R33, 0x3, P0 ;  /* 0x0000000920037c11 */ /* 0x000fe200080f1c21 */
[----:B------:R-:W0:Y:S01]  /*6490*/  LDCU.64 UR8, c[0x0][0x3a0] ;  /* 0x00007400ff0877ac */ /* 0x000e220008000a00 */
[----:B------:R-:W1:Y:S02]  /*64a0*/  LDS R0, [UR4+0x4200] ;  /* 0x00420004ff007984 */ /* 0x000e640008000800 */
[-C--:B-1----:R-:W-:Y:S02]  /*64b0*/  ISETP.GE.AND P2, PT, R48, R0.reuse, PT ;  /* 0x000000003000720c */ /* 0x082fe40003f46270 */
[-C--:B------:R-:W-:Y:S02]  /*64c0*/  ISETP.GE.AND P0, PT, R59, R0.reuse, PT ;  /* 0x000000003b00720c */ /* 0x080fe40003f06270 */
[-C--:B------:R-:W-:Y:S02]  /*64d0*/  ISETP.GE.AND P1, PT, R58, R0.reuse, PT ;  /* 0x000000003a00720c */ /* 0x080fe40003f26270 */
[----:B------:R-:W-:-:S02]  /*64e0*/  ISETP.GE.AND P6, PT, R57, R0, PT ;  /* 0x000000003900720c */ /* 0x000fc40003fc6270 */
[-C--:B------:R-:W-:Y:S02]  /*64f0*/  ISETP.GE.AND P5, PT, R53, R0.reuse, PT ;  /* 0x000000003500720c */ /* 0x080fe40003fa6270 */
[-C--:B------:R-:W-:Y:S02]  /*6500*/  ISETP.GE.AND P4, PT, R52, R0.reuse, PT ;  /* 0x000000003400720c */ /* 0x080fe40003f86270 */
[-C--:B------:R-:W-:Y:S01]  /*6510*/  ISETP.GE.AND P3, PT, R51, R0.reuse, PT ;  /* 0x000000003300720c */ /* 0x080fe20003f66270 */
[----:B------:R-:W-:Y:S01]  /*6520*/  @!P2 STG.E.64 desc[UR6][R2.64], R60 ;  /* 0x0000003c0200a986 */ /* 0x000fe2000c101b06 */
[----:B------:R-:W-:-:S03]  /*6530*/  ISETP.GE.AND P2, PT, R50, R0, PT ;  /* 0x000000003200720c */ /* 0x000fc60003f46270 */
[----:B------:R-:W-:Y:S01]  /*6540*/  @!P0 STG.E.64 desc[UR6][R2.64+0x100], R24 ;  /* 0x0001001802008986 */ /* 0x000fe2000c101b06 */
[----:B------:R-:W-:-:S03]  /*6550*/  ISETP.NE.AND P0, PT, R56, RZ, PT ;  /* 0x000000ff3800720c */ /* 0x000fc60003f05270 */
[----:B------:R-:W-:Y:S04]  /*6560*/  @!P1 STG.E.64 desc[UR6][R2.64+0x200], R26 ;  /* 0x0002001a02009986 */ /* 0x000fe8000c101b06 */
[----:B------:R-:W-:Y:S04]  /*6570*/  @!P6 STG.E.64 desc[UR6][R2.64+0x300], R6 ;  /* 0x000300060200e986 */ /* 0x000fe8000c101b06 */
[----:B------:R-:W-:Y:S04]  /*6580*/  @!P5 STG.E.64 desc[UR6][R2.64+0x400], R66 ;  /* 0x000400420200d986 */ /* 0x000fe8000c101b06 */
[----:B------:R-:W-:Y:S04]  /*6590*/  @!P4 STG.E.64 desc[UR6][R2.64+0x500], R28 ;  /* 0x0005001c0200c986 */ /* 0x000fe8000c101b06 */
[----:B------:R-:W-:Y:S04]  /*65a0*/  @!P3 STG.E.64 desc[UR6][R2.64+0x600], R4 ;  /* 0x000600040200b986 */ /* 0x000fe8000c101b06 */
[----:B------:R0:W-:Y:S01]  /*65b0*/  @!P2 STG.E.64 desc[UR6][R2.64+0x700], R30 ;  /* 0x0007001e0200a986 */ /* 0x0001e2000c101b06 */
[----:B------:R-:W-:Y:S06]  /*65c0*/  BAR.SYNC.DEFER_BLOCKING 0x0 ;  /* 0x0000000000007b1d */ /* 0x000fec0000010000 */
[----:B------:R-:W-:Y:S04]  /*65d0*/  STS [R41], R16 ;  /* 0x0000001029007388 */ /* 0x000fe80000000800 */
[----:B------:R-:W-:Y:S04]  /*65e0*/  STS [R14+0x4], R17 ;  /* 0x000004110e007388 */ /* 0x000fe80000000800 */
[----:B----4-:R-:W-:Y:S04]  /*65f0*/  STS [R15+0x8], R18 ;  /* 0x000008120f007388 */ /* 0x010fe80000000800 */
[----:B------:R-:W-:Y:S04]  /*6600*/  STS [R12+0xc], R19 ;  /* 0x00000c130c007388 */ /* 0x000fe80000000800 */
[----:B------:R-:W-:Y:S04]  /*6610*/  STS [R13+0x10], R20 ;  /* 0x000010140d007388 */ /* 0x000fe80000000800 */
[----:B------:R-:W-:Y:S04]  /*6620*/  STS [R10+0x14], R21 ;  /* 0x000014150a007388 */ /* 0x000fe80000000800 */
        /* <DEDUP_REMOVED lines=13> */
[----:B0-----:R-:W-:-:S04]  /*6700*/  LEA R2, P0, R32, UR8, 0x2 ;  /* 0x0000000820027c11 */ /* 0x001fc8000f8010ff */
[----:B------:R-:W-:Y:S01]  /*6710*/  LEA.HI.X R3, R32, UR9, R33, 0x2, P0 ;  /* 0x0000000920037c11 */ /* 0x000fe200080f1421 */
[----:B------:R-:W0:Y:S02]  /*6720*/  LDS R0, [UR4+0x2100] ;  /* 0x00210004ff007984 */ /* 0x000e240008000800 */
[-C--:B0-----:R-:W-:Y:S02]  /*6730*/  ISETP.GE.AND P0, PT, R48, R0.reuse, PT ;  /* 0x000000003000720c */ /* 0x081fe40003f06270 */
[-C--:B------:R-:W-:Y:S02]  /*6740*/  ISETP.GE.AND P1, PT, R59, R0.reuse, PT ;  /* 0x000000003b00720c */ /* 0x080fe40003f26270 */
[-C--:B------:R-:W-:Y:S02]  /*6750*/  ISETP.GE.AND P2, PT, R58, R0.reuse, PT ;  /* 0x000000003a00720c */ /* 0x080fe40003f46270 */
[-C--:B------:R-:W-:Y:S02]  /*6760*/  ISETP.GE.AND P3, PT, R57, R0.reuse, PT ;  /* 0x000000003900720c */ /* 0x080fe40003f66270 */
        /* <DEDUP_REMOVED lines=14> */
.L_x_137:
[----:B------:R-:W-:Y:S01]  /*6850*/  ISETP.NE.AND P0, PT, R56, RZ, PT ;  /* 0x000000ff3800720c */ /* 0x000fe20003f05270 */
[----:B------:R-:W-:Y:S01]  /*6860*/  STS.64 [R9], R24 ;  /* 0x0000001809007388 */ /* 0x000fe20000000a00 */
[----:B------:R-:W0:Y:S01]  /*6870*/  LDCU.64 UR8, c[0x0][0x3b0] ;  /* 0x00007600ff0877ac */ /* 0x000e220008000a00 */
[----:B------:R-:W-:Y:S02]  /*6880*/  IMAD.MOV.U32 R49, RZ, RZ, RZ ;  /* 0x000000ffff317224 */ /* 0x000fe400078e00ff */
[----:B------:R-:W-:Y:S04]  /*6890*/  STS.64 [R6+0x8], R26 ;  /* 0x0000081a06007388 */ /* 0x000fe80000000a00 */
[----:B------:R-:W-:Y:S04]  /*68a0*/  STS.64 [R7+0x10], R28 ;  /* 0x0000101c07007388 */ /* 0x000fe80000000a00 */
[----:B------:R-:W-:Y:S04]  /*68b0*/  STS.64 [R4+0x18], R30 ;  /* 0x0000181e04007388 */ /* 0x000fe80000000a00 */
[----:B------:R-:W-:Y:S04]  /*68c0*/  STS.64 [R5+0x20], R32 ;  /* 0x0000202005007388 */ /* 0x000fe80000000a00 */
[----:B------:R-:W-:Y:S04]  /*68d0*/  STS.64 [R2+0x28], R34 ;  /* 0x0000282202007388 */ /* 0x000fe80000000a00 */
[----:B------:R1:W-:Y:S04]  /*68e0*/  STS.64 [R3+0x30], R36 ;  /* 0x0000302403007388 */ /* 0x0003e80000000a00 */
[----:B------:R-:W-:Y:S01]  /*68f0*/  STS.64 [R0+0x38], R38 ;  /* 0x0000382600007388 */ /* 0x000fe20000000a00 */
[----:B------:R-:W-:-:S03]  /*6900*/  NOP ;  /* 0x0000000000007918 */ /* 0x000fc60000000000 */
[----:B------:R-:W-:Y:S01]  /*6910*/  LDS.64 R60, [R60] ;  /* 0x000000003c3c7984 */ /* 0x000fe20000000a00 */
[----:B-1----:R-:W-:-:S03]  /*6920*/  IMAD.WIDE.U32 R2, R63, 0x800, R48 ;  /* 0x000008003f027825 */ /* 0x002fc600078e0030 */
[----:B------:R-:W-:Y:S04]  /*6930*/  LDS.64 R24, [R70+0x100] ;  /* 0x0001000046187984 */ /* 0x000fe80000000a00 */
        /* <DEDUP_REMOVED lines=8> */
[----:B0-----:R-:W-:-:S04]  /*69c0*/  LEA R34, P0, R2, UR8, 0x3 ;  /* 0x0000000802227c11 */ /* 0x001fc8000f8018ff */
        /* <DEDUP_REMOVED lines=18> */
[----:B------:R0:W-:Y:S04]  /*6af0*/  @!P3 STG.E.64 desc[UR6][R34.64+0x600], R4 ;  /* 0x000600042200b986 */ /* 0x0001e8000c101b06 */
[----:B------:R-:W-:Y:S01]  /*6b00*/  @!P2 STG.E.64 desc[UR6][R34.64+0x700], R32 ;  /* 0x000700202200a986 */ /* 0x000fe2000c101b06 */
        /* <DEDUP_REMOVED lines=41> */
.L_x_138:
        /* <DEDUP_REMOVED lines=14> */
.L_x_405:


//--------------------- .text._ZN3cub18CUB_300001_SM_10006detail10merge_sort26DeviceMergeSortMergeKernelINS2_10policy_hubIN6thrust24THRUST_300001_SM_1000_NS6detail15normal_iteratorINS6_10device_ptrIdEEEEE9Policy600ESB_NS8_INS9_IiEEEESB_SF_jN4cuda3std3__44lessIiEEdiEEvbT2_T3_T4_PT6_PT7_T5_PSN_SN_NS1_7vsmem_tE --------------------------
	.section	.text._ZN3cub18CUB_300001_SM_10006detail10merge_sort26DeviceMergeSortMergeKernelINS2_10policy_hubIN6thrust24THRUST_300001_SM_1000_NS6detail15normal_iteratorINS6_10device_ptrIdEEEEE9Policy600ESB_NS8_INS9_IiEEEESB_SF_jN4cuda3std3__44lessIiEEdiEEvbT2_T3_T4_PT6_PT7_T5_PSN_SN_NS1_7vsmem_tE,"ax",@progbits
	.align	128
        .global         _ZN3cub18CUB_300001_SM_10006detail10merge_sort26DeviceMergeSortMergeKernelINS2_10policy_hubIN6thrust24THRUST_300001_SM_1000_NS6detail15normal_iteratorINS6_10device_ptrIdEEEEE9Policy600ESB_NS8_INS9_IiEEEESB_SF_jN4cuda3std3__44lessIiEEdiEEvbT2_T3_T4_PT6_PT7_T5_PSN_SN_NS1_7vsmem_tE
        .type           _ZN3cub18CUB_300001_SM_10006detail10merge_sort26DeviceMergeSortMergeKernelINS2_10policy_hubIN6thrust24THRUST_300001_SM_1000_NS6detail15normal_iteratorINS6_10device_ptrIdEEEEE9Policy600ESB_NS8_INS9_IiEEEESB_SF_jN4cuda3std3__44lessIiEEdiEEvbT2_T3_T4_PT6_PT7_T5_PSN_SN_NS1_7vsmem_tE,@function
        .size           _ZN3cub18CUB_300001_SM_10006detail10merge_sort26DeviceMergeSortMergeKernelINS2_10policy_hubIN6thrust24THRUST_300001_SM_1000_NS6detail15normal_iteratorINS6_10device_ptrIdEEEEE9Policy600ESB_NS8_INS9_IiEEEESB_SF_jN4cuda3std3__44lessIiEEdiEEvbT2_T3_T4_PT6_PT7_T5_PSN_SN_NS1_7vsmem_tE,(.L_x_406 - _ZN3cub18CUB_300001_SM_10006detail10merge_sort26DeviceMergeSortMergeKernelINS2_10policy_hubIN6thrust24THRUST_300001_SM_1000_NS6detail15normal_iteratorINS6_10device_ptrIdEEEEE9Policy600ESB_NS8_INS9_IiEEEESB_SF_jN4cuda3std3__44lessIiEEdiEEvbT2_T3_T4_PT6_PT7_T5_PSN_SN_NS1_7vsmem_tE)
        .other          _ZN3cub18CUB_300001_SM_10006detail10merge_sort26DeviceMergeSortMergeKernelINS2_10policy_hubIN6thrust24THRUST_300001_SM_1000_NS6detail15normal_iteratorINS6_10device_ptrIdEEEEE9Policy600ESB_NS8_INS9_IiEEEESB_SF_jN4cuda3std3__44lessIiEEdiEEvbT2_T3_T4_PT6_PT7_T5_PSN_SN_NS1_7vsmem_tE,@"STO_CUDA_ENTRY STV_DEFAULT"
_ZN3cub18CUB_300001_SM_10006detail10merge_sort26DeviceMergeSortMergeKernelINS2_10policy_hubIN6thrust24THRUST_300001_SM_1000_NS6detail15normal_iteratorINS6_10device_ptrIdEEEEE9Policy600ESB_NS8_INS9_IiEEEESB_SF_jN4cuda3std3__44lessIiEEdiEEvbT2_T3_T4_PT6_PT7_T5_PSN_SN_NS1_7vsmem_tE:
.text._ZN3cub18CUB_300001_SM_10006detail10merge_sort26DeviceMergeSortMergeKernelINS2_10policy_hubIN6thrust24THRUST_300001_SM_1000_NS6detail15normal_iteratorINS6_10device_ptrIdEEEEE9Policy600ESB_NS8_INS9_IiEEEESB_SF_jN4cuda3std3__44lessIiEEdiEEvbT2_T3_T4_PT6_PT7_T5_PSN_SN_NS1_7vsmem_tE:
[----:B------:R-:W-:Y:S01]  /*0000*/  LDC R1, c[0x0][0x37c] ;  /* 0x0000df00ff017b82 */ /* 0x000fe20000000800 */
[----:B------:R-:W0:Y:S01]  /*0010*/  S2R R0, SR_CTAID.X ;  /* 0x0000000000007919 */ /* 0x000e220000002500 */
[----:B------:R-:W1:Y:S06]  /*0020*/  LDCU UR4, c[0x0][0x370] ;  /* 0x00006e00ff0477ac */ /* 0x000e6c0008000800 */
[----:B------:R-:W2:Y:S01]  /*0030*/  LDC R7, c[0x0][0x3c0] ;  /* 0x0000f000ff077b82 */ /* 0x000ea20000000800 */
[----:B------:R-:W3:Y:S01]  /*0040*/  S2R R2, SR_TID.X ;  /* 0x0000000000027919 */ /* 0x000ee20000002100 */
[----:B------:R-:W4:Y:S01]  /*0050*/  LDCU.64 UR6, c[0x0][0x358] ;  /* 0x00006b00ff0677ac */ /* 0x000f220008000a00 */
[----:B-1----:R-:W-:Y:S01]  /*0060*/  UIADD3 UR4, UPT, UPT, UR4, -0x1, URZ ;  /* 0xffffffff04047890 */ /* 0x002fe2000fffe0ff */
[----:B--2---:R-:W-:-:S05]  /*0070*/  IMAD.SHL.U32 R3, R7, 0x400, RZ ;  /* 0x0000040007037824 */ /* 0x004fca00078e00ff */
[----:B0-----:R-:W-:-:S13]  /*0080*/  ISETP.GE.U32.AND P0, PT, R0, UR4, PT ;  /* 0x0000000400007c0c */ /* 0x001fda000bf06070 */
[----:B---34-:R-:W-:Y:S05]  /*0090*/  @P0 BRA `(.L_x_139) ;  /* 0x0000002c00f40947 */ /* 0x018fea0003800000 */
[----:B------:R-:W0:Y:S01]  /*00a0*/  LDC.64 R4, c[0x0][0x3b8] ;  /* 0x0000ee00ff047b82 */ /* 0x000e220000000a00 */
[----:B------:R-:W-:Y:S01]  /*00b0*/  IMAD.MOV R9, RZ, RZ, -R7 ;  /* 0x000000ffff097224 */ /* 0x000fe200078e0a07 */
[----:B------:R-:W1:Y:S06]  /*00c0*/  LDCU.U8 UR4, c[0x0][0x380] ;  /* 0x00007000ff0477ac */ /* 0x000e6c0008000000 */
[----:B------:R-:W2:Y:S01]  /*00d0*/  LDC R10, c[0x0][0x398] ;  /* 0x0000e600ff0a7b82 */ /* 0x000ea20000000800 */
[----:B0-----:R-:W-:-:S05]  /*00e0*/  IMAD.WIDE.U32 R4, R0, 0x4, R4 ;  /* 0x0000000400047825 */ /* 0x001fca00078e0004 */
[----:B------:R-:W3:Y:S04]  /*00f0*/  LDG.E R6, desc[UR6][R4.64+0x4] ;  /* 0x0000040604067981 */ /* 0x000ee8000c1e1900 */
[----:B------:R0:W4:Y:S01]  /*0100*/  LDG.E R42, desc[UR6][R4.64] ;  /* 0x00000006042a7981 */ /* 0x000122000c1e1900 */
[CC--:B------:R-:W-:Y:S01]  /*0110*/  LOP3.LUT R31, R0.reuse, R9.reuse, RZ, 0xc0, !PT ;  /* 0x00000009001f7212 */ /* 0x0c0fe200078ec0ff */
[----:B-1----:R-:W-:Y:S01]  /*0120*/  UPRMT UR4, UR4, 0x8880, URZ ;  /* 0x0000888004047896 */ /* 0x002fe200080000ff */
[C---:B------:R-:W-:Y:S01]  /*0130*/  LOP3.LUT R8, R0.reuse, R9, RZ, 0xfc, !PT ;  /* 0x0000000900087212 */ /* 0x040fe200078efcff */
[----:B------:R-:W-:Y:S01]  /*0140*/  ACQBULK ;  /* 0x000000000000782e */ /* 0x000fe20000000000 */
[----:B------:R-:W-:Y:S01]  /*0150*/  LOP3.LUT R26, R3, 0xfffff800, RZ, 0xc0, !PT ;  /* 0xfffff800031a7812 */ /* 0x000fe200078ec0ff */
[----:B------:R-:W-:Y:S01]  /*0160*/  IMAD.IADD R7, R0, 0x1, -R31 ;  /* 0x0000000100077824 */ /* 0x000fe200078e0a1f */
[----:B------:R-:W-:Y:S01]  /*0170*/  ISETP.NE.AND P1, PT, R8, -0x1, PT ;  /* 0xffffffff0800780c */ /* 0x000fe20003f25270 */
[----:B------:R-:W-:Y:S01]  /*0180*/  IMAD.SHL.U32 R31, R31, 0x800, RZ ;  /* 0x000008001f1f7824 */ /* 0x000fe200078e00ff */
[----:B------:R-:W-:Y:S01]  /*0190*/  UISETP.NE.AND UP0, UPT, UR4, URZ, UPT ;  /* 0x000000ff0400728c */ /* 0x000fe2000bf05270 */
[----:B------:R-:W-:-:S02]  /*01a0*/  IMAD.SHL.U32 R7, R7, 0x800, RZ ;  /* 0x0000080007077824 */ /* 0x000fc400078e00ff */
[----:B--2---:R-:W-:Y:S02]  /*01b0*/  IMAD.IADD R3, R10, 0x1, -R31 ;  /* 0x000000010a037824 */ /* 0x004fe400078e0a1f */
[C---:B0-----:R-:W-:Y:S01]  /*01c0*/  VIADD R4, R7.reuse, 0x7ff ;  /* 0x000007ff07047836 */ /* 0x041fe20000000000 */
[----:B------:R-:W-:Y:S02]  /*01d0*/  ISETP.NE.AND P0, PT, R7, -0x800, PT ;  /* 0xfffff8000700780c */ /* 0x000fe40003f05270 */
[----:B------:R-:W-:-:S05]  /*01e0*/  VIMNMX.U32 R5, PT, PT, R26, R3, !PT ;  /* 0x000000031a057248 */ /* 0x000fca0007fe0000 */
[----:B------:R-:W-:-:S06]  /*01f0*/  IMAD.IADD R5, R5, 0x1, -R26 ;  /* 0x0000000105057824 */ /* 0x000fcc00078e0a1a */
[----:B------:R-:W-:Y:S02]  /*0200*/  @P0 VIADD R4, R7, 0x800 ;  /* 0x0000080007040836 */ /* 0x000fe40000000000 */
[----:B---3--:R-:W-:-:S04]  /*0210*/  IMAD.IADD R13, R6, 0x1, -R31 ;  /* 0x00000001060d7824 */ /* 0x008fc800078e0a1f */
[----:B------:R-:W-:Y:S01]  /*0220*/  IMAD.IADD R9, R4, 0x1, -R13 ;  /* 0x0000000104097824 */ /* 0x000fe200078e0a0d */
[----:B------:R-:W-:Y:S01]  /*0230*/  @!P1 VIMNMX.U32 R13, PT, PT, R26, R3, PT ;  /* 0x000000031a0d9248 */ /* 0x000fe20003fe0000 */
[----:B----4-:R-:W-:-:S03]  /*0240*/  IMAD.IADD R42, R42, 0x1, -R31 ;  /* 0x000000012a2a7824 */ /* 0x010fc600078e0a1f */
[----:B------:R-:W-:Y:S01]  /*0250*/  SEL R4, R26, R9, !P1 ;  /* 0x000000091a047207 */ /* 0x000fe20004800000 */
[----:B------:R-:W-:Y:S01]  /*0260*/  IMAD.IADD R13, R13, 0x1, -R42 ;  /* 0x000000010d0d7824 */ /* 0x000fe200078e0a2a */
[----:B------:R-:W-:Y:S02]  /*0270*/  VIADDMNMX.U32 R12, R7, -R42, R5, PT ;  /* 0x8000002a070c7246 */ /* 0x000fe40003800005 */
[----:B------:R-:W-:Y:S01]  /*0280*/  VIMNMX.U32 R23, PT, PT, R5, R4, PT ;  /* 0x0000000405177248 */ /* 0x000fe20003fe0000 */
[----:B------:R-:W-:Y:S06]  /*0290*/  BRA.U !UP0, `(.L_x_140) ;  /* 0x0000000108b47547 */ /* 0x000fec000b800000 */
[----:B------:R-:W0:Y:S01]  /*02a0*/  LDCU.64 UR4, c[0x0][0x388] ;  /* 0x00007100ff0477ac */ /* 0x000e220008000a00 */
[C---:B------:R-:W-:Y:S02]  /*02b0*/  IADD3 R3, P1, P2, R2.reuse, R42, R31 ;  /* 0x0000002a02037210 */ /* 0x040fe40007a3e01f */
[----:B------:R-:W-:Y:S02]  /*02c0*/  ISETP.GE.AND P0, PT, R2, R13, PT ;  /* 0x0000000d0200720c */ /* 0x000fe40003f06270 */
[----:B------:R-:W-:Y:S02]  /*02d0*/  IADD3.X R4, PT, PT, RZ, RZ, RZ, P1, P2 ;  /* 0x000000ffff047210 */ /* 0x000fe40000fe44ff */
[----:B0-----:R-:W-:-:S04]  /*02e0*/  LEA R8, P1, R3, UR4, 0x3 ;  /* 0x0000000403087c11 */ /* 0x001fc8000f8218ff */
[----:B------:R-:W-:-:S05]  /*02f0*/  LEA.HI.X R9, R3, UR5, R4, 0x3, P1 ;  /* 0x0000000503097c11 */ /* 0x000fca00088f1c04 */
[----:B------:R0:W5:Y:S01]  /*0300*/  @!P0 LDG.E.64 R4, desc[UR6][R8.64] ;  /* 0x0000000608048981 */ /* 0x000162000c1e1b00 */
[----:B------:R-:W-:Y:S01]  /*0310*/  IADD3 R26, P1, P2, R12, R31, R26 ;  /* 0x0000001f0c1a7210 */ /* 0x000fe20007a3e01a */
[C---:B------:R-:W-:Y:S01]  /*0320*/  IMAD.IADD R27, R2.reuse, 0x1, -R13 ;  /* 0x00000001021b7824 */ /* 0x040fe200078e0a0d */
[C---:B------:R-:W-:Y:S01]  /*0330*/  LOP3.LUT R30, R2.reuse, 0x400, RZ, 0xfc, !PT ;  /* 0x00000400021e7812 */ /* 0x040fe200078efcff */
[C---:B------:R-:W-:Y:S01]  /*0340*/  VIADD R40, R2.reuse, 0x100 ;  /* 0x0000010002287836 */ /* 0x040fe20000000000 */
[----:B------:R-:W-:Y:S01]  /*0350*/  IADD3.X R29, PT, PT, RZ, RZ, RZ, P1, P2 ;  /* 0x000000ffff1d7210 */ /* 0x000fe20000fe44ff */
        /* <DEDUP_REMOVED lines=33> */
.L_x_140:
[----:B------:R-:W0:Y:S01]  /*0570*/  LDCU.64 UR4, c[0x0][0x3a0] ;  /* 0x00007400ff0477ac */ /* 0x000e220008000a00 */
[----:B------:R-:W-:Y:S01]  /*0580*/  IADD3 R17, P1, PT, R31, R42, RZ ;  /* 0x0000002a1f117210 */ /* 0x000fe20007f3e0ff */
[--C-:B------:R-:W-:Y:S01]  /*0590*/  IMAD.IADD R27, R2, 0x1, -R13.reuse ;  /* 0x00000001021b7824 */ /* 0x100fe200078e0a0d */
[----:B------:R-:W-:Y:S01]  /*05a0*/  IADD3 R26, P2, P3, R12, R31, R26 ;  /* 0x0000001f0c1a7210 */ /* 0x000fe20007b5e01a */
[C---:B------:R-:W-:Y:S01]  /*05b0*/  VIADD R40, R2.reuse, 0x100 ;  /* 0x0000010002287836 */ /* 0x040fe20000000000 */
[----:B------:R-:W-:Y:S01]  /*05c0*/  ISETP.GE.AND P0, PT, R2, R13, PT ;  /* 0x0000000d0200720c */ /* 0x000fe20003f06270 */
[----:B------:R-:W-:Y:S01]  /*05d0*/  IMAD.X R14, RZ, RZ, RZ, P1 ;  /* 0x000000ffff0e7224 */ /* 0x000fe200008e06ff */
[----:B------:R-:W-:Y:S01]  /*05e0*/  IADD3.X R29, PT, PT, RZ, RZ, RZ, P2, P3 ;  /* 0x000000ffff1d7210 */ /* 0x000fe200017e64ff */
[----:B------:R-:W-:Y:S01]  /*05f0*/  IMAD.IADD R9, R40, 0x1, -R13 ;  /* 0x0000000128097824 */ /* 0x000fe200078e0a0d */
[----:B------:R-:W-:Y:S01]  /*0600*/  SEL R4, R17, R26, !P0 ;  /* 0x0000001a11047207 */ /* 0x000fe20004000000 */
[C---:B------:R-:W-:Y:S01]  /*0610*/  VIADD R22, R2.reuse, 0x200 ;  /* 0x0000020002167836 */ /* 0x040fe20000000000 */
[C---:B------:R-:W-:Y:S01]  /*0620*/  SEL R5, R2.reuse, R27, !P0 ;  /* 0x0000001b02057207 */ /* 0x040fe20004000000 */
[----:B------:R-:W-:Y:S01]  /*0630*/  VIADD R38, R2, 0x300 ;  /* 0x0000030002267836 */ /* 0x000fe20000000000 */
[----:B------:R-:W-:Y:S01]  /*0640*/  SHF.R.S32.HI R34, RZ, 0x1f, R27 ;  /* 0x0000001fff227819 */ /* 0x000fe2000001141b */
[--C-:B------:R-:W-:Y:S01]  /*0650*/  IMAD.IADD R11, R22, 0x1, -R13.reuse ;  /* 0x00000001160b7824 */ /* 0x100fe200078e0a0d */
[----:B------:R-:W-:Y:S01]  /*0660*/  IADD3 R5, P1, PT, R5, R4, RZ ;  /* 0x0000000405057210 */ /* 0x000fe20007f3e0ff */
[----:B------:R-:W-:Y:S01]  /*0670*/  IMAD.IADD R19, R38, 0x1, -R13 ;  /* 0x0000000126137824 */ /* 0x000fe200078e0a0d */
[----:B------:R-:W-:Y:S01]  /*0680*/  SEL R3, R14, R29, !P0 ;  /* 0x0000001d0e037207 */ /* 0x000fe20004000000 */
[----:B------:R-:W-:Y:S01]  /*0690*/  VIADD R36, R2, 0x500 ;  /* 0x0000050002247836 */ /* 0x000fe20000000000 */
[----:B------:R-:W-:Y:S01]  /*06a0*/  SEL R16, R34, RZ, P0 ;  /* 0x000000ff22107207 */ /* 0x000fe20000000000 */
[----:B------:R-:W-:Y:S01]  /*06b0*/  VIADD R28, R2, 0x600 ;  /* 0x00000600021c7836 */ /* 0x000fe20000000000 */
[----:B------:R-:W-:Y:S01]  /*06c0*/  ISETP.GE.AND P6, PT, R40, R13, PT ;  /* 0x0000000d2800720c */ /* 0x000fe20003fc6270 */
[C---:B------:R-:W-:Y:S01]  /*06d0*/  VIADD R32, R2.reuse, 0x700 ;  /* 0x0000070002207836 */ /* 0x040fe20000000000 */
[----:B------:R-:W-:Y:S01]  /*06e0*/  LOP3.LUT R30, R2, 0x400, RZ, 0xfc, !PT ;  /* 0x00000400021e7812 */ /* 0x000fe200078efcff */
[----:B------:R-:W-:Y:S01]  /*06f0*/  IMAD.X R16, R16, 0x1, R3, P1 ;  /* 0x0000000110107824 */ /* 0x000fe200008e0603 */
[----:B------:R-:W-:-:S02]  /*0700*/  SEL R8, R40, R9, !P6 ;  /* 0x0000000928087207 */ /* 0x000fc40007000000 */
[----:B------:R-:W-:Y:S01]  /*0710*/  SEL R3, R17, R26, !P6 ;  /* 0x0000001a11037207 */ /* 0x000fe20007000000 */
[----:B------:R-:W-:Y:S01]  /*0720*/  IMAD.IADD R21, R30, 0x1, -R13 ;  /* 0x000000011e157824 */ /* 0x000fe200078e0a0d */
[-C--:B------:R-:W-:Y:S02]  /*0730*/  ISETP.GE.AND P5, PT, R22, R13.reuse, PT ;  /* 0x0000000d1600720c */ /* 0x080fe40003fa6270 */
[----:B------:R-:W-:Y:S02]  /*0740*/  ISETP.GE.AND P4, PT, R38, R13, PT ;  /* 0x0000000d2600720c */ /* 0x000fe40003f86270 */
[----:B0-----:R-:W-:Y:S02]  /*0750*/  LEA R4, P3, R5, UR4, 0x3 ;  /* 0x0000000405047c11 */ /* 0x001fe4000f8618ff */
[----:B------:R-:W-:Y:S02]  /*0760*/  IADD3 R8, P1, PT, R8, R3, RZ ;  /* 0x0000000308087210 */ /* 0x000fe40007f3e0ff */
[----:B------:R-:W-:-:S02]  /*0770*/  SHF.R.S32.HI R9, RZ, 0x1f, R9 ;  /* 0x0000001fff097819 */ /* 0x000fc40000011409 */
[----:B------:R-:W-:Y:S02]  /*0780*/  SEL R7, R22, R11, !P5 ;  /* 0x0000000b16077207 */ /* 0x000fe40006800000 */
[CC--:B------:R-:W-:Y:S02]  /*0790*/  SEL R10, R17.reuse, R26.reuse, !P5 ;  /* 0x0000001a110a7207 */ /* 0x0c0fe40006800000 */
[----:B------:R-:W-:Y:S02]  /*07a0*/  SEL R3, R38, R19, !P4 ;  /* 0x0000001326037207 */ /* 0x000fe40006000000 */
[----:B------:R-:W-:Y:S02]  /*07b0*/  SEL R6, R17, R26, !P4 ;  /* 0x0000001a11067207 */ /* 0x000fe40006000000 */
[----:B------:R-:W-:Y:S02]  /*07c0*/  LEA.HI.X R5, R5, UR5, R16, 0x3, P3 ;  /* 0x0000000505057c11 */ /* 0x000fe400098f1c10 */
[----:B------:R-:W-:-:S02]  /*07d0*/  ISETP.GE.AND P3, PT, R30, R13, PT ;  /* 0x0000000d1e00720c */ /* 0x000fc40003f66270 */
[----:B------:R-:W-:Y:S02]  /*07e0*/  SHF.R.S32.HI R11, RZ, 0x1f, R11 ;  /* 0x0000001fff0b7819 */ /* 0x000fe4000001140b */
[CC--:B------:R-:W-:Y:S01]  /*07f0*/  SEL R16, R14.reuse, R29.reuse, !P6 ;  /* 0x0000001d0e107207 */ /* 0x0c0fe20007000000 */
[----:B------:R-:W5:Y:S01]  /*0800*/  LDG.E.64 R4, desc[UR6][R4.64] ;  /* 0x0000000604047981 */ /* 0x000f62000c1e1b00 */
[----:B------:R-:W-:Y:S02]  /*0810*/  SEL R15, R9, RZ, P6 ;  /* 0x000000ff090f7207 */ /* 0x000fe40003000000 */
[----:B------:R-:W-:Y:S02]  /*0820*/  IADD3 R7, P2, PT, R7, R10, RZ ;  /* 0x0000000a07077210 */ /* 0x000fe40007f5e0ff */
[----:B------:R-:W-:Y:S01]  /*0830*/  IADD3 R3, P0, PT, R3, R6, RZ ;  /* 0x0000000603037210 */ /* 0x000fe20007f1e0ff */
[----:B------:R-:W-:Y:S01]  /*0840*/  IMAD.X R15, R15, 0x1, R16, P1 ;  /* 0x000000010f0f7824 */ /* 0x000fe200008e0610 */
[----:B------:R-:W-:-:S02]  /*0850*/  SEL R25, R14, R29, !P5 ;  /* 0x0000001d0e197207 */ /* 0x000fc40006800000 */
[----:B------:R-:W-:Y:S02]  /*0860*/  SEL R6, R30, R21, !P3 ;  /* 0x000000151e067207 */ /* 0x000fe40005800000 */
[----:B------:R-:W-:Y:S02]  /*0870*/  SEL R9, R17, R26, !P3 ;  /* 0x0000001a11097207 */ /* 0x000fe40005800000 */
[----:B------:R-:W-:Y:S01]  /*0880*/  SEL R10, R11, RZ, P5 ;  /* 0x000000ff0b0a7207 */ /* 0x000fe20002800000 */
[----:B------:R-:W-:Y:S01]  /*0890*/  IMAD.IADD R11, R36, 0x1, -R13 ;  /* 0x00000001240b7824 */ /* 0x000fe200078e0a0d */
[----:B------:R-:W-:Y:S02]  /*08a0*/  SHF.R.S32.HI R21, RZ, 0x1f, R21 ;  /* 0x0000001fff157819 */ /* 0x000fe40000011415 */
[----:B------:R-:W-:Y:S01]  /*08b0*/  IADD3 R6, P1, PT, R6, R9, RZ ;  /* 0x0000000906067210 */ /* 0x000fe20007f3e0ff */
[----:B------:R-:W-:Y:S01]  /*08c0*/  IMAD.X R10, R10, 0x1, R25, P2 ;  /* 0x000000010a0a7824 */ /* 0x000fe200010e0619 */
[----:B------:R-:W-:-:S02]  /*08d0*/  SHF.R.S32.HI R19, RZ, 0x1f, R19 ;  /* 0x0000001fff137819 */ /* 0x000fc40000011413 */
[----:B------:R-:W-:Y:S02]  /*08e0*/  SEL R16, R14, R29, !P3 ;  /* 0x0000001d0e107207 */ /* 0x000fe40005800000 */
[----:B------:R-:W-:Y:S02]  /*08f0*/  SEL R9, R21, RZ, P3 ;  /* 0x000000ff15097207 */ /* 0x000fe40001800000 */
[----:B------:R-:W-:Y:S02]  /*0900*/  ISETP.GE.AND P2, PT, R36, R13, PT ;  /* 0x0000000d2400720c */ /* 0x000fe40003f46270 */
[----:B------:R-:W-:Y:S01]  /*0910*/  SEL R25, R14, R29, !P4 ;  /* 0x0000001d0e197207 */ /* 0x000fe20006000000 */
[----:B------:R-:W-:Y:S01]  /*0920*/  IMAD.X R9, R9, 0x1, R16, P1 ;  /* 0x0000000109097824 */ /* 0x000fe200008e0610 */
[----:B------:R-:W-:Y:S01]  /*0930*/  SEL R18, R19, RZ, P4 ;  /* 0x000000ff13127207 */ /* 0x000fe20002000000 */
[----:B------:R-:W-:Y:S01]  /*0940*/  IMAD.IADD R19, R28, 0x1, -R13 ;  /* 0x000000011c137824 */ /* 0x000fe200078e0a0d */
[----:B------:R-:W-:-:S02]  /*0950*/  SEL R20, R36, R11, !P2 ;  /* 0x0000000b24147207 */ /* 0x000fc40005000000 */
[----:B------:R-:W-:Y:S01]  /*0960*/  SEL R21, R17, R26, !P2 ;  /* 0x0000001a11157207 */ /* 0x000fe20005000000 */
[----:B------:R-:W-:Y:S01]  /*0970*/  IMAD.X R18, R18, 0x1, R25, P0 ;  /* 0x0000000112127824 */ /* 0x000fe200000e0619 */
[----:B------:R-:W-:Y:S02]  /*0980*/  SHF.R.S32.HI R16, RZ, 0x1f, R11 ;  /* 0x0000001fff107819 */ /* 0x000fe4000001140b */
[----:B------:R-:W-:Y:S02]  /*0990*/  ISETP.GE.AND P1, PT, R28, R13, PT ;  /* 0x0000000d1c00720c */ /* 0x000fe40003f26270 */
[----:B------:R-:W-:Y:S02]  /*09a0*/  IADD3 R11, P0, PT, R20, R21, RZ ;  /* 0x00000015140b7210 */ /* 0x000fe40007f1e0ff */
[----:B------:R-:W-:Y:S02]  /*09b0*/  SEL R21, R14, R29, !P2 ;  /* 0x0000001d0e157207 */ /* 0x000fe40005000000 */
[----:B------:R-:W-:-:S02]  /*09c0*/  SEL R46, R16, RZ, P2 ;  /* 0x000000ff102e7207 */ /* 0x000fc40001000000 */
[----:B------:R-:W-:Y:S02]  /*09d0*/  SEL R35, R28, R19, !P1 ;  /* 0x000000131c237207 */ /* 0x000fe40004800000 */
[----:B------:R-:W-:Y:S01]  /*09e0*/  SEL R16, R17, R26, !P1 ;  /* 0x0000001a11107207 */ /* 0x000fe20004800000 */
[----:B------:R-:W-:Y:S01]  /*09f0*/  IMAD.X R46, R46, 0x1, R21, P0 ;  /* 0x000000012e2e7824 */ /* 0x000fe200000e0615 */
[----:B------:R-:W-:Y:S02]  /*0a00*/  SHF.R.S32.HI R19, RZ, 0x1f, R19 ;  /* 0x0000001fff137819 */ /* 0x000fe40000011413 */
[----:B------:R-:W-:Y:S02]  /*0a10*/  IADD3 R35, P0, PT, R35, R16, RZ ;  /* 0x0000001023237210 */ /* 0x000fe40007f1e0ff */
[----:B------:R-:W-:Y:S02]  /*0a20*/  SEL R44, R14, R29, !P1 ;  /* 0x0000001d0e2c7207 */ /* 0x000fe40004800000 */
[----:B------:R-:W-:-:S02]  /*0a30*/  SEL R19, R19, RZ, P1 ;  /* 0x000000ff13137207 */ /* 0x000fc40000800000 */
[----:B------:R-:W-:-:S03]  /*0a40*/  P2R R33, PR, RZ, 0x40 ;  /* 0x00000040ff217803 */ /* 0x000fc60000000000 */
[----:B------:R-:W-:Y:S01]  /*0a50*/  IMAD.X R44, R19, 0x1, R44, P0 ;  /* 0x00000001132c7824 */ /* 0x000fe200000e062c */
[C---:B------:R-:W-:Y:S01]  /*0a60*/  ISETP.GE.AND P0, PT, R32.reuse, R13, PT ;  /* 0x0000000d2000720c */ /* 0x040fe20003f06270 */
[----:B------:R-:W-:-:S03]  /*0a70*/  IMAD.IADD R19, R32, 0x1, -R13 ;  /* 0x0000000120137824 */ /* 0x000fc600078e0a0d */
[----:B------:R-:W-:Y:S02]  /*0a80*/  SEL R17, R17, R26, !P0 ;  /* 0x0000001a11117207 */ /* 0x000fe40004000000 */
[----:B------:R-:W-:Y:S02]  /*0a90*/  SHF.R.S32.HI R16, RZ, 0x1f, R19 ;  /* 0x0000001fff107819 */ /* 0x000fe40000011413 */
[----:B------:R-:W-:Y:S02]  /*0aa0*/  SEL R24, R32, R19, !P0 ;  /* 0x0000001320187207 */ /* 0x000fe40004000000 */
[----:B------:R-:W-:Y:S02]  /*0ab0*/  SEL R25, R14, R29, !P0 ;  /* 0x0000001d0e197207 */ /* 0x000fe40004000000 */
[----:B------:R-:W-:Y:S02]  /*0ac0*/  SEL R16, R16, RZ, P0 ;  /* 0x000000ff10107207 */ /* 0x000fe40000000000 */
        /* <DEDUP_REMOVED lines=21> */
[----:B------:R-:W-:Y:S01]  /*0c20*/  ISETP.NE.AND P6, PT, R33, RZ, PT ;  /* 0x000000ff2100720c */ /* 0x000fe20003fc5270 */
[----:B------:R1:W5:Y:S04]  /*0c30*/  LDG.E.64 R24, desc[UR6][R20.64] ;  /* 0x0000000614187981 */ /* 0x000368000c1e1b00 */
[----:B------:R1:W5:Y:S08]  /*0c40*/  LDG.E.64 R46, desc[UR6][R10.64] ;  /* 0x000000060a2e7981 */ /* 0x000370000c1e1b00 */
.L_x_141:
[----:B------:R-:W2:Y:S01]  /*0c50*/  S2UR UR5, SR_CgaCtaId ;  /* 0x00000000000579c3 */ /* 0x000ea20000008800 */
[----:B------:R-:W-:Y:S01]  /*0c60*/  UMOV UR4, 0x400 ;  /* 0x0000040000047882 */ /* 0x000fe20000000000 */
[----:B-1----:R-:W-:Y:S01]  /*0c70*/  IMAD.SHL.U32 R21, R2, 0x8, RZ ;  /* 0x0000000802157824 */ /* 0x002fe200078e00ff */
        /* <DEDUP_REMOVED lines=11> */
[----:B------:R-:W2:Y:S01]  /*0d30*/  LDCU.64 UR8, c[0x0][0x390] ;  /* 0x00007200ff0877ac */ /* 0x000ea20008000a00 */
[----:B-1----:R-:W-:Y:S02]  /*0d40*/  P2R R5, PR, RZ, 0x2 ;  /* 0x00000002ff057803 */ /* 0x002fe40000000000 */
[----:B------:R-:W-:Y:S02]  /*0d50*/  P2R R6, PR, RZ, 0x1 ;  /* 0x00000001ff067803 */ /* 0x000fe40000000000 */
[----:B------:R-:W-:-:S04]  /*0d60*/  IADD3 R31, P0, P1, R2, R42, R31 ;  /* 0x0000002a021f7210 */ /* 0x000fc8000791e01f */
[----:B------:R-:W-:Y:S02]  /*0d70*/  IADD3.X R4, PT, PT, RZ, RZ, RZ, P0, P1 ;  /* 0x000000ffff047210 */ /* 0x000fe400007e24ff */
[----:B------:R-:W-:Y:S02]  /*0d80*/  IADD3 R26, P0, PT, R27, R26, RZ ;  /* 0x0000001a1b1a7210 */ /* 0x000fe40007f1e0ff */
[----:B------:R-:W-:-:S03]  /*0d90*/  ISETP.NE.AND P1, PT, R5, RZ, PT ;  /* 0x000000ff0500720c */ /* 0x000fc60003f25270 */
[----:B------:R-:W-:Y:S01]  /*0da0*/  IMAD.X R29, R34, 0x1, R29, P0 ;  /* 0x00000001221d7824 */ /* 0x000fe200000e061d */
[----:B--2---:R-:W-:-:S04]  /*0db0*/  LEA R14, P0, R31, UR8, 0x2 ;  /* 0x000000081f0e7c11 */ /* 0x004fc8000f8010ff */
[----:B------:R-:W-:Y:S02]  /*0dc0*/  LEA.HI.X R15, R31, UR9, R4, 0x2, P0 ;  /* 0x000000091f0f7c11 */ /* 0x000fe400080f1404 */
[----:B------:R-:W-:-:S04]  /*0dd0*/  LEA R16, P0, R26, UR8, 0x2 ;  /* 0x000000081a107c11 */ /* 0x000fc8000f8010ff */
[----:B------:R-:W-:Y:S02]  /*0de0*/  LEA.HI.X R17, R26, UR9, R29, 0x2, P0 ;  /* 0x000000091a117c11 */ /* 0x000fe400080f141d */
[----:B------:R-:W-:-:S03]  /*0df0*/  ISETP.GE.AND P0, PT, R2, R13, PT ;  /* 0x0000000d0200720c */ /* 0x000fc60003f06270 */
[----:B------:R1:W5:Y:S04]  /*0e00*/  @P6 LDG.E R5, desc[UR6][R16.64+0x400] ;  /* 0x0004000610056981 */ /* 0x000368000c1e1900 */
[----:B------:R1:W5:Y:S04]  /*0e10*/  @P4 LDG.E R7, desc[UR6][R16.64+0xc00] ;  /* 0x000c000610074981 */ /* 0x000368000c1e1900 */
[----:B0-----:R1:W5:Y:S04]  /*0e20*/  @P3 LDG.E R8, desc[UR6][R16.64+0x1000] ;  /* 0x0010000610083981 */ /* 0x001368000c1e1900 */
        /* <DEDUP_REMOVED lines=15> */
.L_x_142:
[----:B-1----:R-:W-:Y:S01]  /*0f20*/  P2R R4, PR, RZ, 0x1 ;  /* 0x00000001ff047803 */ /* 0x002fe20000000000 */
[--C-:B------:R-:W-:Y:S01]  /*0f30*/  IMAD.IADD R5, R40, 0x1, -R13.reuse ;  /* 0x0000000128057824 */ /* 0x100fe200078e0a0d */
[----:B------:R-:W-:Y:S01]  /*0f40*/  IADD3 R31, P0, PT, R31, R42, RZ ;  /* 0x0000002a1f1f7210 */ /* 0x000fe20007f1e0ff */
[--C-:B0-----:R-:W-:Y:S01]  /*0f50*/  IMAD.IADD R11, R22, 0x1, -R13.reuse ;  /* 0x00000001160b7824 */ /* 0x101fe200078e0a0d */
[----:B------:R-:W0:Y:S01]  /*0f60*/  LDCU.64 UR8, c[0x0][0x3a8] ;  /* 0x00007500ff0877ac */ /* 0x000e220008000a00 */
[--C-:B------:R-:W-:Y:S01]  /*0f70*/  IMAD.IADD R15, R38, 0x1, -R13.reuse ;  /* 0x00000001260f7824 */ /* 0x100fe200078e0a0d */
[----:B------:R-:W-:Y:S01]  /*0f80*/  SEL R7, R40, R5, !P6 ;  /* 0x0000000528077207 */ /* 0x000fe20007000000 */
[----:B------:R-:W-:Y:S01]  /*0f90*/  IMAD.X R8, RZ, RZ, RZ, P0 ;  /* 0x000000ffff087224 */ /* 0x000fe200000e06ff */
[----:B------:R-:W-:Y:S01]  /*0fa0*/  ISETP.NE.AND P0, PT, R4, RZ, PT ;  /* 0x000000ff0400720c */ /* 0x000fe20003f05270 */
[----:B------:R-:W-:Y:S01]  /*0fb0*/  IMAD.IADD R25, R36, 0x1, -R13 ;  /* 0x0000000124197824 */ /* 0x000fe200078e0a0d */
[----:B------:R-:W-:Y:S01]  /*0fc0*/  SHF.R.S32.HI R5, RZ, 0x1f, R5 ;  /* 0x0000001fff057819 */ /* 0x000fe20000011405 */
[----:B------:R-:W-:Y:S01]  /*0fd0*/  IMAD.IADD R33, R32, 0x1, -R13 ;  /* 0x0000000120217824 */ /* 0x000fe200078e0a0d */
[----:B------:R-:W-:-:S02]  /*0fe0*/  SEL R4, R31, R26, !P6 ;  /* 0x0000001a1f047207 */ /* 0x000fc40007000000 */
[----:B------:R-:W-:Y:S02]  /*0ff0*/  SEL R6, R8, R29, !P6 ;  /* 0x0000001d08067207 */ /* 0x000fe40007000000 */
[----:B------:R-:W-:Y:S02]  /*1000*/  SEL R5, R5, RZ, P6 ;  /* 0x000000ff05057207 */ /* 0x000fe40003000000 */
[----:B------:R-:W-:Y:S02]  /*1010*/  IADD3 R4, P6, PT, R7, R4, RZ ;  /* 0x0000000407047210 */ /* 0x000fe40007fde0ff */
[----:B------:R-:W-:Y:S02]  /*1020*/  SEL R22, R22, R11, !P5 ;  /* 0x0000000b16167207 */ /* 0x000fe40006800000 */
[----:B------:R-:W-:Y:S01]  /*1030*/  SHF.R.S32.HI R11, RZ, 0x1f, R11 ;  /* 0x0000001fff0b7819 */ /* 0x000fe2000001140b */
[----:B------:R-:W-:Y:S01]  /*1040*/  IMAD.X R5, R5, 0x1, R6, P6 ;  /* 0x0000000105057824 */ /* 0x000fe200030e0606 */
[----:B------:R-:W-:-:S02]  /*1050*/  ISETP.GE.AND P6, PT, R2, R13, PT ;  /* 0x0000000d0200720c */ /* 0x000fc40003fc6270 */
[CC--:B------:R-:W-:Y:S02]  /*1060*/  SEL R9, R31.reuse, R26.reuse, !P5 ;  /* 0x0000001a1f097207 */ /* 0x0c0fe40006800000 */
[----:B------:R-:W-:Y:S02]  /*1070*/  SEL R27, R2, R27, !P6 ;  /* 0x0000001b021b7207 */ /* 0x000fe40007000000 */
[----:B------:R-:W-:Y:S02]  /*1080*/  SEL R6, R31, R26, !P6 ;  /* 0x0000001a1f067207 */ /* 0x000fe40007000000 */
[----:B------:R-:W-:Y:S02]  /*1090*/  SEL R34, R34, RZ, P6 ;  /* 0x000000ff22227207 */ /* 0x000fe40003000000 */
[----:B------:R-:W-:Y:S02]  /*10a0*/  SEL R7, R8, R29, !P6 ;  /* 0x0000001d08077207 */ /* 0x000fe40007000000 */
[----:B------:R-:W-:Y:S01]  /*10b0*/  IADD3 R6, P6, PT, R27, R6, RZ ;  /* 0x000000061b067210 */ /* 0x000fe20007fde0ff */
[----:B------:R-:W-:Y:S01]  /*10c0*/  IMAD.IADD R27, R28, 0x1, -R13 ;  /* 0x000000011c1b7824 */ /* 0x000fe200078e0a0d */
[----:B------:R-:W-:-:S02]  /*10d0*/  SEL R17, R38, R15, !P4 ;  /* 0x0000000f26117207 */ /* 0x000fc40006000000 */
[----:B------:R-:W-:Y:S01]  /*10e0*/  SEL R10, R31, R26, !P4 ;  /* 0x0000001a1f0a7207 */ /* 0x000fe20006000000 */
[----:B------:R-:W-:Y:S01]  /*10f0*/  IMAD.X R7, R34, 0x1, R7, P6 ;  /* 0x0000000122077824 */ /* 0x000fe200030e0607 */
[----:B------:R-:W-:Y:S02]  /*1100*/  SEL R18, R8, R29, !P5 ;  /* 0x0000001d08127207 */ /* 0x000fe40006800000 */
[----:B------:R-:W-:Y:S02]  /*1110*/  SEL R11, R11, RZ, P5 ;  /* 0x000000ff0b0b7207 */ /* 0x000fe40002800000 */
[----:B------:R-:W-:Y:S02]  /*1120*/  IADD3 R9, P6, PT, R22, R9, RZ ;  /* 0x0000000916097210 */ /* 0x000fe40007fde0ff */
[----:B------:R-:W-:Y:S01]  /*1130*/  IADD3 R10, P5, PT, R17, R10, RZ ;  /* 0x0000000a110a7210 */ /* 0x000fe20007fbe0ff */
[----:B------:R-:W-:Y:S01]  /*1140*/  IMAD.IADD R17, R30, 0x1, -R13 ;  /* 0x000000011e117824 */ /* 0x000fe200078e0a0d */
[----:B------:R-:W-:Y:S01]  /*1150*/  SHF.R.S32.HI R15, RZ, 0x1f, R15 ;  /* 0x0000001fff0f7819 */ /* 0x000fe2000001140f */
[----:B------:R-:W-:Y:S01]  /*1160*/  IMAD.X R18, R11, 0x1, R18, P6 ;  /* 0x000000010b127824 */ /* 0x000fe200030e0612 */
[----:B------:R-:W-:-:S02]  /*1170*/  SEL R14, R8, R29, !P4 ;  /* 0x0000001d080e7207 */ /* 0x000fc40006000000 */
[----:B------:R-:W-:Y:S02]  /*1180*/  SEL R15, R15, RZ, P4 ;  /* 0x000000ff0f0f7207 */ /* 0x000fe40002000000 */
[-C--:B------:R-:W-:Y:S02]  /*1190*/  SEL R16, R31, R26.reuse, !P3 ;  /* 0x0000001a1f107207 */ /* 0x080fe40005800000 */
[----:B------:R-:W-:Y:S01]  /*11a0*/  SEL R11, R30, R17, !P3 ;  /* 0x000000111e0b7207 */ /* 0x000fe20005800000 */
[----:B------:R-:W-:Y:S01]  /*11b0*/  IMAD.X R15, R15, 0x1, R14, P5 ;  /* 0x000000010f0f7824 */ /* 0x000fe200028e060e */
[CC--:B------:R-:W-:Y:S02]  /*11c0*/  SEL R19, R31.reuse, R26.reuse, !P2 ;  /* 0x0000001a1f137207 */ /* 0x0c0fe40005000000 */
[----:B------:R-:W-:Y:S02]  /*11d0*/  SEL R20, R31, R26, !P1 ;  /* 0x0000001a1f147207 */ /* 0x000fe40004800000 */
[----:B------:R-:W-:-:S02]  /*11e0*/  SEL R36, R36, R25, !P2 ;  /* 0x0000001924247207 */ /* 0x000fc40005000000 */
[----:B------:R-:W-:Y:S02]  /*11f0*/  SHF.R.S32.HI R17, RZ, 0x1f, R17 ;  /* 0x0000001fff117819 */ /* 0x000fe40000011411 */
[----:B------:R-:W-:Y:S02]  /*1200*/  SEL R35, R32, R33, !P0 ;  /* 0x0000002120237207 */ /* 0x000fe40004000000 */
[----:B------:R-:W-:Y:S02]  /*1210*/  SEL R26, R31, R26, !P0 ;  /* 0x0000001a1f1a7207 */ /* 0x000fe40004000000 */
[----:B------:R-:W-:Y:S02]  /*1220*/  SHF.R.S32.HI R25, RZ, 0x1f, R25 ;  /* 0x0000001fff197819 */ /* 0x000fe40000011419 */
[----:B------:R-:W-:Y:S02]  /*1230*/  SHF.R.S32.HI R33, RZ, 0x1f, R33 ;  /* 0x0000001fff217819 */ /* 0x000fe40000011421 */
[----:B------:R-:W-:-:S02]  /*1240*/  IADD3 R11, P6, PT, R11, R16, RZ ;  /* 0x000000100b0b7210 */ /* 0x000fc40007fde0ff */
[----:B------:R-:W-:Y:S02]  /*1250*/  SEL R31, R28, R27, !P1 ;  /* 0x0000001b1c1f7207 */ /* 0x000fe40004800000 */
[CC--:B------:R-:W-:Y:S02]  /*1260*/  SEL R14, R8.reuse, R29.reuse, !P3 ;  /* 0x0000001d080e7207 */ /* 0x0c0fe40005800000 */
[CC--:B------:R-:W-:Y:S02]  /*1270*/  SEL R16, R8.reuse, R29.reuse, !P2 ;  /* 0x0000001d08107207 */ /* 0x0c0fe40005000000 */
[----:B------:R-:W-:Y:S02]  /*1280*/  SEL R22, R8, R29, !P1 ;  /* 0x0000001d08167207 */ /* 0x000fe40004800000 */
[----:B------:R-:W-:Y:S02]  /*1290*/  SEL R17, R17, RZ, P3 ;  /* 0x000000ff11117207 */ /* 0x000fe40001800000 */
[----:B------:R-:W-:-:S02]  /*12a0*/  IADD3 R19, P4, PT, R36, R19, RZ ;  /* 0x0000001324137210 */ /* 0x000fc40007f9e0ff */
[----:B------:R-:W-:Y:S01]  /*12b0*/  SEL R29, R8, R29, !P0 ;  /* 0x0000001d081d7207 */ /* 0x000fe20004000000 */
[----:B------:R-:W-:Y:S01]  /*12c0*/  IMAD.X R8, R17, 0x1, R14, P6 ;  /* 0x0000000111087824 */ /* 0x000fe200030e060e */
[----:B------:R-:W-:Y:S02]  /*12d0*/  SHF.R.S32.HI R27, RZ, 0x1f, R27 ;  /* 0x0000001fff1b7819 */ /* 0x000fe4000001141b */
[----:B------:R-:W-:Y:S02]  /*12e0*/  IADD3 R35, P3, PT, R35, R26, RZ ;  /* 0x0000001a23237210 */ /* 0x000fe40007f7e0ff */
[----:B------:R-:W-:Y:S02]  /*12f0*/  SEL R25, R25, RZ, P2 ;  /* 0x000000ff19197207 */ /* 0x000fe40001000000 */
[----:B------:R-:W-:Y:S02]  /*1300*/  SEL R24, R33, RZ, P0 ;  /* 0x000000ff21187207 */ /* 0x000fe40000000000 */
[----:B------:R-:W-:Y:S01]  /*1310*/  IADD3 R31, P5, PT, R31, R20, RZ ;  /* 0x000000141f1f7210 */ /* 0x000fe20007fbe0ff */
[----:B------:R-:W-:Y:S01]  /*1320*/  IMAD.X R20, R25, 0x1, R16, P4 ;  /* 0x0000000119147824 */ /* 0x000fe200020e0610 */
[----:B------:R-:W-:Y:S01]  /*1330*/  SEL R27, R27, RZ, P1 ;  /* 0x000000ff1b1b7207 */ /* 0x000fe20000800000 */
[----:B------:R-:W-:Y:S01]  /*1340*/  IMAD.X R34, R24, 0x1, R29, P3 ;  /* 0x0000000118227824 */ /* 0x000fe200018e061d */
[----:B0-----:R-:W-:-:S02]  /*1350*/  LEA R26, P0, R6, UR8, 0x2 ;  /* 0x00000008061a7c11 */ /* 0x001fc4000f8010ff */
[----:B------:R-:W-:Y:S01]  /*1360*/  LEA R24, P1, R4, UR8, 0x2 ;  /* 0x0000000804187c11 */ /* 0x000fe2000f8210ff */
[----:B------:R-:W-:Y:S01]  /*1370*/  IMAD.X R22, R27, 0x1, R22, P5 ;  /* 0x000000011b167824 */ /* 0x000fe200028e0616 */
[C---:B------:R-:W-:Y:S02]  /*1380*/  LEA R16, P2, R9.reuse, UR8, 0x2 ;  /* 0x0000000809107c11 */ /* 0x040fe4000f8410ff */
[----:B------:R-:W-:Y:S02]  /*1390*/  LEA R14, P3, R10, UR8, 0x2 ;  /* 0x000000080a0e7c11 */ /* 0x000fe4000f8610ff */
[----:B------:R-:W-:Y:S02]  /*13a0*/  LEA.HI.X R27, R6, UR9, R7, 0x2, P0 ;  /* 0x00000009061b7c11 */ /* 0x000fe400080f1407 */
[----:B------:R-:W-:Y:S02]  /*13b0*/  LEA.HI.X R25, R4, UR9, R5, 0x2, P1 ;  /* 0x0000000904197c11 */ /* 0x000fe400088f1405 */
[----:B------:R-:W-:Y:S01]  /*13c0*/  LEA.HI.X R17, R9, UR9, R18, 0x2, P2 ;  /* 0x0000000909117c11 */ /* 0x000fe200090f1412 */
[----:B------:R0:W5:Y:S01]  /*13d0*/  LDG.E R4, desc[UR6][R26.64] ;  /* 0x000000061a047981 */ /* 0x000162000c1e1900 */
[----:B------:R-:W-:-:S02]  /*13e0*/  LEA.HI.X R15, R10, UR9, R15, 0x2, P3 ;  /* 0x000000090a0f7c11 */ /* 0x000fc400098f140f */
[----:B------:R-:W-:Y:S01]  /*13f0*/  LEA R28, P0, R11, UR8, 0x2 ;  /* 0x000000080b1c7c11 */ /* 0x000fe2000f8010ff */
[----:B------:R0:W5:Y:S01]  /*1400*/  LDG.E R5, desc[UR6][R24.64] ;  /* 0x0000000618057981 */ /* 0x000162000c1e1900 */
[----:B------:R-:W-:Y:S02]  /*1410*/  LEA R18, P1, R19, UR8, 0x2 ;  /* 0x0000000813127c11 */ /* 0x000fe4000f8210ff */
[----:B------:R-:W-:Y:S01]  /*1420*/  LEA R30, P2, R31, UR8, 0x2 ;  /* 0x000000081f1e7c11 */ /* 0x000fe2000f8410ff */
[----:B------:R0:W5:Y:S01]  /*1430*/  LDG.E R6, desc[UR6][R16.64] ;  /* 0x0000000610067981 */ /* 0x000162000c1e1900 */
[----:B------:R-:W-:Y:S02]  /*1440*/  LEA R32, P3, R35, UR8, 0x2 ;  /* 0x0000000823207c11 */ /* 0x000fe4000f8610ff */
[----:B------:R-:W-:Y:S01]  /*1450*/  LEA.HI.X R29, R11, UR9, R8, 0x2, P0 ;  /* 0x000000090b1d7c11 */ /* 0x000fe200080f1408 */
[----:B------:R0:W5:Y:S01]  /*1460*/  LDG.E R7, desc[UR6][R14.64] ;  /* 0x000000060e077981 */ /* 0x000162000c1e1900 */
[----:B------:R-:W-:-:S02]  /*1470*/  LEA.HI.X R19, R19, UR9, R20, 0x2, P1 ;  /* 0x0000000913137c11 */ /* 0x000fc400088f1414 */
[----:B------:R-:W-:Y:S01]  /*1480*/  LEA.HI.X R31, R31, UR9, R22, 0x2, P2 ;  /* 0x000000091f1f7c11 */ /* 0x000fe200090f1416 */
[----:B------:R0:W5:Y:S01]  /*1490*/  LDG.E R8, desc[UR6][R28.64] ;  /* 0x000000061c087981 */ /* 0x000162000c1e1900 */
[----:B------:R-:W-:-:S03]  /*14a0*/  LEA.HI.X R33, R35, UR9, R34, 0x2, P3 ;  /* 0x0000000923217c11 */ /* 0x000fc600098f1422 */
[----:B------:R0:W5:Y:S04]  /*14b0*/  LDG.E R9, desc[UR6][R18.64] ;  /* 0x0000000612097981 */ /* 0x000168000c1e1900 */
[----:B------:R0:W5:Y:S04]  /*14c0*/  LDG.E R10, desc[UR6][R30.64] ;  /* 0x000000061e0a7981 */ /* 0x000168000c1e1900 */
[----:B------:R0:W5:Y:S02]  /*14d0*/  LDG.E R11, desc[UR6][R32.64] ;  /* 0x00000006200b7981 */ /* 0x000164000c1e1900 */
.L_x_143:
[----:B------:R-:W-:Y:S01]  /*14e0*/  BAR.SYNC.DEFER_BLOCKING 0x0 ;  /* 0x0000000000007b1d */ /* 0x000fe20000010000 */
[----:B------:R-:W-:-:S04]  /*14f0*/  IMAD.IADD R12, R23, 0x1, -R12 ;  /* 0x00000001170c7824 */ /* 0x000fc800078e0a0c */
[----:B01----:R-:W-:-:S03]  /*1500*/  IMAD.IADD R14, R13, 0x1, R12 ;  /* 0x000000010d0e7824 */ /* 0x003fc600078e020c */
[----:B------:R-:W-:Y:S01]  /*1510*/  PREEXIT ;  /* 0x000000000000782d */ /* 0x000fe20000000000 */
[----:B------:R-:W-:Y:S01]  /*1520*/  BSSY.RECONVERGENT B0, `(.L_x_144) ;  /* 0x0000019000007945 */ /* 0x000fe20003800200 */
[----:B------:R-:W-:-:S04]  /*1530*/  VIMNMX R23, PT, PT, R21, R14, PT ;  /* 0x0000000e15177248 */ /* 0x000fc80003fe0100 */
[C---:B------:R-:W-:Y:S01]  /*1540*/  ISETP.GE.AND P0, PT, R23.reuse, R12, PT ;  /* 0x0000000c1700720c */ /* 0x040fe20003f06270 */
[----:B------:R-:W-:Y:S01]  /*1550*/  IMAD.IADD R12, R23, 0x1, -R12 ;  /* 0x00000001170c7824 */ /* 0x000fe200078e0a0c */
[----:B------:R-:W-:-:S04]  /*1560*/  VIMNMX R15, PT, PT, R13, R23, PT ;  /* 0x000000170d0f7248 */ /* 0x000fc80003fe0100 */
[----:B------:R-:W-:-:S04]  /*1570*/  SEL R12, R12, RZ, P0 ;  /* 0x000000ff0c0c7207 */ /* 0x000fc80000000000 */
[----:B------:R-:W-:-:S13]  /*1580*/  ISETP.GE.AND P0, PT, R12, R15, PT ;  /* 0x0000000f0c00720c */ /* 0x000fda0003f06270 */
[----:B------:R-:W-:Y:S05]  /*1590*/  @P0 BRA `(.L_x_145) ;  /* 0x0000000000440947 */ /* 0x000fea0003800000 */
[----:B------:R-:W-:-:S07]  /*15a0*/  IMAD.IADD R25, R13, 0x1, R23 ;  /* 0x000000010d197824 */ /* 0x000fce00078e0217 */
.L_x_146:
[----:B------:R-:W-:-:S05]  /*15b0*/  IMAD.IADD R16, R15, 0x1, -R12 ;  /* 0x000000010f107824 */ /* 0x000fca00078e0a0c */
[----:B------:R-:W-:-:S04]  /*15c0*/  LEA.HI R17, R16, R16, RZ, 0x1 ;  /* 0x0000001010117211 */ /* 0x000fc800078f08ff */
[----:B------:R-:W-:-:S04]  /*15d0*/  LEA.HI.SX32 R20, R17, R12, 0x1f ;  /* 0x0000000c11147211 */ /* 0x000fc800078ffaff */
[----:B------:R-:W-:-:S05]  /*15e0*/  LOP3.LUT R16, RZ, R20, RZ, 0x33, !PT ;  /* 0x00000014ff107212 */ /* 0x000fca00078e33ff */
        /* <DEDUP_REMOVED lines=12> */
.L_x_145:
[----:B------:R-:W-:Y:S05]  /*16b0*/  BSYNC.RECONVERGENT B0 ;  /* 0x0000000000007941 */ /* 0x000fea0003800200 */
.L_x_144:
[----:B------:R-:W-:Y:S01]  /*16c0*/  IADD3 R17, PT, PT, R13, R23, -R12 ;  /* 0x000000170d117210 */ /* 0x000fe20007ffe80c */
[----:B------:R-:W-:Y:S01]  /*16d0*/  BSSY.RECONVERGENT B0, `(.L_x_147) ;  /* 0x000000e000007945 */ /* 0x000fe20003800200 */
[----:B------:R-:W-:Y:S02]  /*16e0*/  LEA R24, R12, UR4, 0x3 ;  /* 0x000000040c187c11 */ /* 0x000fe4000f8e18ff */
[C---:B------:R-:W-:Y:S02]  /*16f0*/  LEA R20, R17.reuse, UR4, 0x3 ;  /* 0x0000000411147c11 */ /* 0x040fe4000f8e18ff */
[----:B------:R-:W-:Y:S01]  /*1700*/  ISETP.GE.AND P0, PT, R17, R14, PT ;  /* 0x0000000e1100720c */ /* 0x000fe20003f06270 */
[----:B------:R0:W1:Y:S01]  /*1710*/  LDS.64 R36, [R24] ;  /* 0x0000000018247984 */ /* 0x0000620000000a00 */
[----:B------:R-:W-:-:S03]  /*1720*/  PLOP3.LUT P1, PT, PT, PT, PT, 0x8, 0x80 ;  /* 0x000000000080781c */ /* 0x000fc60003f2e170 */
[----:B------:R0:W2:Y:S01]  /*1730*/  LDS.64 R38, [R20] ;  /* 0x0000000014267984 */ /* 0x0000a20000000a00 */
[----:B------:R-:W-:-:S07]  /*1740*/  P2R R48, PR, RZ, 0x2 ;  /* 0x00000002ff307803 */ /* 0x000fce0000000000 */
[----:B0-----:R-:W-:Y:S05]  /*1750*/  @P0 BRA `(.L_x_148) ;  /* 0x0000000000140947 */ /* 0x001fea0003800000 */
[----:B------:R-:W-:-:S13]  /*1760*/  ISETP.GE.AND P0, PT, R12, R13, PT ;  /* 0x0000000d0c00720c */ /* 0x000fda0003f06270 */
[----:B--2---:R-:W-:Y:S08]  /*1770*/  @!P0 F2I.F64.TRUNC R15, R38 ;  /* 0x00000026000f8311 */ /* 0x004ff0000030d100 */
[----:B-1----:R-:W0:Y:S02]  /*1780*/  @!P0 F2I.F64.TRUNC R16, R36 ;  /* 0x0000002400108311 */ /* 0x002e24000030d100 */
[----:B0-----:R-:W-:-:S04]  /*1790*/  ISETP.LT.OR P0, PT, R15, R16, P0 ;  /* 0x000000100f00720c */ /* 0x001fc80000701670 */
[----:B------:R-:W-:-:S09]  /*17a0*/  P2R R48, PR, RZ, 0x1 ;  /* 0x00000001ff307803 */ /* 0x000fd20000000000 */
.L_x_148:
[----:B------:R-:W-:Y:S05]  /*17b0*/  BSYNC.RECONVERGENT B0 ;  /* 0x0000000000007941 */ /* 0x000fea0003800200 */
.L_x_147:
        /* <DEDUP_REMOVED lines=19> */
.L_x_150:
[----:B------:R-:W-:Y:S05]  /*18f0*/  BSYNC.RECONVERGENT B0 ;  /* 0x0000000000007941 */ /* 0x000fea0003800200 */
.L_x_149:
        /* <DEDUP_REMOVED lines=18> */
.L_x_152:
[----:B------:R-:W-:Y:S05]  /*1a20*/  BSYNC.RECONVERGENT B0 ;  /* 0x0000000000007941 */ /* 0x000fea0003800200 */
.L_x_151:
        /* <DEDUP_REMOVED lines=18> */
.L_x_154:
[----:B------:R-:W-:Y:S05]  /*1b50*/  BSYNC.RECONVERGENT B0 ;  /* 0x0000000000007941 */ /* 0x000fea0003800200 */
.L_x_153:
        /* <DEDUP_REMOVED lines=18> */
.L_x_156:
[----:B------:R-:W-:Y:S05]  /*1c80*/  BSYNC.RECONVERGENT B0 ;  /* 0x0000000000007941 */ /* 0x000fea0003800200 */
.L_x_155:
        /* <DEDUP_REMOVED lines=18> */
.L_x_158:
[----:B------:R-:W-:Y:S05]  /*1db0*/  BSYNC.RECONVERGENT B0 ;  /* 0x0000000000007941 */ /* 0x000fea0003800200 */
.L_x_157:
        /* <DEDUP_REMOVED lines=18> */
.L_x_160:
[----:B------:R-:W-:Y:S05]  /*1ee0*/  BSYNC.RECONVERGENT B0 ;  /* 0x0000000000007941 */ /* 0x000fea0003800200 */
.L_x_159:
        /* <DEDUP_REMOVED lines=22> */
.L_x_162:
[----:B------:R-:W-:Y:S05]  /*2050*/  BSYNC.RECONVERGENT B0 ;  /* 0x0000000000007941 */ /* 0x000fea0003800200 */
.L_x_161:
        /* <DEDUP_REMOVED lines=24> */
[----:B------:R-:W-:Y:S01]  /*21e0*/  LEA.HI.SX32 R44, R45, R40, 0x1b ;  /* 0x000000282d2c7211 */ /* 0x000fe200078fdaff */
[----:B------:R-:W-:Y:S01]  /*21f0*/  VIADD R47, R40, 0x60 ;  /* 0x00000060282f7836 */ /* 0x000fe20000000000 */
[----:B------:R2:W-:Y:S01]  /*2200*/  STS.64 [R39+0x8], R24 ;  /* 0x0000081827007388 */ /* 0x0005e20000000a00 */
[----:B------:R-:W-:-:S02]  /*2210*/  LEA R38, R42, UR4, 0x3 ;  /* 0x000000042a267c11 */ /* 0x000fc4000f8e18ff */
[-C--:B------:R-:W-:Y:S01]  /*2220*/  LEA.HI.SX32 R43, R43, R40.reuse, 0x1b ;  /* 0x000000282b2b7211 */ /* 0x080fe200078fdaff */
[----:B------:R3:W-:Y:S01]  /*2230*/  STS.64 [R39+0x10], R26 ;  /* 0x0000101a27007388 */ /* 0x0007e20000000a00 */
[-C--:B------:R-:W-:Y:S01]  /*2240*/  LEA.HI.SX32 R45, R47, R40.reuse, 0x1b ;  /* 0x000000282f2d7211 */ /* 0x080fe200078fdaff */
[C---:B0-----:R-:W-:Y:S01]  /*2250*/  VIADD R23, R40.reuse, 0x80 ;  /* 0x0000008028177836 */ /* 0x041fe20000000000 */
[-C--:B------:R-:W-:Y:S01]  /*2260*/  LEA.HI.SX32 R22, R41, R40.reuse, 0x1b ;  /* 0x0000002829167211 */ /* 0x080fe200078fdaff */
[----:B------:R0:W-:Y:S01]  /*2270*/  STS.64 [R39+0x18], R28 ;  /* 0x0000181c27007388 */ /* 0x0001e20000000a00 */
[C---:B--2---:R-:W-:Y:S02]  /*2280*/  VIADD R25, R40.reuse, 0xc0 ;  /* 0x000000c028197836 */ /* 0x044fe40000000000 */
[-C--:B------:R-:W-:Y:S01]  /*2290*/  LEA.HI.SX32 R46, R23, R40.reuse, 0x1b ;  /* 0x00000028172e7211 */ /* 0x080fe200078fdaff */
[----:B------:R2:W-:Y:S01]  /*22a0*/  STS.64 [R39+0x20], R30 ;  /* 0x0000201e27007388 */ /* 0x0005e20000000a00 */
[----:B------:R-:W-:Y:S01]  /*22b0*/  LEA R24, R45, UR4, 0x3 ;  /* 0x000000042d187c11 */ /* 0x000fe2000f8e18ff */
[----:B---3--:R-:W-:Y:S01]  /*22c0*/  VIADD R27, R40, 0xe0 ;  /* 0x000000e0281b7836 */ /* 0x008fe20000000000 */
[----:B------:R-:W-:Y:S01]  /*22d0*/  LEA.HI.SX32 R25, R25, R40, 0x1b ;  /* 0x0000002819197211 */ /* 0x000fe200078fdaff */
[----:B------:R-:W-:Y:S01]  /*22e0*/  STS.64 [R39+0x28], R32 ;  /* 0x0000282027007388 */ /* 0x000fe20000000a00 */
[----:B------:R-:W-:-:S02]  /*22f0*/  LEA R26, R46, UR4, 0x3 ;  /* 0x000000042e1a7c11 */ /* 0x000fc4000f8e18ff */
[----:B------:R-:W-:Y:S01]  /*2300*/  LEA.HI.SX32 R27, R27, R40, 0x1b ;  /* 0x000000281b1b7211 */ /* 0x000fe200078fdaff */
[----:B------:R3:W-:Y:S01]  /*2310*/  STS.64 [R39+0x38], R36 ;  /* 0x0000382427007388 */ /* 0x0007e20000000a00 */
[----:B0-----:R-:W-:Y:S02]  /*2320*/  LEA R28, R22, UR4, 0x3 ;  /* 0x00000004161c7c11 */ /* 0x001fe4000f8e18ff */
[----:B------:R-:W-:Y:S01]  /*2330*/  LEA R22, R44, UR4, 0x3 ;  /* 0x000000042c167c11 */ /* 0x000fe2000f8e18ff */
[----:B------:R0:W-:Y:S01]  /*2340*/  STS.64 [R39+0x30], R34 ;  /* 0x0000302227007388 */ /* 0x0001e20000000a00 */
[----:B--2---:R-:W-:Y:S01]  /*2350*/  LEA R30, R25, UR4, 0x3 ;  /* 0x00000004191e7c11 */ /* 0x004fe2000f8e18ff */
[----:B------:R-:W-:Y:S01]  /*2360*/  NOP ;  /* 0x0000000000007918 */ /* 0x000fe20000000000 */
[----:B---3--:R-:W-:Y:S02]  /*2370*/  LEA R36, R43, UR4, 0x3 ;  /* 0x000000042b247c11 */ /* 0x008fe4000f8e18ff */
[----:B------:R-:W2:Y:S01]  /*2380*/  LDS.64 R22, [R22+0x200] ;  /* 0x0002000016167984 */ /* 0x000ea20000000a00 */
[----:B------:R-:W-:-:S02]  /*2390*/  LEA R32, R27, UR4, 0x3 ;  /* 0x000000041b207c11 */ /* 0x000fc4000f8e18ff */
[----:B0-----:R-:W-:Y:S01]  /*23a0*/  LOP3.LUT R35, R21, 0x1f, R2, 0xf8, !PT ;  /* 0x0000001f15237812 */ /* 0x001fe200078ef802 */
[----:B------:R-:W0:Y:S03]  /*23b0*/  LDS.64 R24, [R24+0x300] ;  /* 0x0003000018187984 */ /* 0x000e260000000a00 */
[----:B------:R-:W-:Y:S01]  /*23c0*/  LEA R35, P0, R0, R35, 0xb ;  /* 0x0000002300237211 */ /* 0x000fe200078058ff */
[----:B------:R-:W3:Y:S04]  /*23d0*/  LDS.64 R36, [R36+0x100] ;  /* 0x0001000024247984 */ /* 0x000ee80000000a00 */
[----:B------:R-:W4:Y:S01]  /*23e0*/  LDS.64 R26, [R26+0x400] ;  /* 0x000400001a1a7984 */ /* 0x000f220000000a00 */
[----:B------:R-:W-:Y:S01]  /*23f0*/  IMAD.X R48, RZ, RZ, RZ, P0 ;  /* 0x000000ffff307224 */ /* 0x000fe200000e06ff */
[----:B-1----:R-:W-:-:S02]  /*2400*/  LEA R34, P0, R35, UR8, 0x3 ;  /* 0x0000000823227c11 */ /* 0x002fc4000f8018ff */
[----:B------:R-:W1:Y:S02]  /*2410*/  LDS.64 R28, [R28+0x500] ;  /* 0x000500001c1c7984 */ /* 0x000e640000000a00 */
[----:B------:R-:W-:Y:S02]  /*2420*/  LEA.HI.X R35, R35, UR9, R48, 0x3, P0 ;  /* 0x0000000923237c11 */ /* 0x000fe400080f1c30 */
[----:B------:R-:W1:Y:S04]  /*2430*/  LDS.64 R30, [R30+0x600] ;  /* 0x000600001e1e7984 */ /* 0x000e680000000a00 */
[----:B------:R-:W1:Y:S04]  /*2440*/  LDS.64 R38, [R38] ;  /* 0x0000000026267984 */ /* 0x000e680000000a00 */
[----:B------:R-:W1:Y:S04]  /*2450*/  LDS.64 R32, [R32+0x700] ;  /* 0x0007000020207984 */ /* 0x000e680000000a00 */
[----:B--2---:R2:W-:Y:S04]  /*2460*/  STG.E.64 desc[UR6][R34.64+0x200], R22 ;  /* 0x0002001622007986 */ /* 0x0045e8000c101b06 */
[----:B0-----:R2:W-:Y:S04]  /*2470*/  STG.E.64 desc[UR6][R34.64+0x300], R24 ;  /* 0x0003001822007986 */ /* 0x0015e8000c101b06 */
[----:B---3--:R2:W-:Y:S04]  /*2480*/  STG.E.64 desc[UR6][R34.64+0x100], R36 ;  /* 0x0001002422007986 */ /* 0x0085e8000c101b06 */
[----:B----4-:R2:W-:Y:S04]  /*2490*/  STG.E.64 desc[UR6][R34.64+0x400], R26 ;  /* 0x0004001a22007986 */ /* 0x0105e8000c101b06 */
[----:B-1----:R2:W-:Y:S04]  /*24a0*/  STG.E.64 desc[UR6][R34.64+0x500], R28 ;  /* 0x0005001c22007986 */ /* 0x0025e8000c101b06 */
[----:B------:R2:W-:Y:S04]  /*24b0*/  STG.E.64 desc[UR6][R34.64+0x600], R30 ;  /* 0x0006001e22007986 */ /* 0x0005e8000c101b06 */
[----:B------:R2:W-:Y:S04]  /*24c0*/  STG.E.64 desc[UR6][R34.64], R38 ;  /* 0x0000002622007986 */ /* 0x0005e8000c101b06 */
[----:B------:R2:W-:Y:S01]  /*24d0*/  STG.E.64 desc[UR6][R34.64+0x700], R32 ;  /* 0x0007002022007986 */ /* 0x0005e2000c101b06 */
[----:B------:R-:W-:Y:S05]  /*24e0*/  BRA `(.L_x_164) ;  /* 0x0000000000f47947 */ /* 0x000fea0003800000 */
.L_x_163:
[----:B------:R-:W0:Y:S01]  /*24f0*/  S2R R40, SR_LANEID ;  /* 0x0000000000287919 */ /* 0x000e220000000000 */
[----:B------:R-:W-:Y:S01]  /*2500*/  LOP3.LUT R21, R21, 0x1f00, RZ, 0xc0, !PT ;  /* 0x00001f0015157812 */ /* 0x000fe200078ec0ff */
[----:B------:R-:W1:Y:S04]  /*2510*/  LDCU.64 UR8, c[0x0][0x388] ;  /* 0x00007100ff0877ac */ /* 0x000e680008000a00 */
[----:B0-----:R-:W-:-:S04]  /*2520*/  IMAD R39, R40, 0x8, R21 ;  /* 0x0000000828277824 */ /* 0x001fc800078e0215 */
[----:B------:R-:W-:Y:S01]  /*2530*/  IMAD R40, R40, -0x7, R39 ;  /* 0xfffffff928287824 */ /* 0x000fe200078e0227 */
[----:B------:R-:W-:-:S03]  /*2540*/  LEA.HI.SX32 R20, R39, R39, 0x1b ;  /* 0x0000002727147211 */ /* 0x000fc600078fdaff */
[----:B------:R-:W-:Y:S01]  /*2550*/  VIADD R41, R40, 0xa0 ;  /* 0x000000a028297836 */ /* 0x000fe20000000000 */
[----:B------:R-:W-:Y:S01]  /*2560*/  LEA R45, R20, UR4, 0x3 ;  /* 0x00000004142d7c11 */ /* 0x000fe2000f8e18ff */
[C---:B------:R-:W-:Y:S01]  /*2570*/  VIADD R43, R40.reuse, 0x20 ;  /* 0x00000020282b7836 */ /* 0x040fe20000000000 */
[CC--:B------:R-:W-:Y:S01]  /*2580*/  LEA.HI.SX32 R42, R40.reuse, R40.reuse, 0x1b ;  /* 0x00000028282a7211 */ /* 0x0c0fe200078fdaff */
[C---:B------:R-:W-:Y:S02]  /*2590*/  VIADD R39, R40.reuse, 0x40 ;  /* 0x0000004028277836 */ /* 0x040fe40000000000 */
[----:B------:R0:W-:Y:S01]  /*25a0*/  STS.64 [R45], R22 ;  /* 0x000000162d007388 */ /* 0x0001e20000000a00 */
[----:B------:R-:W-:Y:S01]  /*25b0*/  VIADD R47, R40, 0x60 ;  /* 0x00000060282f7836 */ /* 0x000fe20000000000 */
[-C--:B------:R-:W-:Y:S02]  /*25c0*/  LEA.HI.SX32 R43, R43, R40.reuse, 0x1b ;  /* 0x000000282b2b7211 */ /* 0x080fe400078fdaff */
[----:B------:R2:W-:Y:S01]  /*25d0*/  STS.64 [R45+0x8], R24 ;  /* 0x000008182d007388 */ /* 0x0005e20000000a00 */
[----:B------:R-:W-:-:S02]  /*25e0*/  LEA.HI.SX32 R44, R39, R40, 0x1b ;  /* 0x00000028272c7211 */ /* 0x000fc400078fdaff */
[----:B------:R-:W-:Y:S01]  /*25f0*/  LOP3.LUT R39, R2, 0x1f, RZ, 0xc0, !PT ;  /* 0x0000001f02277812 */ /* 0x000fe200078ec0ff */
[----:B------:R3:W-:Y:S01]  /*2600*/  STS.64 [R45+0x10], R26 ;  /* 0x0000101a2d007388 */ /* 0x0007e20000000a00 */
[----:B0-----:R-:W-:-:S03]  /*2610*/  VIADD R23, R40, 0x80 ;  /* 0x0000008028177836 */ /* 0x001fc60000000000 */
[----:B------:R0:W-:Y:S01]  /*2620*/  STS.64 [R45+0x18], R28 ;  /* 0x0000181c2d007388 */ /* 0x0001e20000000a00 */
[-C--:B------:R-:W-:Y:S01]  /*2630*/  LEA.HI.SX32 R22, R41, R40.reuse, 0x1b ;  /* 0x0000002829167211 */ /* 0x080fe200078fdaff */
[----:B------:R-:W-:Y:S01]  /*2640*/  IMAD R38, R0, 0x800, R39 ;  /* 0x0000080000267824 */ /* 0x000fe200078e0227 */
[----:B--2---:R-:W-:Y:S01]  /*2650*/  LEA R24, R44, UR4, 0x3 ;  /* 0x000000042c187c11 */ /* 0x004fe2000f8e18ff */
[C---:B------:R-:W-:Y:S01]  /*2660*/  VIADD R25, R40.reuse, 0xc0 ;  /* 0x000000c028197836 */ /* 0x040fe20000000000 */
[----:B------:R2:W-:Y:S01]  /*2670*/  STS.64 [R45+0x20], R30 ;  /* 0x0000201e2d007388 */ /* 0x0005e20000000a00 */
[----:B------:R-:W-:Y:S01]  /*2680*/  LEA.HI.SX32 R46, R23, R40, 0x1b ;  /* 0x00000028172e7211 */ /* 0x000fe200078fdaff */
[----:B---3--:R-:W-:Y:S01]  /*2690*/  VIADD R27, R40, 0xe0 ;  /* 0x000000e0281b7836 */ /* 0x008fe20000000000 */
[----:B------:R-:W-:Y:S01]  /*26a0*/  IADD3 R39, P0, PT, R21, R38, RZ ;  /* 0x0000002615277210 */ /* 0x000fe20007f1e0ff */
[----:B------:R-:W-:Y:S01]  /*26b0*/  STS.64 [R45+0x28], R32 ;  /* 0x000028202d007388 */ /* 0x000fe20000000a00 */
[----:B------:R-:W-:-:S02]  /*26c0*/  LEA.HI.SX32 R25, R25, R40, 0x1b ;  /* 0x0000002819197211 */ /* 0x000fc400078fdaff */
[----:B------:R-:W-:Y:S01]  /*26d0*/  LEA.HI.SX32 R27, R27, R40, 0x1b ;  /* 0x000000281b1b7211 */ /* 0x000fe200078fdaff */
[----:B------:R3:W-:Y:S01]  /*26e0*/  STS.64 [R45+0x30], R34 ;  /* 0x000030222d007388 */ /* 0x0007e20000000a00 */
[----:B0-----:R-:W-:Y:S01]  /*26f0*/  LEA R28, R46, UR4, 0x3 ;  /* 0x000000042e1c7c11 */ /* 0x001fe2000f8e18ff */
[----:B------:R-:W-:Y:S01]  /*2700*/  IMAD.X R48, RZ, RZ, RZ, P0 ;  /* 0x000000ffff307224 */ /* 0x000fe200000e06ff */
[----:B-1----:R-:W-:Y:S01]  /*2710*/  LEA R38, P0, R39, UR8, 0x3 ;  /* 0x0000000827267c11 */ /* 0x002fe2000f8018ff */
[----:B------:R0:W-:Y:S01]  /*2720*/  STS.64 [R45+0x38], R36 ;  /* 0x000038242d007388 */ /* 0x0001e20000000a00 */
[----:B--2---:R-:W-:Y:S01]  /*2730*/  LEA R30, R22, UR4, 0x3 ;  /* 0x00000004161e7c11 */ /* 0x004fe2000f8e18ff */
[----:B------:R-:W-:Y:S01]  /*2740*/  NOP ;  /* 0x0000000000007918 */ /* 0x000fe20000000000 */
[----:B---3--:R-:W-:Y:S01]  /*2750*/  LEA R34, R42, UR4, 0x3 ;  /* 0x000000042a227c11 */ /* 0x008fe2000f8e18ff */
[----:B------:R-:W1:Y:S01]  /*2760*/  LDS.64 R28, [R28+0x400] ;  /* 0x000400001c1c7984 */ /* 0x000e620000000a00 */
[----:B------:R-:W-:-:S02]  /*2770*/  LEA R32, R25, UR4, 0x3 ;  /* 0x0000000419207c11 */ /* 0x000fc4000f8e18ff */
[----:B0-----:R-:W-:Y:S01]  /*2780*/  LEA.HI.SX32 R45, R47, R40, 0x1b ;  /* 0x000000282f2d7211 */ /* 0x001fe200078fdaff */
[----:B------:R-:W0:Y:S01]  /*2790*/  LDS.64 R24, [R24+0x200] ;  /* 0x0002000018187984 */ /* 0x000e220000000a00 */
[----:B------:R-:W-:Y:S02]  /*27a0*/  LEA R22, R43, UR4, 0x3 ;  /* 0x000000042b167c11 */ /* 0x000fe4000f8e18ff */
[----:B------:R-:W-:Y:S01]  /*27b0*/  LEA R26, R45, UR4, 0x3 ;  /* 0x000000042d1a7c11 */ /* 0x000fe2000f8e18ff */
[----:B------:R-:W2:Y:S01]  /*27c0*/  LDS.64 R30, [R30+0x500] ;  /* 0x000500001e1e7984 */ /* 0x000ea20000000a00 */
[----:B------:R-:W-:Y:S02]  /*27d0*/  LEA R36, R27, UR4, 0x3 ;  /* 0x000000041b247c11 */ /* 0x000fe4000f8e18ff */
[----:B------:R-:W-:Y:S01]  /*27e0*/  LEA.HI.X R39, R39, UR9, R48, 0x3, P0 ;  /* 0x0000000927277c11 */ /* 0x000fe200080f1c30 */
[----:B------:R-:W3:Y:S04]  /*27f0*/  LDS.64 R22, [R22+0x100] ;  /* 0x0001000016167984 */ /* 0x000ee80000000a00 */
[----:B------:R-:W4:Y:S04]  /*2800*/  LDS.64 R26, [R26+0x300] ;  /* 0x000300001a1a7984 */ /* 0x000f280000000a00 */
[----:B------:R-:W4:Y:S04]  /*2810*/  LDS.64 R32, [R32+0x600] ;  /* 0x0006000020207984 */ /* 0x000f280000000a00 */
[----:B------:R-:W4:Y:S04]  /*2820*/  LDS.64 R34, [R34] ;  /* 0x0000000022227984 */ /* 0x000f280000000a00 */
[----:B------:R-:W4:Y:S04]  /*2830*/  LDS.64 R36, [R36+0x700] ;  /* 0x0007000024247984 */ /* 0x000f280000000a00 */
[----:B-1----:R1:W-:Y:S04]  /*2840*/  STG.E.64 desc[UR6][R38.64+0x400], R28 ;  /* 0x0004001c26007986 */ /* 0x0023e8000c101b06 */
[----:B0-----:R1:W-:Y:S04]  /*2850*/  STG.E.64 desc[UR6][R38.64+0x200], R24 ;  /* 0x0002001826007986 */ /* 0x0013e8000c101b06 */
[----:B--2---:R1:W-:Y:S04]  /*2860*/  STG.E.64 desc[UR6][R38.64+0x500], R30 ;  /* 0x0005001e26007986 */ /* 0x0043e8000c101b06 */
[----:B---3--:R1:W-:Y:S04]  /*2870*/  STG.E.64 desc[UR6][R38.64+0x100], R22 ;  /* 0x0001001626007986 */ /* 0x0083e8000c101b06 */
[----:B----4-:R1:W-:Y:S04]  /*2880*/  STG.E.64 desc[UR6][R38.64+0x300], R26 ;  /* 0x0003001a26007986 */ /* 0x0103e8000c101b06 */
[----:B------:R1:W-:Y:S04]  /*2890*/  STG.E.64 desc[UR6][R38.64+0x600], R32 ;  /* 0x0006002026007986 */ /* 0x0003e8000c101b06 */
[----:B------:R1:W-:Y:S04]  /*28a0*/  STG.E.64 desc[UR6][R38.64], R34 ;  /* 0x0000002226007986 */ /* 0x0003e8000c101b06 */
[----:B------:R1:W-:Y:S02]  /*28b0*/  STG.E.64 desc[UR6][R38.64+0x700], R36 ;  /* 0x0007002426007986 */ /* 0x0003e4000c101b06 */
.L_x_164:
[----:B------:R-:W-:Y:S01]  /*28c0*/  BAR.SYNC.DEFER_BLOCKING 0x0 ;  /* 0x0000000000007b1d */ /* 0x000fe20000010000 */
[----:B------:R-:W-:Y:S01]  /*28d0*/  IMAD R3, R2, -0x4, R3 ;  /* 0xfffffffc02037824 */ /* 0x000fe200078e0203 */
[----:B------:R-:W-:Y:S01]  /*28e0*/  LEA R13, R13, UR4, 0x2 ;  /* 0x000000040d0d7c11 */ /* 0x000fe2000f8e10ff */
[----:B------:R-:W-:Y:S01]  /*28f0*/  IMAD.SHL.U32 R0, R0, 0x800, RZ ;  /* 0x0000080000007824 */ /* 0x000fe200078e00ff */
        /* <DEDUP_REMOVED lines=16> */
[----:B------:R0:W3:Y:S04]  /*2a00*/  LDS R5, [R12] ;  /* 0x000000000c057984 */ /* 0x0000e80000000800 */
[----:B------:R-:W4:Y:S04]  /*2a10*/  LDS R13, [R13] ;  /* 0x000000000d0d7984 */ /* 0x000f280000000800 */
[----:B------:R0:W0:Y:S04]  /*2a20*/  LDS R3, [R14] ;  /* 0x000000000e037984 */ /* 0x0000280000000800 */
[----:B------:R-:W0:Y:S04]  /*2a30*/  LDS R15, [R15] ;  /* 0x000000000f0f7984 */ /* 0x000e280000000800 */
[----:B------:R0:W0:Y:S04]  /*2a40*/  LDS R7, [R16] ;  /* 0x0000000010077984 */ /* 0x0000280000000800 */
[----:B------:R-:W0:Y:S04]  /*2a50*/  LDS R17, [R17] ;  /* 0x0000000011117984 */ /* 0x000e280000000800 */
[----:B------:R0:W0:Y:S04]  /*2a60*/  LDS R9, [R18] ;  /* 0x0000000012097984 */ /* 0x0000280000000800 */
[----:B------:R-:W0:Y:S01]  /*2a70*/  LDS R19, [R19] ;  /* 0x0000000013137984 */ /* 0x000e220000000800 */
[----:B------:R-:W-:Y:S06]  /*2a80*/  BAR.SYNC.DEFER_BLOCKING 0x0 ;  /* 0x0000000000007b1d */ /* 0x000fec0000010000 */
[----:B------:R-:W-:Y:S05]  /*2a90*/  BRA.U !UP0, `(.L_x_165) ;  /* 0x0000000108b87547 */ /* 0x000fea000b800000 */
[C---:B0-----:R-:W-:Y:S01]  /*2aa0*/  VIADD R11, R40.reuse, 0xc0 ;  /* 0x000000c0280b7836 */ /* 0x041fe20000000000 */
[-C--:B------:R-:W-:Y:S01]  /*2ab0*/  LEA.HI.SX32 R4, R41, R40.reuse, 0x1b ;  /* 0x0000002829047211 */ /* 0x080fe200078fdaff */
[----:B-12---:R-:W-:Y:S01]  /*2ac0*/  VIADD R23, R40, 0xe0 ;  /* 0x000000e028177836 */ /* 0x006fe20000000000 */
[----:B------:R-:W-:Y:S01]  /*2ad0*/  LEA R20, R20, UR4, 0x2 ;  /* 0x0000000414147c11 */ /* 0x000fe2000f8e10ff */
[----:B------:R-:W0:Y:S01]  /*2ae0*/  LDCU.64 UR8, c[0x0][0x3a8] ;  /* 0x00007500ff0877ac */ /* 0x000e220008000a00 */
[-C--:B------:R-:W-:Y:S02]  /*2af0*/  LEA.HI.SX32 R6, R11, R40.reuse, 0x1b ;  /* 0x000000280b067211 */ /* 0x080fe400078fdaff */
[----:B------:R-:W-:Y:S01]  /*2b00*/  LEA.HI.SX32 R8, R23, R40, 0x1b ;  /* 0x0000002817087211 */ /* 0x000fe200078fdaff */
[----:B---3--:R-:W-:Y:S01]  /*2b10*/  STS [R20], R5 ;  /* 0x0000000514007388 */ /* 0x008fe20000000800 */
[----:B------:R-:W-:Y:S02]  /*2b20*/  LEA R43, R43, UR4, 0x2 ;  /* 0x000000042b2b7c11 */ /* 0x000fe4000f8e10ff */
[----:B------:R-:W-:Y:S01]  /*2b30*/  LEA R45, R45, UR4, 0x2 ;  /* 0x000000042d2d7c11 */ /* 0x000fe2000f8e10ff */
[----:B----4-:R-:W-:Y:S01]  /*2b40*/  STS [R20+0x4], R13 ;  /* 0x0000040d14007388 */ /* 0x010fe20000000800 */
[----:B------:R-:W-:-:S02]  /*2b50*/  LEA R42, R42, UR4, 0x2 ;  /* 0x000000042a2a7c11 */ /* 0x000fc4000f8e10ff */
[----:B------:R-:W-:Y:S01]  /*2b60*/  LEA R44, R44, UR4, 0x2 ;  /* 0x000000042c2c7c11 */ /* 0x000fe2000f8e10ff */
[----:B------:R1:W-:Y:S01]  /*2b70*/  STS [R20+0x8], R3 ;  /* 0x0000080314007388 */ /* 0x0003e20000000800 */
[----:B------:R-:W-:Y:S02]  /*2b80*/  LEA R46, R46, UR4, 0x2 ;  /* 0x000000042e2e7c11 */ /* 0x000fe4000f8e10ff */
[----:B------:R-:W-:Y:S01]  /*2b90*/  LEA R4, R4, UR4, 0x2 ;  /* 0x0000000404047c11 */ /* 0x000fe2000f8e10ff */
[----:B------:R-:W-:Y:S01]  /*2ba0*/  STS [R20+0xc], R15 ;  /* 0x00000c0f14007388 */ /* 0x000fe20000000800 */
[----:B------:R-:W-:Y:S02]  /*2bb0*/  LEA R6, R6, UR4, 0x2 ;  /* 0x0000000406067c11 */ /* 0x000fe4000f8e10ff */
[----:B------:R-:W-:Y:S01]  /*2bc0*/  LEA R8, R8, UR4, 0x2 ;  /* 0x0000000408087c11 */ /* 0x000fe2000f8e10ff */
[----:B------:R-:W-:Y:S01]  /*2bd0*/  STS [R20+0x10], R7 ;  /* 0x0000100714007388 */ /* 0x000fe20000000800 */
[----:B------:R-:W-:-:S03]  /*2be0*/  LOP3.LUT R21, R21, 0x1f, R2, 0xf8, !PT ;  /* 0x0000001f15157812 */ /* 0x000fc600078ef802 */
[----:B------:R-:W-:Y:S01]  /*2bf0*/  STS [R20+0x14], R17 ;  /* 0x0000141114007388 */ /* 0x000fe20000000800 */
[----:B------:R-:W-:-:S03]  /*2c00*/  IADD3 R21, P0, PT, R0, R21, RZ ;  /* 0x0000001500157210 */ /* 0x000fc60007f1e0ff */
[----:B------:R-:W-:Y:S02]  /*2c10*/  STS [R20+0x18], R9 ;  /* 0x0000180914007388 */ /* 0x000fe40000000800 */
[----:B------:R-:W-:Y:S01]  /*2c20*/  IMAD.X R0, RZ, RZ, RZ, P0 ;  /* 0x000000ffff007224 */ /* 0x000fe200000e06ff */
[----:B0-----:R-:W-:Y:S01]  /*2c30*/  LEA R2, P0, R21, UR8, 0x2 ;  /* 0x0000000815027c11 */ /* 0x001fe2000f8010ff */
[----:B------:R-:W-:Y:S01]  /*2c40*/  STS [R20+0x1c], R19 ;  /* 0x00001c1314007388 */ /* 0x000fe20000000800 */
[----:B------:R-:W-:-:S03]  /*2c50*/  NOP ;  /* 0x0000000000007918 */ /* 0x000fc60000000000 */
[----:B------:R-:W0:Y:S01]  /*2c60*/  LDS R5, [R42] ;  /* 0x000000002a057984 */ /* 0x000e220000000800 */
[----:B-1----:R-:W-:-:S03]  /*2c70*/  LEA.HI.X R3, R21, UR9, R0, 0x2, P0 ;  /* 0x0000000915037c11 */ /* 0x002fc600080f1400 */
        /* <DEDUP_REMOVED lines=16> */
.L_x_165:
[----:B-12---:R-:W-:Y:S01]  /*2d80*/  VIADD R23, R40, 0xe0 ;  /* 0x000000e028177836 */ /* 0x006fe20000000000 */
[----:B------:R-:W-:Y:S01]  /*2d90*/  LEA R20, R20, UR4, 0x2 ;  /* 0x0000000414147c11 */ /* 0x000fe2000f8e10ff */
[----:B0-----:R-:W-:Y:S01]  /*2da0*/  VIADD R11, R40, 0xc0 ;  /* 0x000000c0280b7836 */ /* 0x001fe20000000000 */
[-C--:B------:R-:W-:Y:S01]  /*2db0*/  LEA.HI.SX32 R41, R41, R40.reuse, 0x1b ;  /* 0x0000002829297211 */ /* 0x080fe200078fdaff */
[----:B------:R-:W0:Y:S01]  /*2dc0*/  LDCU.64 UR8, c[0x0][0x390] ;  /* 0x00007200ff0877ac */ /* 0x000e220008000a00 */
[-C--:B------:R-:W-:Y:S01]  /*2dd0*/  LEA.HI.SX32 R23, R23, R40.reuse, 0x1b ;  /* 0x0000002817177211 */ /* 0x080fe200078fdaff */
[----:B---3--:R1:W-:Y:S01]  /*2de0*/  STS [R20], R5 ;  /* 0x0000000514007388 */ /* 0x0083e20000000800 */
[----:B------:R-:W-:Y:S02]  /*2df0*/  LEA.HI.SX32 R4, R11, R40, 0x1b ;  /* 0x000000280b047211 */ /* 0x000fe400078fdaff */
[----:B------:R-:W-:Y:S01]  /*2e00*/  LEA R11, R45, UR4, 0x2 ;  /* 0x000000042d0b7c11 */ /* 0x000fe2000f8e10ff */
[----:B----4-:R2:W-:Y:S01]  /*2e10*/  STS [R20+0x4], R13 ;  /* 0x0000040d14007388 */ /* 0x0105e20000000800 */
[----:B------:R-:W-:-:S02]  /*2e20*/  LEA R43, R43, UR4, 0x2 ;  /* 0x000000042b2b7c11 */ /* 0x000fc4000f8e10ff */
[----:B------:R-:W-:Y:S01]  /*2e30*/  LEA R44, R44, UR4, 0x2 ;  /* 0x000000042c2c7c11 */ /* 0x000fe2000f8e10ff */
[----:B------:R3:W-:Y:S01]  /*2e40*/  STS [R20+0xc], R15 ;  /* 0x00000c0f14007388 */ /* 0x0007e20000000800 */
[----:B------:R-:W-:Y:S02]  /*2e50*/  LEA R4, R4, UR4, 0x2 ;  /* 0x0000000404047c11 */ /* 0x000fe4000f8e10ff */
[----:B-1----:R-:W-:Y:S01]  /*2e60*/  LEA R5, R42, UR4, 0x2 ;  /* 0x000000042a057c11 */ /* 0x002fe2000f8e10ff */
[----:B------:R1:W-:Y:S01]  /*2e70*/  STS [R20+0x1c], R19 ;  /* 0x00001c1314007388 */ /* 0x0003e20000000800 */
[----:B--2---:R-:W-:-:S03]  /*2e80*/  LEA R13, R46, UR4, 0x2 ;  /* 0x000000042e0d7c11 */ /* 0x004fc6000f8e10ff */
[----:B------:R2:W-:Y:S01]  /*2e90*/  STS [R20+0x8], R3 ;  /* 0x0000080314007388 */ /* 0x0005e20000000800 */
[----:B---3--:R-:W-:-:S03]  /*2ea0*/  LEA R15, R41, UR4, 0x2 ;  /* 0x00000004290f7c11 */ /* 0x008fc6000f8e10ff */
[----:B------:R-:W-:Y:S01]  /*2eb0*/  STS [R20+0x10], R7 ;  /* 0x0000100714007388 */ /* 0x000fe20000000800 */
[----:B-1----:R-:W-:-:S03]  /*2ec0*/  LEA R19, R23, UR4, 0x2 ;  /* 0x0000000417137c11 */ /* 0x002fc6000f8e10ff */
[----:B------:R-:W-:Y:S01]  /*2ed0*/  STS [R20+0x14], R17 ;  /* 0x0000141114007388 */ /* 0x000fe20000000800 */
[----:B--2---:R-:W-:-:S03]  /*2ee0*/  LOP3.LUT R3, R2, 0x1f, RZ, 0xc0, !PT ;  /* 0x0000001f02037812 */ /* 0x004fc600078ec0ff */
[----:B------:R-:W-:Y:S01]  /*2ef0*/  STS [R20+0x18], R9 ;  /* 0x0000180914007388 */ /* 0x000fe20000000800 */
[----:B------:R-:W-:-:S03]  /*2f00*/  NOP ;  /* 0x0000000000007918 */ /* 0x000fc60000000000 */
[----:B------:R-:W1:Y:S01]  /*2f10*/  LDS R5, [R5] ;  /* 0x0000000005057984 */ /* 0x000e620000000800 */
[----:B------:R-:W-:-:S03]  /*2f20*/  IMAD.IADD R0, R0, 0x1, R3 ;  /* 0x0000000100007824 */ /* 0x000fc600078e0203 */
[----:B------:R-:W2:Y:S02]  /*2f30*/  LDS R7, [R43+0x80] ;  /* 0x000080002b077984 */ /* 0x000ea40000000800 */
[----:B------:R-:W-:Y:S02]  /*2f40*/  IADD3 R0, P0, PT, R21, R0, RZ ;  /* 0x0000000015007210 */ /* 0x000fe40007f1e0ff */
[----:B------:R-:W3:Y:S03]  /*2f50*/  LDS R9, [R44+0x100] ;  /* 0x000100002c097984 */ /* 0x000ee60000000800 */
[----:B------:R-:W-:Y:S01]  /*2f60*/  IMAD.X R3, RZ, RZ, RZ, P0 ;  /* 0x000000ffff037224 */ /* 0x000fe200000e06ff */
[----:B------:R-:W4:Y:S01]  /*2f70*/  LDS R11, [R11+0x180] ;  /* 0x000180000b0b7984 */ /* 0x000f220000000800 */
[----:B0-----:R-:W-:-:S03]  /*2f80*/  LEA R2, P0, R0, UR8, 0x2 ;  /* 0x0000000800027c11 */ /* 0x001fc6000f8010ff */
[----:B------:R-:W0:Y:S01]  /*2f90*/  LDS R13, [R13+0x200] ;  /* 0x000200000d0d7984 */ /* 0x000e220000000800 */
[----:B------:R-:W-:-:S03]  /*2fa0*/  LEA.HI.X R3, R0, UR9, R3, 0x2, P0 ;  /* 0x0000000900037c11 */ /* 0x000fc600080f1403 */
[----:B------:R-:W5:Y:S04]  /*2fb0*/  LDS R15, [R15+0x280] ;  /* 0x000280000f0f7984 */ /* 0x000f680000000800 */
[----:B------:R-:W5:Y:S04]  /*2fc0*/  LDS R17, [R4+0x300] ;  /* 0x0003000004117984 */ /* 0x000f680000000800 */
[----:B------:R-:W5:Y:S04]  /*2fd0*/  LDS R19, [R19+0x380] ;  /* 0x0003800013137984 */ /* 0x000f680000000800 */
[----:B-1----:R-:W-:Y:S04]  /*2fe0*/  STG.E desc[UR6][R2.64], R5 ;  /* 0x0000000502007986 */ /* 0x002fe8000c101906 */
[----:B--2---:R-:W-:Y:S04]  /*2ff0*/  STG.E desc[UR6][R2.64+0x80], R7 ;  /* 0x0000800702007986 */ /* 0x004fe8000c101906 */
[----:B---3--:R-:W-:Y:S04]  /*3000*/  STG.E desc[UR6][R2.64+0x100], R9 ;  /* 0x0001000902007986 */ /* 0x008fe8000c101906 */
[----:B----4-:R-:W-:Y:S04]  /*3010*/  STG.E desc[UR6][R2.64+0x180], R11 ;  /* 0x0001800b02007986 */ /* 0x010fe8000c101906 */
[----:B0-----:R-:W-:Y:S04]  /*3020*/  STG.E desc[UR6][R2.64+0x200], R13 ;  /* 0x0002000d02007986 */ /* 0x001fe8000c101906 */
[----:B-----5:R-:W-:Y:S04]  /*3030*/  STG.E desc[UR6][R2.64+0x280], R15 ;  /* 0x0002800f02007986 */ /* 0x020fe8000c101906 */
[----:B------:R-:W-:Y:S04]  /*3040*/  STG.E desc[UR6][R2.64+0x300], R17 ;  /* 0x0003001102007986 */ /* 0x000fe8000c101906 */
[----:B------:R-:W-:Y:S01]  /*3050*/  STG.E desc[UR6][R2.64+0x380], R19 ;  /* 0x0003801302007986 */ /* 0x000fe2000c101906 */
[----:B------:R-:W-:Y:S05]  /*3060*/  EXIT ;  /* 0x000000000000794d */ /* 0x000fea0003800000 */
.L_x_139:
[----:B------:R-:W0:Y:S01]  /*3070*/  LDC.64 R4, c[0x0][0x3b8] ;  /* 0x0000ee00ff047b82 */ /* 0x000e220000000a00 */
[----:B------:R-:W-:Y:S01]  /*3080*/  IMAD.MOV R9, RZ, RZ, -R7 ;  /* 0x000000ffff097224 */ /* 0x000fe200078e0a07 */
[----:B------:R-:W1:Y:S01]  /*3090*/  LDCU.U8 UR4, c[0x0][0x380] ;  /* 0x00007000ff0477ac */ /* 0x000e620008000000 */
[----:B0-----:R-:W-:-:S05]  /*30a0*/  IMAD.WIDE.U32 R4, R0, 0x4, R4 ;  /* 0x0000000400047825 */ /* 0x001fca00078e0004 */
[----:B------:R-:W0:Y:S01]  /*30b0*/  LDC R7, c[0x0][0x398] ;  /* 0x0000e600ff077b82 */ /* 0x000e220000000800 */
[----:B------:R-:W2:Y:S04]  /*30c0*/  LDG.E R6, desc[UR6][R4.64+0x4] ;  /* 0x0000040604067981 */ /* 0x000ea8000c1e1900 */
[----:B------:R3:W4:Y:S01]  /*30d0*/  LDG.E R42, desc[UR6][R4.64] ;  /* 0x00000006042a7981 */ /* 0x000722000c1e1900 */
[CC--:B------:R-:W-:Y:S01]  /*30e0*/  LOP3.LUT R35, R0.reuse, R9.reuse, RZ, 0xc0, !PT ;  /* 0x0000000900237212 */ /* 0x0c0fe200078ec0ff */
[----:B-1----:R-:W-:Y:S01]  /*30f0*/  UPRMT UR4, UR4, 0x8880, URZ ;  /* 0x0000888004047896 */ /* 0x002fe200080000ff */
[C---:B------:R-:W-:Y:S01]  /*3100*/  LOP3.LUT R9, R0.reuse, R9, RZ, 0xfc, !PT ;  /* 0x0000000900097212 */ /* 0x040fe200078efcff */
[----:B------:R-:W-:Y:S01]  /*3110*/  BSSY.RECONVERGENT B0, `(.L_x_166) ;  /* 0x00000e1000007945 */ /* 0x000fe20003800200 */
[----:B------:R-:W-:Y:S01]  /*3120*/  LOP3.LUT R31, R3, 0xfffff800, RZ, 0xc0, !PT ;  /* 0xfffff800031f7812 */ /* 0x000fe200078ec0ff */
[----:B------:R-:W-:Y:S01]  /*3130*/  IMAD.IADD R8, R0, 0x1, -R35 ;  /* 0x0000000100087824 */ /* 0x000fe200078e0a23 */
[----:B------:R-:W-:Y:S01]  /*3140*/  ISETP.NE.AND P1, PT, R9, -0x1, PT ;  /* 0xffffffff0900780c */ /* 0x000fe20003f25270 */
[----:B------:R-:W-:Y:S01]  /*3150*/  IMAD.SHL.U32 R35, R35, 0x800, RZ ;  /* 0x0000080023237824 */ /* 0x000fe200078e00ff */
[----:B------:R-:W-:Y:S01]  /*3160*/  UISETP.NE.AND UP0, UPT, UR4, URZ, UPT ;  /* 0x000000ff0400728c */ /* 0x000fe2000bf05270 */
[----:B------:R-:W-:Y:S01]  /*3170*/  IMAD.SHL.U32 R11, R8, 0x800, RZ ;  /* 0x00000800080b7824 */ /* 0x000fe200078e00ff */
[----:B------:R-:W-:-:S03]  /*3180*/  ACQBULK ;  /* 0x000000000000782e */ /* 0x000fc60000000000 */
[C---:B---3--:R-:W-:Y:S01]  /*3190*/  VIADD R4, R11.reuse, 0x7ff ;  /* 0x000007ff0b047836 */ /* 0x048fe20000000000 */
[----:B------:R-:W-:Y:S01]  /*31a0*/  ISETP.NE.AND P0, PT, R11, -0x800, PT ;  /* 0xfffff8000b00780c */ /* 0x000fe20003f05270 */
[----:B0-----:R-:W-:-:S05]  /*31b0*/  IMAD R3, R0, -0x800, R7 ;  /* 0xfffff80000037824 */ /* 0x001fca00078e0207 */
[----:B------:R-:W-:-:S07]  /*31c0*/  VIMNMX.U32 R3, PT, PT, R3, 0x800, PT ;  /* 0x0000080003037848 */ /* 0x000fce0003fe0000 */
[----:B------:R-:W-:Y:S02]  /*31d0*/  @P0 VIADD R4, R11, 0x800 ;  /* 0x000008000b040836 */ /* 0x000fe40000000000 */
[--C-:B--2---:R-:W-:Y:S02]  /*31e0*/  IMAD.IADD R13, R6, 0x1, -R35.reuse ;  /* 0x00000001060d7824 */ /* 0x104fe400078e0a23 */
[----:B------:R-:W-:Y:S02]  /*31f0*/  IMAD.IADD R6, R7, 0x1, -R35 ;  /* 0x0000000107067824 */ /* 0x000fe400078e0a23 */
[----:B------:R-:W-:Y:S02]  /*3200*/  IMAD.IADD R4, R4, 0x1, -R13 ;  /* 0x0000000104047824 */ /* 0x000fe400078e0a0d */
[----:B----4-:R-:W-:Y:S01]  /*3210*/  IMAD.IADD R42, R42, 0x1, -R35 ;  /* 0x000000012a2a7824 */ /* 0x010fe200078e0a23 */
[C---:B------:R-:W-:Y:S02]  /*3220*/  VIMNMX.U32 R8, PT, PT, R31.reuse, R6, !PT ;  /* 0x000000061f087248 */ /* 0x040fe40007fe0000 */
[----:B------:R-:W-:-:S02]  /*3230*/  SEL R5, R31, R4, !P1 ;  /* 0x000000041f057207 */ /* 0x000fc40004800000 */
[----:B------:R-:W-:Y:S01]  /*3240*/  @!P1 VIMNMX.U32 R13, PT, PT, R31, R6, PT ;  /* 0x000000061f0d9248 */ /* 0x000fe20003fe0000 */
[----:B------:R-:W-:-:S04]  /*3250*/  IMAD.IADD R8, R8, 0x1, -R31 ;  /* 0x0000000108087824 */ /* 0x000fc800078e0a1f */
[----:B------:R-:W-:Y:S01]  /*3260*/  IMAD.IADD R13, R13, 0x1, -R42 ;  /* 0x000000010d0d7824 */ /* 0x000fe200078e0a2a */
[----:B------:R-:W-:Y:S02]  /*3270*/  VIADDMNMX.U32 R4, R11, -R42, R8, PT ;  /* 0x8000002a0b047246 */ /* 0x000fe40003800008 */
[----:B------:R-:W-:-:S05]  /*3280*/  VIMNMX.U32 R5, PT, PT, R8, R5, PT ;  /* 0x0000000508057248 */ /* 0x000fca0003fe0000 */
[----:B------:R-:W-:Y:S01]  /*3290*/  IMAD.IADD R12, R5, 0x1, -R4 ;  /* 0x00000001050c7824 */ /* 0x000fe200078e0a04 */
[----:B------:R-:W-:Y:S06]  /*32a0*/  BRA.U !UP0, `(.L_x_167) ;  /* 0x00000005082c7547 */ /* 0x000fec000b800000 */
[----:B------:R-:W0:Y:S01]  /*32b0*/  LDCU.64 UR4, c[0x0][0x388] ;  /* 0x00007100ff0477ac */ /* 0x000e220008000a00 */
[----:B------:R-:W-:Y:S01]  /*32c0*/  IMAD.IADD R51, R13, 0x1, R12 ;  /* 0x000000010d337824 */ /* 0x000fe200078e020c */
[----:B------:R-:W-:Y:S01]  /*32d0*/  IADD3 R31, P0, P1, R4, R35, R31 ;  /* 0x00000023041f7210 */ /* 0x000fe2000791e01f */
[C---:B------:R-:W-:Y:S01]  /*32e0*/  IMAD.IADD R4, R2.reuse, 0x1, -R13 ;  /* 0x0000000102047824 */ /* 0x040fe200078e0a0d */
[C---:B------:R-:W-:Y:S01]  /*32f0*/  IADD3 R6, P2, P3, R2.reuse, R42, R35 ;  /* 0x0000002a02067210 */ /* 0x040fe20007b5e023 */
[C---:B------:R-:W-:Y:S01]  /*3300*/  VIADD R38, R2.reuse, 0x100 ;  /* 0x0000010002267836 */ /* 0x040fe20000000000 */
[C---:B------:R-:W-:Y:S01]  /*3310*/  ISETP.GE.AND P6, PT, R2.reuse, R51, PT ;  /* 0x000000330200720c */ /* 0x040fe20003fc6270 */
[C---:B------:R-:W-:Y:S01]  /*3320*/  VIADD R34, R2.reuse, 0x200 ;  /* 0x0000020002227836 */ /* 0x040fe20000000000 */
[----:B------:R-:W-:Y:S01]  /*3330*/  IADD3.X R33, PT, PT, RZ, RZ, RZ, P0, P1 ;  /* 0x000000ffff217210 */ /* 0x000fe200007e24ff */
[----:B------:R-:W-:Y:S01]  /*3340*/  VIADD R36, R2, 0x300 ;  /* 0x0000030002247836 */ /* 0x000fe20000000000 */
[----:B------:R-:W-:Y:S01]  /*3350*/  IADD3 R5, P1, PT, R4, R31, RZ ;  /* 0x0000001f04057210 */ /* 0x000fe20007f3e0ff */
[C---:B------:R-:W-:Y:S01]  /*3360*/  VIADD R30, R2.reuse, 0x500 ;  /* 0x00000500021e7836 */ /* 0x040fe20000000000 */
[----:B------:R-:W-:Y:S01]  /*3370*/  IADD3.X R7, PT, PT, RZ, RZ, RZ, P2, P3 ;  /* 0x000000ffff077210 */ /* 0x000fe200017e64ff */
[----:B------:R-:W-:Y:S01]  /*3380*/  VIADD R44, R2, 0x600 ;  /* 0x00000600022c7836 */ /* 0x000fe20000000000 */
[----:B------:R-:W-:Y:S01]  /*3390*/  LEA.HI.X.SX32 R4, R4, R33, 0x1, P1 ;  /* 0x0000002104047211 */ /* 0x000fe200008f0eff */
[----:B------:R-:W-:Y:S01]  /*33a0*/  BSSY.RECONVERGENT B1, `(.L_x_168) ;  /* 0x0000011000017945 */ /* 0x000fe20003800200 */
[C---:B------:R-:W-:Y:S01]  /*33b0*/  LOP3.LUT R32, R2.reuse, 0x400, RZ, 0xfc, !PT ;  /* 0x0000040002207812 */ /* 0x040fe200078efcff */
[----:B------:R-:W-:Y:S01]  /*33c0*/  VIADD R46, R2, 0x700 ;  /* 0x00000700022e7836 */ /* 0x000fe20000000000 */
[----:B0-----:R-:W-:-:S02]  /*33d0*/  LEA R20, P0, R6, UR4, 0x3 ;  /* 0x0000000406147c11 */ /* 0x001fc4000f8018ff */
[C---:B------:R-:W-:Y:S02]  /*33e0*/  LEA R24, P1, R5.reuse, UR4, 0x3 ;  /* 0x0000000405187c11 */ /* 0x040fe4000f8218ff */
[----:B------:R-:W-:Y:S02]  /*33f0*/  LEA.HI.X R21, R6, UR5, R7, 0x3, P0 ;  /* 0x0000000506157c11 */ /* 0x000fe400080f1c07 */
[----:B------:R-:W-:Y:S02]  /*3400*/  LEA.HI.X R25, R5, UR5, R4, 0x3, P1 ;  /* 0x0000000505197c11 */ /* 0x000fe400088f1c04 */
[-C--:B------:R-:W-:Y:S02]  /*3410*/  ISETP.GE.AND P5, PT, R38, R51.reuse, PT ;  /* 0x000000332600720c */ /* 0x080fe40003fa6270 */
[-C--:B------:R-:W-:Y:S02]  /*3420*/  ISETP.GE.AND P4, PT, R34, R51.reuse, PT ;  /* 0x000000332200720c */ /* 0x080fe40003f86270 */
[----:B------:R-:W-:-:S02]  /*3430*/  ISETP.GE.AND P3, PT, R36, R51, PT ;  /* 0x000000332400720c */ /* 0x000fc40003f66270 */
[-C--:B------:R-:W-:Y:S02]  /*3440*/  ISETP.GE.AND P2, PT, R32, R51.reuse, PT ;  /* 0x000000332000720c */ /* 0x080fe40003f46270 */
[-C--:B------:R-:W-:Y:S02]  /*3450*/  ISETP.GE.AND P1, PT, R30, R51.reuse, PT ;  /* 0x000000331e00720c */ /* 0x080fe40003f26270 */
[----:B------:R-:W-:Y:S01]  /*3460*/  ISETP.GE.AND P0, PT, R44, R51, PT ;  /* 0x000000332c00720c */ /* 0x000fe20003f06270 */
[----:B------:R-:W-:-:S12]  /*3470*/  @P6 BRA `(.L_x_169) ;  /* 0x00000000000c6947 */ /* 0x000fd80003800000 */
[----:B------:R-:W-:-:S13]  /*3480*/  ISETP.GE.AND P6, PT, R2, R13, PT ;  /* 0x0000000d0200720c */ /* 0x000fda0003fc6270 */
[----:B------:R0:W5:Y:S04]  /*3490*/  @!P6 LDG.E.64 R4, desc[UR6][R20.64] ;  /* 0x000000061404e981 */ /* 0x000168000c1e1b00 */
[----:B------:R0:W5:Y:S02]  /*34a0*/  @P6 LDG.E.64 R4, desc[UR6][R24.64] ;  /* 0x0000000618046981 */ /* 0x000164000c1e1b00 */
.L_x_169:
[----:B------:R-:W-:Y:S05]  /*34b0*/  BSYNC.RECONVERGENT B1 ;  /* 0x0000000000017941 */ /* 0x000fea0003800200 */
.L_x_168:
[----:B------:R-:W-:Y:S01]  /*34c0*/  BSSY.RECONVERGENT B1, `(.L_x_170) ;  /* 0x0000006000017945 */ /* 0x000fe20003800200 */
[----:B------:R-:W-:-:S03]  /*34d0*/  ISETP.GE.AND P6, PT, R46, R51, PT ;  /* 0x000000332e00720c */ /* 0x000fc60003fc6270 */
[----:B------:R-:W-:Y:S10]  /*34e0*/  @P5 BRA `(.L_x_171) ;  /* 0x00000000000c5947 */ /* 0x000ff40003800000 */
[----:B------:R-:W-:-:S13]  /*34f0*/  ISETP.GE.AND P5, PT, R38, R13, PT ;  /* 0x0000000d2600720c */ /* 0x000fda0003fa6270 */
[----:B------:R1:W5:Y:S04]  /*3500*/  @P5 LDG.E.64 R6, desc[UR6][R24.64+0x800] ;  /* 0x0008000618065981 */ /* 0x000368000c1e1b00 */
[----:B------:R1:W5:Y:S02]  /*3510*/  @!P5 LDG.E.64 R6, desc[UR6][R20.64+0x800] ;  /* 0x000800061406d981 */ /* 0x000364000c1e1b00 */
.L_x_171:
[----:B------:R-:W-:Y:S05]  /*3520*/  BSYNC.RECONVERGENT B1 ;  /* 0x0000000000017941 */ /* 0x000fea0003800200 */
.L_x_170:
[----:B------:R-:W-:Y:S04]  /*3530*/  BSSY.RECONVERGENT B1, `(.L_x_172) ;  /* 0x0000005000017945 */ /* 0x000fe80003800200 */
[----:B------:R-:W-:Y:S05]  /*3540*/  @P4 BRA `(.L_x_173) ;  /* 0x00000000000c4947 */ /* 0x000fea0003800000 */
[----:B------:R-:W-:-:S13]  /*3550*/  ISETP.GE.AND P4, PT, R34, R13, PT ;  /* 0x0000000d2200720c */ /* 0x000fda0003f86270 */
[----:B------:R2:W5:Y:S04]  /*3560*/  @P4 LDG.E.64 R8, desc[UR6][R24.64+0x1000] ;  /* 0x0010000618084981 */ /* 0x000568000c1e1b00 */
[----:B------:R2:W5:Y:S02]  /*3570*/  @!P4 LDG.E.64 R8, desc[UR6][R20.64+0x1000] ;  /* 0x001000061408c981 */ /* 0x000564000c1e1b00 */
.L_x_173:
[----:B------:R-:W-:Y:S05]  /*3580*/  BSYNC.RECONVERGENT B1 ;  /* 0x0000000000017941 */ /* 0x000fea0003800200 */
.L_x_172:
[----:B------:R-:W-:Y:S04]  /*3590*/  BSSY.RECONVERGENT B1, `(.L_x_174) ;  /* 0x0000005000017945 */ /* 0x000fe80003800200 */
[----:B------:R-:W-:Y:S05]  /*35a0*/  @P3 BRA `(.L_x_175) ;  /* 0x00000000000c3947 */ /* 0x000fea0003800000 */
[----:B------:R-:W-:-:S13]  /*35b0*/  ISETP.GE.AND P3, PT, R36, R13, PT ;  /* 0x0000000d2400720c */ /* 0x000fda0003f66270 */
[----:B------:R3:W5:Y:S04]  /*35c0*/  @P3 LDG.E.64 R10, desc[UR6][R24.64+0x1800] ;  /* 0x00180006180a3981 */ /* 0x000768000c1e1b00 */
[----:B------:R3:W5:Y:S02]  /*35d0*/  @!P3 LDG.E.64 R10, desc[UR6][R20.64+0x1800] ;  /* 0x00180006140ab981 */ /* 0x000764000c1e1b00 */
.L_x_175:
[----:B------:R-:W-:Y:S05]  /*35e0*/  BSYNC.RECONVERGENT B1 ;  /* 0x0000000000017941 */ /* 0x000fea0003800200 */
.L_x_174:
[----:B------:R-:W-:Y:S04]  /*35f0*/  BSSY.RECONVERGENT B1, `(.L_x_176) ;  /* 0x0000005000017945 */ /* 0x000fe80003800200 */
[----:B------:R-:W-:Y:S05]  /*3600*/  @P2 BRA `(.L_x_177) ;  /* 0x00000000000c2947 */ /* 0x000fea0003800000 */
[----:B------:R-:W-:-:S13]  /*3610*/  ISETP.GE.AND P2, PT, R32, R13, PT ;  /* 0x0000000d2000720c */ /* 0x000fda0003f46270 */
[----:B------:R4:W5:Y:S04]  /*3620*/  @P2 LDG.E.64 R14, desc[UR6][R24.64+0x2000] ;  /* 0x00200006180e2981 */ /* 0x000968000c1e1b00 */
[----:B------:R4:W5:Y:S02]  /*3630*/  @!P2 LDG.E.64 R14, desc[UR6][R20.64+0x2000] ;  /* 0x00200006140ea981 */ /* 0x000964000c1e1b00 */
.L_x_177:
[----:B------:R-:W-:Y:S05]  /*3640*/  BSYNC.RECONVERGENT B1 ;  /* 0x0000000000017941 */ /* 0x000fea0003800200 */
.L_x_176:
[----:B------:R-:W-:Y:S04]  /*3650*/  BSSY.RECONVERGENT B1, `(.L_x_178) ;  /* 0x0000005000017945 */ /* 0x000fe80003800200 */
[----:B------:R-:W-:Y:S05]  /*3660*/  @P1 BRA `(.L_x_179) ;  /* 0x00000000000c1947 */ /* 0x000fea0003800000 */
[----:B------:R-:W-:-:S13]  /*3670*/  ISETP.GE.AND P1, PT, R30, R13, PT ;  /* 0x0000000d1e00720c */ /* 0x000fda0003f26270 */
[----:B------:R0:W5:Y:S04]  /*3680*/  @P1 LDG.E.64 R16, desc[UR6][R24.64+0x2800] ;  /* 0x0028000618101981 */ /* 0x000168000c1e1b00 */
[----:B------:R0:W5:Y:S02]  /*3690*/  @!P1 LDG.E.64 R16, desc[UR6][R20.64+0x2800] ;  /* 0x0028000614109981 */ /* 0x000164000c1e1b00 */
.L_x_179:
[----:B------:R-:W-:Y:S05]  /*36a0*/  BSYNC.RECONVERGENT B1 ;  /* 0x0000000000017941 */ /* 0x000fea0003800200 */
.L_x_178:
[----:B------:R-:W-:Y:S04]  /*36b0*/  BSSY.RECONVERGENT B1, `(.L_x_180) ;  /* 0x0000005000017945 */ /* 0x000fe80003800200 */
[----:B------:R-:W-:Y:S05]  /*36c0*/  @P0 BRA `(.L_x_181) ;  /* 0x00000000000c0947 */ /* 0x000fea0003800000 */
[----:B------:R-:W-:-:S13]  /*36d0*/  ISETP.GE.AND P0, PT, R44, R13, PT ;  /* 0x0000000d2c00720c */ /* 0x000fda0003f06270 */
[----:B------:R0:W5:Y:S04]  /*36e0*/  @P0 LDG.E.64 R18, desc[UR6][R24.64+0x3000] ;  /* 0x0030000618120981 */ /* 0x000168000c1e1b00 */
[----:B------:R0:W5:Y:S02]  /*36f0*/  @!P0 LDG.E.64 R18, desc[UR6][R20.64+0x3000] ;  /* 0x0030000614128981 */ /* 0x000164000c1e1b00 */
.L_x_181:
[----:B------:R-:W-:Y:S05]  /*3700*/  BSYNC.RECONVERGENT B1 ;  /* 0x0000000000017941 */ /* 0x000fea0003800200 */
.L_x_180:
[----:B------:R-:W-:Y:S05]  /*3710*/  @P6 BRA `(.L_x_182) ;  /* 0x0000000800006947 */ /* 0x000fea0003800000 */
[----:B------:R-:W-:-:S13]  /*3720*/  ISETP.GE.AND P0, PT, R46, R13, PT ;  /* 0x0000000d2e00720c */ /* 0x000fda0003f06270 */
[----:B------:R0:W5:Y:S04]  /*3730*/  @P0 LDG.E.64 R22, desc[UR6][R24.64+0x3800] ;  /* 0x0038000618160981 */ /* 0x000168000c1e1b00 */
[----:B------:R0:W5:Y:S01]  /*3740*/  @!P0 LDG.E.64 R22, desc[UR6][R20.64+0x3800] ;  /* 0x0038000614168981 */ /* 0x000162000c1e1b00 */
[----:B------:R-:W-:Y:S05]  /*3750*/  BRA `(.L_x_182) ;  /* 0x0000000400f07947 */ /* 0x000fea0003800000 */
.L_x_167:
[----:B------:R-:W-:Y:S01]  /*3760*/  IMAD.IADD R51, R13, 0x1, R12 ;  /* 0x000000010d337824 */ /* 0x000fe200078e020c */
[----:B------:R-:W-:Y:S01]  /*3770*/  IADD3 R31, P2, P6, R4, R35, R31 ;  /* 0x00000023041f7210 */ /* 0x000fe20007e5e01f */
[C---:B------:R-:W-:Y:S01]  /*3780*/  VIADD R34, R2.reuse, 0x200 ;  /* 0x0000020002227836 */ /* 0x040fe20000000000 */
[----:B------:R-:W-:Y:S01]  /*3790*/  IADD3 R48, P1, PT, R35, R42, RZ ;  /* 0x0000002a23307210 */ /* 0x000fe20007f3e0ff */
[C---:B------:R-:W-:Y:S01]  /*37a0*/  VIADD R38, R2.reuse, 0x100 ;  /* 0x0000010002267836 */ /* 0x040fe20000000000 */
[CC--:B------:R-:W-:Y:S01]  /*37b0*/  ISETP.GE.AND P3, PT, R2.reuse, R51.reuse, PT ;  /* 0x000000330200720c */ /* 0x0c0fe20003f66270 */
[----:B------:R-:W-:Y:S01]  /*37c0*/  VIADD R36, R2, 0x300 ;  /* 0x0000030002247836 */ /* 0x000fe20000000000 */
[-C--:B------:R-:W-:Y:S01]  /*37d0*/  ISETP.GE.AND P5, PT, R34, R51.reuse, PT ;  /* 0x000000332200720c */ /* 0x080fe20003fa6270 */
[----:B------:R-:W-:Y:S01]  /*37e0*/  IMAD.X R50, RZ, RZ, RZ, P1 ;  /* 0x000000ffff327224 */ /* 0x000fe200008e06ff */
[----:B------:R-:W-:Y:S02]  /*37f0*/  ISETP.GE.AND P4, PT, R38, R51, PT ;  /* 0x000000332600720c */ /* 0x000fe40003f86270 */
[----:B------:R-:W-:-:S07]  /*3800*/  IADD3.X R33, PT, PT, RZ, RZ, RZ, P2, P6 ;  /* 0x000000ffff217210 */ /* 0x000fce00017ec4ff */
[C---:B------:R-:W-:Y:S01]  /*3810*/  @!P3 IMAD.IADD R25, R2.reuse, 0x1, -R13 ;  /* 0x000000010219b824 */ /* 0x040fe200078e0a0d */
[-C--:B------:R-:W-:Y:S01]  /*3820*/  @!P3 ISETP.GE.AND P0, PT, R2, R13.reuse, PT ;  /* 0x0000000d0200b20c */ /* 0x080fe20003f06270 */
[----:B------:R-:W0:Y:S02]  /*3830*/  @!P5 LDC.64 R44, c[0x0][0x3a0] ;  /* 0x0000e800ff2cdb82 */ /* 0x000e240000000a00 */
[----:B------:R-:W-:Y:S02]  /*3840*/  @!P4 ISETP.GE.AND P6, PT, R38, R13, PT ;  /* 0x0000000d2600c20c */ /* 0x000fe40003fc6270 */
[----:B------:R-:W-:Y:S02]  /*3850*/  @!P3 SEL R30, R2, R25, !P0 ;  /* 0x00000019021eb207 */ /* 0x000fe40004000000 */
[----:B------:R-:W-:Y:S02]  /*3860*/  @!P3 SEL R21, R48, R31, !P0 ;  /* 0x0000001f3015b207 */ /* 0x000fe40004000000 */
[----:B------:R-:W1:Y:S01]  /*3870*/  @!P3 LDC.64 R40, c[0x0][0x3a0] ;  /* 0x0000e800ff28bb82 */ /* 0x000e620000000a00 */
[----:B------:R-:W-:Y:S01]  /*3880*/  @!P3 SHF.R.S32.HI R32, RZ, 0x1f, R25 ;  /* 0x0000001fff20b819 */ /* 0x000fe20000011419 */
[--C-:B------:R-:W-:Y:S01]  /*3890*/  @!P5 IMAD.IADD R25, R34, 0x1, -R13.reuse ;  /* 0x000000012219d824 */ /* 0x100fe200078e0a0d */
[----:B------:R-:W-:Y:S01]  /*38a0*/  @!P3 IADD3 R30, P2, PT, R30, R21, RZ ;  /* 0x000000151e1eb210 */ /* 0x000fe20007f5e0ff */
[----:B------:R-:W-:Y:S01]  /*38b0*/  @!P4 IMAD.IADD R21, R38, 0x1, -R13 ;  /* 0x000000012615c824 */ /* 0x000fe200078e0a0d */
[----:B------:R-:W-:-:S02]  /*38c0*/  @!P3 SEL R37, R50, R33, !P0 ;  /* 0x000000213225b207 */ /* 0x000fc40004000000 */
[----:B------:R-:W-:Y:S01]  /*38d0*/  @!P4 SEL R27, R48, R31, !P6 ;  /* 0x0000001f301bc207 */ /* 0x000fe20007000000 */
[----:B------:R-:W2:Y:S01]  /*38e0*/  @!P4 LDC.64 R28, c[0x0][0x3a0] ;  /* 0x0000e800ff1ccb82 */ /* 0x000ea20000000a00 */
[----:B------:R-:W-:Y:S02]  /*38f0*/  @!P4 SEL R26, R38, R21, !P6 ;  /* 0x00000015261ac207 */ /* 0x000fe40007000000 */
[----:B------:R-:W-:Y:S02]  /*3900*/  @!P3 SEL R32, R32, RZ, P0 ;  /* 0x000000ff2020b207 */ /* 0x000fe40000000000 */
[----:B------:R-:W-:Y:S02]  /*3910*/  @!P5 ISETP.GE.AND P0, PT, R34, R13, PT ;  /* 0x0000000d2200d20c */ /* 0x000fe40003f06270 */
[----:B------:R-:W-:Y:S01]  /*3920*/  @!P4 SHF.R.S32.HI R21, RZ, 0x1f, R21 ;  /* 0x0000001fff15c819 */ /* 0x000fe20000011415 */
[----:B------:R-:W-:Y:S01]  /*3930*/  @!P3 IMAD.X R32, R32, 0x1, R37, P2 ;  /* 0x000000012020b824 */ /* 0x000fe200010e0625 */
[----:B------:R-:W-:-:S02]  /*3940*/  @!P4 IADD3 R26, P1, PT, R26, R27, RZ ;  /* 0x0000001b1a1ac210 */ /* 0x000fc40007f3e0ff */
[----:B------:R-:W-:Y:S02]  /*3950*/  @!P5 SEL R20, R34, R25, !P0 ;  /* 0x000000192214d207 */ /* 0x000fe40004000000 */
[----:B------:R-:W-:Y:S02]  /*3960*/  @!P5 SEL R27, R48, R31, !P0 ;  /* 0x0000001f301bd207 */ /* 0x000fe40004000000 */
[----:B------:R-:W-:Y:S02]  /*3970*/  @!P4 SEL R24, R50, R33, !P6 ;  /* 0x000000213218c207 */ /* 0x000fe40007000000 */
[----:B------:R-:W-:Y:S02]  /*3980*/  @!P4 SEL R21, R21, RZ, P6 ;  /* 0x000000ff1515c207 */ /* 0x000fe40003000000 */
[----:B------:R-:W-:Y:S02]  /*3990*/  @!P5 SHF.R.S32.HI R25, RZ, 0x1f, R25 ;  /* 0x0000001fff19d819 */ /* 0x000fe40000011419 */
[----:B------:R-:W-:Y:S01]  /*39a0*/  @!P5 IADD3 R20, P6, PT, R20, R27, RZ ;  /* 0x0000001b1414d210 */ /* 0x000fe20007fde0ff */
[----:B------:R-:W-:Y:S01]  /*39b0*/  @!P4 IMAD.X R27, R21, 0x1, R24, P1 ;  /* 0x00000001151bc824 */ /* 0x000fe200008e0618 */
[----:B------:R-:W-:-:S02]  /*39c0*/  ISETP.GE.AND P2, PT, R36, R51, PT ;  /* 0x000000332400720c */ /* 0x000fc40003f46270 */
[----:B------:R-:W-:Y:S02]  /*39d0*/  @!P5 SEL R24, R50, R33, !P0 ;  /* 0x000000213218d207 */ /* 0x000fe40004000000 */
[----:B------:R-:W-:Y:S02]  /*39e0*/  @!P5 SEL R21, R25, RZ, P0 ;  /* 0x000000ff1915d207 */ /* 0x000fe40000000000 */
[----:B0-----:R-:W-:Y:S02]  /*39f0*/  @!P5 LEA R44, P1, R20, R44, 0x3 ;  /* 0x0000002c142cd211 */ /* 0x001fe400078218ff */
[----:B-1----:R-:W-:Y:S01]  /*3a00*/  @!P3 LEA R40, P0, R30, R40, 0x3 ;  /* 0x000000281e28b211 */ /* 0x002fe200078018ff */
[----:B------:R-:W-:-:S03]  /*3a10*/  @!P5 IMAD.X R21, R21, 0x1, R24, P6 ;  /* 0x000000011515d824 */ /* 0x000fc600030e0618 */
[----:B------:R-:W-:Y:S01]  /*3a20*/  @!P3 LEA.HI.X R41, R30, R41, R32, 0x3, P0 ;  /* 0x000000291e29b211 */ /* 0x000fe200000f1c20 */
[----:B------:R-:W-:Y:S01]  /*3a30*/  VIADD R30, R2, 0x500 ;  /* 0x00000500021e7836 */ /* 0x000fe20000000000 */
[----:B------:R-:W-:Y:S01]  /*3a40*/  @!P5 LEA.HI.X R45, R20, R45, R21, 0x3, P1 ;  /* 0x0000002d142dd211 */ /* 0x000fe200008f1c15 */
[----:B------:R-:W-:Y:S01]  /*3a50*/  @!P2 IMAD.IADD R25, R36, 0x1, -R13 ;  /* 0x000000012419a824 */ /* 0x000fe200078e0a0d */
[----:B------:R-:W0:Y:S01]  /*3a60*/  @!P2 LDC.64 R20, c[0x0][0x3a0] ;  /* 0x0000e800ff14ab82 */ /* 0x000e220000000a00 */
[----:B--2---:R-:W-:Y:S01]  /*3a70*/  @!P4 LEA R28, P0, R26, R28, 0x3 ;  /* 0x0000001c1a1cc211 */ /* 0x004fe200078018ff */
[----:B------:R0:W5:Y:S01]  /*3a80*/  @!P3 LDG.E.64 R4, desc[UR6][R40.64] ;  /* 0x000000062804b981 */ /* 0x000162000c1e1b00 */
[----:B------:R-:W-:Y:S02]  /*3a90*/  LOP3.LUT R32, R2, 0x400, RZ, 0xfc, !PT ;  /* 0x0000040002207812 */ /* 0x000fe400078efcff */
[----:B------:R-:W-:Y:S01]  /*3aa0*/  @!P4 LEA.HI.X R29, R26, R29, R27, 0x3, P0 ;  /* 0x0000001d1a1dc211 */ /* 0x000fe200000f1c1b */
[----:B------:R1:W5:Y:S01]  /*3ab0*/  @!P5 LDG.E.64 R8, desc[UR6][R44.64] ;  /* 0x000000062c08d981 */ /* 0x000362000c1e1b00 */
[----:B------:R-:W-:-:S02]  /*3ac0*/  ISETP.GE.AND P1, PT, R32, R51, PT ;  /* 0x000000332000720c */ /* 0x000fc40003f26270 */
[----:B------:R-:W-:Y:S01]  /*3ad0*/  ISETP.GE.AND P0, PT, R30, R51, PT ;  /* 0x000000331e00720c */ /* 0x000fe20003f06270 */
[----:B------:R2:W5:Y:S01]  /*3ae0*/  @!P4 LDG.E.64 R6, desc[UR6][R28.64] ;  /* 0x000000061c06c981 */ /* 0x000562000c1e1b00 */
[C---:B------:R-:W-:Y:S02]  /*3af0*/  @!P2 ISETP.GE.AND P6, PT, R36.reuse, R13, PT ;  /* 0x0000000d2400a20c */ /* 0x040fe40003fc6270 */
[----:B------:R-:W-:Y:S02]  /*3b00*/  @!P2 SHF.R.S32.HI R24, RZ, 0x1f, R25 ;  /* 0x0000001fff18a819 */ /* 0x000fe40000011419 */
[----:B------:R-:W-:Y:S02]  /*3b10*/  @!P2 SEL R49, R36, R25, !P6 ;  /* 0x000000192431a207 */ /* 0x000fe40007000000 */
[----:B------:R-:W-:Y:S02]  /*3b20*/  @!P2 SEL R26, R48, R31, !P6 ;  /* 0x0000001f301aa207 */ /* 0x000fe40007000000 */
[----:B------:R-:W-:-:S02]  /*3b30*/  @!P2 SEL R25, R50, R33, !P6 ;  /* 0x000000213219a207 */ /* 0x000fc40007000000 */
[----:B------:R-:W-:Y:S02]  /*3b40*/  @!P2 SEL R24, R24, RZ, P6 ;  /* 0x000000ff1818a207 */ /* 0x000fe40003000000 */
[----:B------:R-:W-:Y:S01]  /*3b50*/  @!P2 IADD3 R49, P6, PT, R49, R26, RZ ;  /* 0x0000001a3131a210 */ /* 0x000fe20007fde0ff */
[--C-:B------:R-:W-:Y:S01]  /*3b60*/  @!P1 IMAD.IADD R37, R32, 0x1, -R13.reuse ;  /* 0x0000000120259824 */ /* 0x100fe200078e0a0d */
[----:B------:R-:W3:Y:S01]  /*3b70*/  @!P1 LDC.64 R26, c[0x0][0x3a0] ;  /* 0x0000e800ff1a9b82 */ /* 0x000ee20000000a00 */
[----:B------:R-:W-:Y:S01]  /*3b80*/  @!P0 IMAD.IADD R39, R30, 0x1, -R13 ;  /* 0x000000011e278824 */ /* 0x000fe200078e0a0d */
[-C--:B------:R-:W-:Y:S01]  /*3b90*/  @!P1 ISETP.GE.AND P5, PT, R32, R13.reuse, PT ;  /* 0x0000000d2000920c */ /* 0x080fe20003fa6270 */
[----:B------:R-:W-:Y:S01]  /*3ba0*/  @!P2 IMAD.X R52, R24, 0x1, R25, P6 ;  /* 0x000000011834a824 */ /* 0x000fe200030e0619 */
[----:B------:R-:W-:Y:S02]  /*3bb0*/  @!P0 ISETP.GE.AND P3, PT, R30, R13, PT ;  /* 0x0000000d1e00820c */ /* 0x000fe40003f66270 */
[----:B0-----:R-:W-:-:S02]  /*3bc0*/  @!P2 LEA R40, P4, R49, R20, 0x3 ;  /* 0x000000143128a211 */ /* 0x001fc400078818ff */
[----:B------:R-:W-:Y:S01]  /*3bd0*/  @!P1 SEL R46, R32, R37, !P5 ;  /* 0x00000025202e9207 */ /* 0x000fe20006800000 */
[----:B------:R-:W0:Y:S01]  /*3be0*/  @!P0 LDC.64 R24, c[0x0][0x3a0] ;  /* 0x0000e800ff188b82 */ /* 0x000e220000000a00 */
[----:B------:R-:W-:Y:S02]  /*3bf0*/  @!P0 SEL R43, R30, R39, !P3 ;  /* 0x000000271e2b8207 */ /* 0x000fe40005800000 */
[CC--:B------:R-:W-:Y:S02]  /*3c00*/  @!P0 SEL R20, R48.reuse, R31.reuse, !P3 ;  /* 0x0000001f30148207 */ /* 0x0c0fe40005800000 */
[----:B------:R-:W-:Y:S02]  /*3c10*/  @!P1 SEL R47, R48, R31, !P5 ;  /* 0x0000001f302f9207 */ /* 0x000fe40006800000 */
[----:B------:R-:W-:Y:S02]  /*3c20*/  @!P1 SHF.R.S32.HI R37, RZ, 0x1f, R37 ;  /* 0x0000001fff259819 */ /* 0x000fe40000011425 */
[----:B------:R-:W-:-:S02]  /*3c30*/  @!P2 LEA.HI.X R41, R49, R21, R52, 0x3, P4 ;  /* 0x000000153129a211 */ /* 0x000fc400020f1c34 */
[----:B------:R-:W-:Y:S01]  /*3c40*/  @!P0 IADD3 R43, P4, PT, R43, R20, RZ ;  /* 0x000000142b2b8210 */ /* 0x000fe20007f9e0ff */
[----:B-1----:R-:W-:Y:S01]  /*3c50*/  VIADD R44, R2, 0x600 ;  /* 0x00000600022c7836 */ /* 0x002fe20000000000 */
[----:B--2---:R-:W-:Y:S01]  /*3c60*/  @!P1 IADD3 R28, P6, PT, R46, R47, RZ ;  /* 0x0000002f2e1c9210 */ /* 0x004fe20007fde0ff */
[----:B------:R-:W-:Y:S01]  /*3c70*/  VIADD R46, R2, 0x700 ;  /* 0x00000700022e7836 */ /* 0x000fe20000000000 */
[----:B------:R-:W-:Y:S01]  /*3c80*/  @!P1 SEL R20, R50, R33, !P5 ;  /* 0x0000002132149207 */ /* 0x000fe20006800000 */
[----:B------:R1:W5:Y:S01]  /*3c90*/  @!P2 LDG.E.64 R10, desc[UR6][R40.64] ;  /* 0x00000006280aa981 */ /* 0x000362000c1e1b00 */
[----:B------:R-:W-:Y:S02]  /*3ca0*/  @!P1 SEL R21, R37, RZ, P5 ;  /* 0x000000ff25159207 */ /* 0x000fe40002800000 */
[----:B------:R-:W-:-:S03]  /*3cb0*/  ISETP.GE.AND P5, PT, R44, R51, PT ;  /* 0x000000332c00720c */ /* 0x000fc60003fa6270 */
[----:B------:R-:W-:Y:S01]  /*3cc0*/  @!P1 IMAD.X R21, R21, 0x1, R20, P6 ;  /* 0x0000000115159824 */ /* 0x000fe200030e0614 */
[----:B------:R-:W-:Y:S02]  /*3cd0*/  ISETP.GE.AND P6, PT, R46, R51, PT ;  /* 0x000000332e00720c */ /* 0x000fe40003fc6270 */
[----:B------:R-:W-:Y:S02]  /*3ce0*/  @!P0 SHF.R.S32.HI R39, RZ, 0x1f, R39 ;  /* 0x0000001fff278819 */ /* 0x000fe40000011427 */
[----:B------:R-:W-:Y:S02]  /*3cf0*/  @!P0 SEL R52, R50, R33, !P3 ;  /* 0x0000002132348207 */ /* 0x000fe40005800000 */
[----:B------:R-:W-:Y:S02]  /*3d00*/  @!P0 SEL R39, R39, RZ, P3 ;  /* 0x000000ff27278207 */ /* 0x000fe40001800000 */
[----:B---3--:R-:W-:-:S04]  /*3d10*/  @!P1 LEA R20, P3, R28, R26, 0x3 ;  /* 0x0000001a1c149211 */ /* 0x008fc800078618ff */
[----:B------:R-:W-:Y:S02]  /*3d20*/  @!P1 LEA.HI.X R21, R28, R27, R21, 0x3, P3 ;  /* 0x0000001b1c159211 */ /* 0x000fe400018f1c15 */
[----:B------:R-:W2:Y:S01]  /*3d30*/  @!P5 LDC.64 R26, c[0x0][0x3a0] ;  /* 0x0000e800ff1adb82 */ /* 0x000ea20000000a00 */
[----:B------:R-:W-:Y:S01]  /*3d40*/  @!P0 IMAD.X R52, R39, 0x1, R52, P4 ;  /* 0x0000000127348824 */ /* 0x000fe200020e0634 */
[----:B0-----:R-:W-:-:S06]  /*3d50*/  @!P0 LEA R24, P2, R43, R24, 0x3 ;  /* 0x000000182b188211 */ /* 0x001fcc00078418ff */
[----:B------:R-:W0:Y:S01]  /*3d60*/  @!P6 LDC.64 R28, c[0x0][0x3a0] ;  /* 0x0000e800ff1ceb82 */ /* 0x000e220000000a00 */
[C-C-:B------:R-:W-:Y:S01]  /*3d70*/  @!P5 IMAD.IADD R37, R44.reuse, 0x1, -R13.reuse ;  /* 0x000000012c25d824 */ /* 0x140fe200078e0a0d */
[----:B------:R-:W-:Y:S01]  /*3d80*/  @!P5 ISETP.GE.AND P4, PT, R44, R13, PT ;  /* 0x0000000d2c00d20c */ /* 0x000fe20003f86270 */
[C---:B------:R-:W-:Y:S01]  /*3d90*/  @!P6 IMAD.IADD R39, R46.reuse, 0x1, -R13 ;  /* 0x000000012e27e824 */ /* 0x040fe200078e0a0d */
[----:B------:R-:W-:Y:S01]  /*3da0*/  @!P0 LEA.HI.X R25, R43, R25, R52, 0x3, P2 ;  /* 0x000000192b198211 */ /* 0x000fe200010f1c34 */
[----:B------:R3:W5:Y:S01]  /*3db0*/  @!P1 LDG.E.64 R14, desc[UR6][R20.64] ;  /* 0x00000006140e9981 */ /* 0x000762000c1e1b00 */
[----:B------:R-:W-:Y:S02]  /*3dc0*/  @!P6 ISETP.GE.AND P2, PT, R46, R13, PT ;  /* 0x0000000d2e00e20c */ /* 0x000fe40003f46270 */
[----:B------:R-:W-:Y:S01]  /*3dd0*/  @!P5 SEL R43, R44, R37, !P4 ;  /* 0x000000252c2bd207 */ /* 0x000fe20006000000 */
[----:B------:R3:W5:Y:S01]  /*3de0*/  @!P0 LDG.E.64 R16, desc[UR6][R24.64] ;  /* 0x0000000618108981 */ /* 0x000762000c1e1b00 */
[----:B------:R-:W-:-:S02]  /*3df0*/  @!P5 SHF.R.S32.HI R37, RZ, 0x1f, R37 ;  /* 0x0000001fff25d819 */ /* 0x000fc40000011425 */
[----:B-1----:R-:W-:Y:S02]  /*3e00*/  @!P6 SEL R41, R48, R31, !P2 ;  /* 0x0000001f3029e207 */ /* 0x002fe40005000000 */
[----:B------:R-:W-:Y:S02]  /*3e10*/  @!P6 SEL R40, R46, R39, !P2 ;  /* 0x000000272e28e207 */ /* 0x000fe40005000000 */
[----:B------:R-:W-:Y:S02]  /*3e20*/  @!P5 SEL R52, R48, R31, !P4 ;  /* 0x0000001f3034d207 */ /* 0x000fe40006000000 */
[----:B------:R-:W-:Y:S02]  /*3e30*/  @!P6 SHF.R.S32.HI R39, RZ, 0x1f, R39 ;  /* 0x0000001fff27e819 */ /* 0x000fe40000011427 */
[----:B------:R-:W-:Y:S02]  /*3e40*/  @!P5 SEL R45, R50, R33, !P4 ;  /* 0x00000021322dd207 */ /* 0x000fe40006000000 */
[----:B------:R-:W-:-:S02]  /*3e50*/  @!P5 SEL R48, R37, RZ, P4 ;  /* 0x000000ff2530d207 */ /* 0x000fc40002000000 */
[----:B------:R-:W-:Y:S02]  /*3e60*/  @!P6 IADD3 R37, P4, PT, R40, R41, RZ ;  /* 0x000000292825e210 */ /* 0x000fe40007f9e0ff */
[----:B------:R-:W-:Y:S02]  /*3e70*/  @!P5 IADD3 R43, P3, PT, R43, R52, RZ ;  /* 0x000000342b2bd210 */ /* 0x000fe40007f7e0ff */
[----:B------:R-:W-:Y:S02]  /*3e80*/  @!P6 SEL R40, R50, R33, !P2 ;  /* 0x000000213228e207 */ /* 0x000fe40005000000 */
[----:B------:R-:W-:Y:S01]  /*3e90*/  @!P6 SEL R39, R39, RZ, P2 ;  /* 0x000000ff2727e207 */ /* 0x000fe20001000000 */
[----:B------:R-:W-:Y:S01]  /*3ea0*/  @!P5 IMAD.X R48, R48, 0x1, R45, P3 ;  /* 0x000000013030d824 */ /* 0x000fe200018e062d */
[----:B--2---:R-:W-:Y:S02]  /*3eb0*/  @!P5 LEA R26, P2, R43, R26, 0x3 ;  /* 0x0000001a2b1ad211 */ /* 0x004fe400078418ff */
[----:B0-----:R-:W-:Y:S01]  /*3ec0*/  @!P6 LEA R28, P3, R37, R28, 0x3 ;  /* 0x0000001c251ce211 */ /* 0x001fe200078618ff */
[----:B------:R-:W-:Y:S01]  /*3ed0*/  @!P6 IMAD.X R40, R39, 0x1, R40, P4 ;  /* 0x000000012728e824 */ /* 0x000fe200020e0628 */
[----:B------:R-:W-:-:S04]  /*3ee0*/  @!P5 LEA.HI.X R27, R43, R27, R48, 0x3, P2 ;  /* 0x0000001b2b1bd211 */ /* 0x000fc800010f1c30 */
[----:B------:R-:W-:Y:S01]  /*3ef0*/  @!P6 LEA.HI.X R29, R37, R29, R40, 0x3, P3 ;  /* 0x0000001d251de211 */ /* 0x000fe200018f1c28 */
[----:B------:R3:W5:Y:S04]  /*3f00*/  @!P5 LDG.E.64 R18, desc[UR6][R26.64] ;  /* 0x000000061a12d981 */ /* 0x000768000c1e1b00 */
[----:B------:R3:W5:Y:S02]  /*3f10*/  @!P6 LDG.E.64 R22, desc[UR6][R28.64] ;  /* 0x000000061c16e981 */ /* 0x000764000c1e1b00 */
.L_x_182:
[----:B------:R-:W-:Y:S05]  /*3f20*/  BSYNC.RECONVERGENT B0 ;  /* 0x0000000000007941 */ /* 0x000fea0003800200 */
.L_x_166:
[----:B------:R-:W0:Y:S01]  /*3f30*/  S2UR UR5, SR_CgaCtaId ;  /* 0x00000000000579c3 */ /* 0x000e220000008800 */
[----:B------:R-:W-:Y:S01]  /*3f40*/  UMOV UR4, 0x400 ;  /* 0x0000040000047882 */ /* 0x000fe20000000000 */
[----:B01234-:R-:W-:Y:S01]  /*3f50*/  IMAD.SHL.U32 R20, R2, 0x8, RZ ;  /* 0x0000000802147824 */ /* 0x01ffe200078e00ff */
[----:B------:R-:W-:Y:S01]  /*3f60*/  BSSY.RECONVERGENT B0, `(.L_x_183) ;  /* 0x00000be000007945 */ /* 0x000fe20003800200 */
[----:B------:R-:W-:-:S09]  /*3f70*/  ULEA UR4, UR5, UR4, 0x18 ;  /* 0x0000000405047291 */ /* 0x000fd2000f8ec0ff */
        /* <DEDUP_REMOVED lines=10> */
[C---:B0-----:R-:W-:Y:S01]  /*4020*/  IMAD.IADD R6, R2.reuse, 0x1, -R13 ;  /* 0x0000000102067824 */ /* 0x041fe200078e0a0d */
[C---:B------:R-:W-:Y:S01]  /*4030*/  ISETP.GE.AND P6, PT, R2.reuse, R51, PT ;  /* 0x000000330200720c */ /* 0x040fe20003fc6270 */
[----:B------:R-:W-:Y:S01]  /*4040*/  BSSY.RECONVERGENT B1, `(.L_x_185) ;  /* 0x0000013000017945 */ /* 0x000fe20003800200 */
[----:B------:R-:W-:Y:S02]  /*4050*/  IADD3 R35, P0, P1, R2, R42, R35 ;  /* 0x0000002a02237210 */ /* 0x000fe4000791e023 */
[C---:B------:R-:W-:Y:S02]  /*4060*/  IADD3 R31, P2, PT, R6.reuse, R31, RZ ;  /* 0x0000001f061f7210 */ /* 0x040fe40007f5e0ff */
[----:B------:R-:W-:Y:S02]  /*4070*/  IADD3.X R4, PT, PT, RZ, RZ, RZ, P0, P1 ;  /* 0x000000ffff047210 */ /* 0x000fe400007e24ff */
[----:B------:R-:W-:-:S02]  /*4080*/  LEA.HI.X.SX32 R6, R6, R33, 0x1, P2 ;  /* 0x0000002106067211 */ /* 0x000fc400010f0eff */
[-C--:B------:R-:W-:Y:S02]  /*4090*/  ISETP.GE.AND P5, PT, R38, R51.reuse, PT ;  /* 0x000000332600720c */ /* 0x080fe40003fa6270 */
[-C--:B------:R-:W-:Y:S02]  /*40a0*/  ISETP.GE.AND P4, PT, R34, R51.reuse, PT ;  /* 0x000000332200720c */ /* 0x080fe40003f86270 */
[----:B------:R-:W-:Y:S02]  /*40b0*/  ISETP.GE.AND P3, PT, R36, R51, PT ;  /* 0x000000332400720c */ /* 0x000fe40003f66270 */
[----:B-1----:R-:W-:Y:S02]  /*40c0*/  LEA R14, P0, R35, UR8, 0x2 ;  /* 0x00000008230e7c11 */ /* 0x002fe4000f8010ff */
[----:B------:R-:W-:Y:S02]  /*40d0*/  LEA R16, P1, R31, UR8, 0x2 ;  /* 0x000000081f107c11 */ /* 0x000fe4000f8210ff */
[----:B------:R-:W-:-:S02]  /*40e0*/  LEA.HI.X R15, R35, UR9, R4, 0x2, P0 ;  /* 0x00000009230f7c11 */ /* 0x000fc400080f1404 */
[----:B------:R-:W-:Y:S02]  /*40f0*/  LEA.HI.X R17, R31, UR9, R6, 0x2, P1 ;  /* 0x000000091f117c11 */ /* 0x000fe400088f1406 */
[-C--:B------:R-:W-:Y:S02]  /*4100*/  ISETP.GE.AND P2, PT, R32, R51.reuse, PT ;  /* 0x000000332000720c */ /* 0x080fe40003f46270 */
[-C--:B------:R-:W-:Y:S02]  /*4110*/  ISETP.GE.AND P1, PT, R30, R51.reuse, PT ;  /* 0x000000331e00720c */ /* 0x080fe40003f26270 */
[----:B------:R-:W-:Y:S01]  /*4120*/  ISETP.GE.AND P0, PT, R44, R51, PT ;  /* 0x000000332c00720c */ /* 0x000fe20003f06270 */
[----:B------:R-:W-:-:S12]  /*4130*/  @P6 BRA `(.L_x_186) ;  /* 0x00000000000c6947 */ /* 0x000fd80003800000 */
[----:B------:R-:W-:-:S13]  /*4140*/  ISETP.GE.AND P6, PT, R2, R13, PT ;  /* 0x0000000d0200720c */ /* 0x000fda0003fc6270 */
[----:B------:R0:W5:Y:S04]  /*4150*/  @!P6 LDG.E R4, desc[UR6][R14.64] ;  /* 0x000000060e04e981 */ /* 0x000168000c1e1900 */
[----:B------:R0:W5:Y:S02]  /*4160*/  @P6 LDG.E R4, desc[UR6][R16.64] ;  /* 0x0000000610046981 */ /* 0x000164000c1e1900 */
.L_x_186:
[----:B------:R-:W-:Y:S05]  /*4170*/  BSYNC.RECONVERGENT B1 ;  /* 0x0000000000017941 */ /* 0x000fea0003800200 */
.L_x_185:
[----:B------:R-:W-:Y:S01]  /*4180*/  BSSY.RECONVERGENT B1, `(.L_x_187) ;  /* 0x0000006000017945 */ /* 0x000fe20003800200 */
[----:B------:R-:W-:-:S03]  /*4190*/  ISETP.GE.AND P6, PT, R46, R51, PT ;  /* 0x000000332e00720c */ /* 0x000fc60003fc6270 */
[----:B------:R-:W-:Y:S10]  /*41a0*/  @P5 BRA `(.L_x_188) ;  /* 0x00000000000c5947 */ /* 0x000ff40003800000 */
[----:B------:R-:W-:-:S13]  /*41b0*/  ISETP.GE.AND P5, PT, R38, R13, PT ;  /* 0x0000000d2600720c */ /* 0x000fda0003fa6270 */
[----:B------:R1:W5:Y:S04]  /*41c0*/  @P5 LDG.E R5, desc[UR6][R16.64+0x400] ;  /* 0x0004000610055981 */ /* 0x000368000c1e1900 */
[----:B------:R1:W5:Y:S02]  /*41d0*/  @!P5 LDG.E R5, desc[UR6][R14.64+0x400] ;  /* 0x000400060e05d981 */ /* 0x000364000c1e1900 */
.L_x_188:
[----:B------:R-:W-:Y:S05]  /*41e0*/  BSYNC.RECONVERGENT B1 ;  /* 0x0000000000017941 */ /* 0x000fea0003800200 */
.L_x_187:
[----:B------:R-:W-:Y:S04]  /*41f0*/  BSSY.RECONVERGENT B1, `(.L_x_189) ;  /* 0x0000005000017945 */ /* 0x000fe80003800200 */
[----:B------:R-:W-:Y:S05]  /*4200*/  @P4 BRA `(.L_x_190) ;  /* 0x00000000000c4947 */ /* 0x000fea0003800000 */
[----:B------:R-:W-:-:S13]  /*4210*/  ISETP.GE.AND P4, PT, R34, R13, PT ;  /* 0x0000000d2200720c */ /* 0x000fda0003f86270 */
[----:B------:R2:W5:Y:S04]  /*4220*/  @P4 LDG.E R6, desc[UR6][R16.64+0x800] ;  /* 0x0008000610064981 */ /* 0x000568000c1e1900 */
[----:B------:R2:W5:Y:S02]  /*4230*/  @!P4 LDG.E R6, desc[UR6][R14.64+0x800] ;  /* 0x000800060e06c981 */ /* 0x000564000c1e1900 */
.L_x_190:
[----:B------:R-:W-:Y:S05]  /*4240*/  BSYNC.RECONVERGENT B1 ;  /* 0x0000000000017941 */ /* 0x000fea0003800200 */
.L_x_189:
[----:B------:R-:W-:Y:S04]  /*4250*/  BSSY.RECONVERGENT B1, `(.L_x_191) ;  /* 0x0000005000017945 */ /* 0x000fe80003800200 */
[----:B------:R-:W-:Y:S05]  /*4260*/  @P3 BRA `(.L_x_192) ;  /* 0x00000000000c3947 */ /* 0x000fea0003800000 */
[----:B------:R-:W-:-:S13]  /*4270*/  ISETP.GE.AND P3, PT, R36, R13, PT ;  /* 0x0000000d2400720c */ /* 0x000fda0003f66270 */
[----:B------:R3:W5:Y:S04]  /*4280*/  @P3 LDG.E R7, desc[UR6][R16.64+0xc00] ;  /* 0x000c000610073981 */ /* 0x000768000c1e1900 */
[----:B------:R3:W5:Y:S02]  /*4290*/  @!P3 LDG.E R7, desc[UR6][R14.64+0xc00] ;  /* 0x000c00060e07b981 */ /* 0x000764000c1e1900 */
.L_x_192:
[----:B------:R-:W-:Y:S05]  /*42a0*/  BSYNC.RECONVERGENT B1 ;  /* 0x0000000000017941 */ /* 0x000fea0003800200 */
.L_x_191:
[----:B------:R-:W-:Y:S04]  /*42b0*/  BSSY.RECONVERGENT B1, `(.L_x_193) ;  /* 0x0000005000017945 */ /* 0x000fe80003800200 */
[----:B------:R-:W-:Y:S05]  /*42c0*/  @P2 BRA `(.L_x_194) ;  /* 0x00000000000c2947 */ /* 0x000fea0003800000 */
[----:B------:R-:W-:-:S13]  /*42d0*/  ISETP.GE.AND P2, PT, R32, R13, PT ;  /* 0x0000000d2000720c */ /* 0x000fda0003f46270 */
[----:B------:R4:W5:Y:S04]  /*42e0*/  @P2 LDG.E R8, desc[UR6][R16.64+0x1000] ;  /* 0x0010000610082981 */ /* 0x000968000c1e1900 */
[----:B------:R4:W5:Y:S02]  /*42f0*/  @!P2 LDG.E R8, desc[UR6][R14.64+0x1000] ;  /* 0x001000060e08a981 */ /* 0x000964000c1e1900 */
.L_x_194:
[----:B------:R-:W-:Y:S05]  /*4300*/  BSYNC.RECONVERGENT B1 ;  /* 0x0000000000017941 */ /* 0x000fea0003800200 */
.L_x_193:
[----:B------:R-:W-:Y:S04]  /*4310*/  BSSY.RECONVERGENT B1, `(.L_x_195) ;  /* 0x0000005000017945 */ /* 0x000fe80003800200 */
[----:B------:R-:W-:Y:S05]  /*4320*/  @P1 BRA `(.L_x_196) ;  /* 0x00000000000c1947 */ /* 0x000fea0003800000 */
[----:B------:R-:W-:-:S13]  /*4330*/  ISETP.GE.AND P1, PT, R30, R13, PT ;  /* 0x0000000d1e00720c */ /* 0x000fda0003f26270 */
[----:B------:R0:W5:Y:S04]  /*4340*/  @P1 LDG.E R9, desc[UR6][R16.64+0x1400] ;  /* 0x0014000610091981 */ /* 0x000168000c1e1900 */
[----:B------:R0:W5:Y:S02]  /*4350*/  @!P1 LDG.E R9, desc[UR6][R14.64+0x1400] ;  /* 0x001400060e099981 */ /* 0x000164000c1e1900 */
.L_x_196:
[----:B------:R-:W-:Y:S05]  /*4360*/  BSYNC.RECONVERGENT B1 ;  /* 0x0000000000017941 */ /* 0x000fea0003800200 */
.L_x_195:
[----:B------:R-:W-:Y:S04]  /*4370*/  BSSY.RECONVERGENT B1, `(.L_x_197) ;  /* 0x0000005000017945 */ /* 0x000fe80003800200 */
[----:B------:R-:W-:Y:S05]  /*4380*/  @P0 BRA `(.L_x_198) ;  /* 0x00000000000c0947 */ /* 0x000fea0003800000 */
[----:B------:R-:W-:-:S13]  /*4390*/  ISETP.GE.AND P0, PT, R44, R13, PT ;  /* 0x0000000d2c00720c */ /* 0x000fda0003f06270 */
[----:B------:R0:W5:Y:S04]  /*43a0*/  @P0 LDG.E R10, desc[UR6][R16.64+0x1800] ;  /* 0x00180006100a0981 */ /* 0x000168000c1e1900 */
[----:B------:R0:W5:Y:S02]  /*43b0*/  @!P0 LDG.E R10, desc[UR6][R14.64+0x1800] ;  /* 0x001800060e0a8981 */ /* 0x000164000c1e1900 */
.L_x_198:
[----:B------:R-:W-:Y:S05]  /*43c0*/  BSYNC.RECONVERGENT B1 ;  /* 0x0000000000017941 */ /* 0x000fea0003800200 */
.L_x_197:
[----:B------:R-:W-:Y:S05]  /*43d0*/  @P6 BRA `(.L_x_199) ;  /* 0x0000000400d86947 */ /* 0x000fea0003800000 */
[----:B------:R-:W-:-:S13]  /*43e0*/  ISETP.GE.AND P0, PT, R46, R13, PT ;  /* 0x0000000d2e00720c */ /* 0x000fda0003f06270 */
[----:B------:R0:W5:Y:S04]  /*43f0*/  @P0 LDG.E R11, desc[UR6][R16.64+0x1c00] ;  /* 0x001c0006100b0981 */ /* 0x000168000c1e1900 */
[----:B------:R0:W5:Y:S01]  /*4400*/  @!P0 LDG.E R11, desc[UR6][R14.64+0x1c00] ;  /* 0x001c00060e0b8981 */ /* 0x000162000c1e1900 */
[----:B------:R-:W-:Y:S05]  /*4410*/  BRA `(.L_x_199) ;  /* 0x0000000400c87947 */ /* 0x000fea0003800000 */
.L_x_184:
[-C--:B------:R-:W-:Y:S02]  /*4420*/  ISETP.GE.AND P1, PT, R38, R51.reuse, PT ;  /* 0x000000332600720c */ /* 0x080fe40003f26270 */
[----:B------:R-:W-:Y:S02]  /*4430*/  IADD3 R42, P0, PT, R35, R42, RZ ;  /* 0x0000002a232a7210 */ /* 0x000fe40007f1e0ff */
[----:B------:R-:W-:-:S03]  /*4440*/  ISETP.GE.AND P3, PT, R34, R51, PT ;  /* 0x000000332200720c */ /* 0x000fc60003f66270 */
[----:B------:R-:W-:-:S06]  /*4450*/  IMAD.X R24, RZ, RZ, RZ, P0 ;  /* 0x000000ffff187224 */ /* 0x000fcc00000e06ff */
[----:B0-----:R-:W0:Y:S01]  /*4460*/  @!P1 LDC.64 R14, c[0x0][0x3a8] ;  /* 0x0000ea00ff0e9b82 */ /* 0x001e220000000a00 */
[C---:B------:R-:W-:Y:S01]  /*4470*/  @!P1 IMAD.IADD R17, R38.reuse, 0x1, -R13 ;  /* 0x0000000126119824 */ /* 0x040fe200078e0a0d */
[-C--:B------:R-:W-:Y:S02]  /*4480*/  @!P1 ISETP.GE.AND P2, PT, R38, R13.reuse, PT ;  /* 0x0000000d2600920c */ /* 0x080fe40003f46270 */
[----:B------:R-:W-:Y:S02]  /*4490*/  @!P3 ISETP.GE.AND P5, PT, R34, R13, PT ;  /* 0x0000000d2200b20c */ /* 0x000fe40003fa6270 */
[----:B------:R-:W-:Y:S02]  /*44a0*/  @!P1 SEL R19, R38, R17, !P2 ;  /* 0x0000001126139207 */ /* 0x000fe40005000000 */
[----:B------:R-:W-:Y:S01]  /*44b0*/  @!P1 SEL R16, R42, R31, !P2 ;  /* 0x0000001f2a109207 */ /* 0x000fe20005000000 */
[----:B------:R-:W1:Y:S01]  /*44c0*/  @!P3 LDC.64 R22, c[0x0][0x3a8] ;  /* 0x0000ea00ff16bb82 */ /* 0x000e620000000a00 */
[----:B------:R-:W-:-:S02]  /*44d0*/  @!P1 SHF.R.S32.HI R17, RZ, 0x1f, R17 ;  /* 0x0000001fff119819 */ /* 0x000fc40000011411 */
[----:B------:R-:W-:Y:S02]  /*44e0*/  @!P1 IADD3 R19, P0, PT, R19, R16, RZ ;  /* 0x0000001013139210 */ /* 0x000fe40007f1e0ff */
[----:B------:R-:W-:Y:S02]  /*44f0*/  @!P1 SEL R16, R24, R33, !P2 ;  /* 0x0000002118109207 */ /* 0x000fe40005000000 */
[----:B------:R-:W-:Y:S02]  /*4500*/  @!P1 SEL R17, R17, RZ, P2 ;  /* 0x000000ff11119207 */ /* 0x000fe40001000000 */
[----:B------:R-:W-:-:S03]  /*4510*/  ISETP.GE.AND P2, PT, R36, R51, PT ;  /* 0x000000332400720c */ /* 0x000fc60003f46270 */
[----:B------:R-:W-:Y:S02]  /*4520*/  @!P1 IMAD.X R16, R17, 0x1, R16, P0 ;  /* 0x0000000111109824 */ /* 0x000fe400000e0610 */
[----:B------:R-:W-:Y:S01]  /*4530*/  @!P3 IMAD.IADD R17, R34, 0x1, -R13 ;  /* 0x000000012211b824 */ /* 0x000fe200078e0a0d */
[----:B0-----:R-:W-:-:S04]  /*4540*/  @!P1 LEA R14, P0, R19, R14, 0x2 ;  /* 0x0000000e130e9211 */ /* 0x001fc800078010ff */
[----:B------:R-:W-:Y:S02]  /*4550*/  @!P1 LEA.HI.X R15, R19, R15, R16, 0x2, P0 ;  /* 0x0000000f130f9211 */ /* 0x000fe400000f1410 */
[----:B------:R-:W-:Y:S01]  /*4560*/  @!P3 SEL R21, R34, R17, !P5 ;  /* 0x000000112215b207 */ /* 0x000fe20006800000 */
[----:B------:R-:W-:Y:S01]  /*4570*/  @!P2 IMAD.IADD R19, R36, 0x1, -R13 ;  /* 0x000000012413a824 */ /* 0x000fe200078e0a0d */
[----:B------:R-:W-:Y:S01]  /*4580*/  @!P3 SEL R16, R42, R31, !P5 ;  /* 0x0000001f2a10b207 */ /* 0x000fe20006800000 */
[----:B------:R0:W5:Y:S01]  /*4590*/  @!P1 LDG.E R5, desc[UR6][R14.64] ;  /* 0x000000060e059981 */ /* 0x000162000c1e1900 */
[----:B------:R-:W-:Y:S02]  /*45a0*/  @!P3 SHF.R.S32.HI R17, RZ, 0x1f, R17 ;  /* 0x0000001fff11b819 */ /* 0x000fe40000011411 */
[----:B------:R-:W-:Y:S02]  /*45b0*/  ISETP.GE.AND P0, PT, R32, R51, PT ;  /* 0x000000332000720c */ /* 0x000fe40003f06270 */
[----:B------:R-:W-:-:S02]  /*45c0*/  @!P3 IADD3 R21, P6, PT, R21, R16, RZ ;  /* 0x000000101515b210 */ /* 0x000fc40007fde0ff */
[----:B------:R-:W-:Y:S02]  /*45d0*/  @!P3 SEL R16, R24, R33, !P5 ;  /* 0x000000211810b207 */ /* 0x000fe40006800000 */
[----:B------:R-:W-:Y:S02]  /*45e0*/  @!P3 SEL R17, R17, RZ, P5 ;  /* 0x000000ff1111b207 */ /* 0x000fe40002800000 */
[----:B------:R-:W-:-:S03]  /*45f0*/  @!P2 ISETP.GE.AND P4, PT, R36, R13, PT ;  /* 0x0000000d2400a20c */ /* 0x000fc60003f86270 */
[----:B------:R-:W-:Y:S01]  /*4600*/  @!P3 IMAD.X R26, R17, 0x1, R16, P6 ;  /* 0x00000001111ab824 */ /* 0x000fe200030e0610 */
[----:B------:R-:W-:Y:S01]  /*4610*/  @!P2 SEL R18, R42, R31, !P4 ;  /* 0x0000001f2a12a207 */ /* 0x000fe20006000000 */
[----:B------:R-:W-:Y:S01]  /*4620*/  @!P0 IMAD.IADD R27, R32, 0x1, -R13 ;  /* 0x00000001201b8824 */ /* 0x000fe200078e0a0d */
[----:B------:R-:W-:Y:S02]  /*4630*/  @!P2 SEL R25, R36, R19, !P4 ;  /* 0x000000132419a207 */ /* 0x000fe40006000000 */
[----:B------:R-:W-:Y:S02]  /*4640*/  @!P2 SHF.R.S32.HI R16, RZ, 0x1f, R19 ;  /* 0x0000001fff10a819 */ /* 0x000fe40000011413 */
[----:B------:R-:W-:Y:S02]  /*4650*/  @!P2 IADD3 R29, P5, PT, R25, R18, RZ ;  /* 0x00000012191da210 */ /* 0x000fe40007fbe0ff */
[----:B------:R-:W2:Y:S01]  /*4660*/  @!P2 LDC.64 R18, c[0x0][0x3a8] ;  /* 0x0000ea00ff12ab82 */ /* 0x000ea20000000a00 */
[----:B------:R-:W-:-:S02]  /*4670*/  @!P2 SEL R28, R16, RZ, P4 ;  /* 0x000000ff101ca207 */ /* 0x000fc40002000000 */
[----:B------:R-:W-:Y:S02]  /*4680*/  @!P0 ISETP.GE.AND P6, PT, R32, R13, PT ;  /* 0x0000000d2000820c */ /* 0x000fe40003fc6270 */
[----:B------:R-:W-:Y:S02]  /*4690*/  @!P2 SEL R25, R24, R33, !P4 ;  /* 0x000000211819a207 */ /* 0x000fe40006000000 */
[----:B------:R-:W-:Y:S01]  /*46a0*/  ISETP.GE.AND P4, PT, R30, R51, PT ;  /* 0x000000331e00720c */ /* 0x000fe20003f86270 */
[----:B------:R-:W3:Y:S01]  /*46b0*/  @!P0 LDC.64 R16, c[0x0][0x3a8] ;  /* 0x0000ea00ff108b82 */ /* 0x000ee20000000a00 */
[----:B------:R-:W-:Y:S01]  /*46c0*/  @!P0 SEL R35, R32, R27, !P6 ;  /* 0x0000001b20238207 */ /* 0x000fe20007000000 */
[----:B------:R-:W-:Y:S01]  /*46d0*/  @!P2 IMAD.X R32, R28, 0x1, R25, P5 ;  /* 0x000000011c20a824 */ /* 0x000fe200028e0619 */
[----:B------:R-:W-:Y:S02]  /*46e0*/  @!P0 SHF.R.S32.HI R27, RZ, 0x1f, R27 ;  /* 0x0000001fff1b8819 */ /* 0x000fe4000001141b */
[----:B------:R-:W-:-:S02]  /*46f0*/  @!P0 SEL R34, R42, R31, !P6 ;  /* 0x0000001f2a228207 */ /* 0x000fc40007000000 */
[----:B------:R-:W-:Y:S02]  /*4700*/  @!P0 SEL R25, R24, R33, !P6 ;  /* 0x0000002118198207 */ /* 0x000fe40007000000 */
[----:B------:R-:W-:Y:S02]  /*4710*/  @!P0 SEL R28, R27, RZ, P6 ;  /* 0x000000ff1b1c8207 */ /* 0x000fe40003000000 */
[----:B-1----:R-:W-:Y:S02]  /*4720*/  @!P3 LEA R22, P6, R21, R22, 0x2 ;  /* 0x000000161516b211 */ /* 0x002fe400078c10ff */
[----:B------:R-:W-:Y:S02]  /*4730*/  @!P0 IADD3 R34, P5, PT, R35, R34, RZ ;  /* 0x0000002223228210 */ /* 0x000fe40007fbe0ff */
[----:B------:R-:W-:Y:S01]  /*4740*/  @!P3 LEA.HI.X R23, R21, R23, R26, 0x2, P6 ;  /* 0x000000171517b211 */ /* 0x000fe200030f141a */
[----:B------:R-:W-:Y:S01]  /*4750*/  @!P4 IMAD.IADD R21, R30, 0x1, -R13 ;  /* 0x000000011e15c824 */ /* 0x000fe200078e0a0d */
[----:B------:R-:W1:Y:S01]  /*4760*/  @!P4 LDC.64 R26, c[0x0][0x3a8] ;  /* 0x0000ea00ff1acb82 */ /* 0x000e620000000a00 */
[----:B------:R-:W-:Y:S01]  /*4770*/  @!P0 IMAD.X R25, R28, 0x1, R25, P5 ;  /* 0x000000011c198824 */ /* 0x000fe200028e0619 */
[----:B--2---:R-:W-:Y:S01]  /*4780*/  @!P2 LEA R28, P1, R29, R18, 0x2 ;  /* 0x000000121d1ca211 */ /* 0x004fe200078210ff */
[----:B------:R2:W5:Y:S01]  /*4790*/  @!P3 LDG.E R6, desc[UR6][R22.64] ;  /* 0x000000061606b981 */ /* 0x000562000c1e1900 */
[----:B------:R-:W-:-:S02]  /*47a0*/  @!P4 ISETP.GE.AND P5, PT, R30, R13, PT ;  /* 0x0000000d1e00c20c */ /* 0x000fc40003fa6270 */
[----:B---3--:R-:W-:Y:S02]  /*47b0*/  @!P0 LEA R18, P3, R34, R16, 0x2 ;  /* 0x0000001022128211 */ /* 0x008fe400078610ff */
[----:B------:R-:W-:Y:S02]  /*47c0*/  @!P2 LEA.HI.X R29, R29, R19, R32, 0x2, P1 ;  /* 0x000000131d1da211 */ /* 0x000fe400008f1420 */
[----:B------:R-:W-:Y:S02]  /*47d0*/  @!P4 SEL R35, R30, R21, !P5 ;  /* 0x000000151e23c207 */ /* 0x000fe40006800000 */
[----:B------:R-:W-:Y:S01]  /*47e0*/  @!P0 LEA.HI.X R19, R34, R17, R25, 0x2, P3 ;  /* 0x0000001122138211 */ /* 0x000fe200018f1419 */
[----:B------:R3:W5:Y:S01]  /*47f0*/  @!P2 LDG.E R7, desc[UR6][R28.64] ;  /* 0x000000061c07a981 */ /* 0x000762000c1e1900 */
[----:B------:R-:W-:Y:S02]  /*4800*/  @!P4 SHF.R.S32.HI R21, RZ, 0x1f, R21 ;  /* 0x0000001fff15c819 */ /* 0x000fe40000011415 */
[----:B------:R-:W-:Y:S01]  /*4810*/  ISETP.GE.AND P3, PT, R44, R51, PT ;  /* 0x000000332c00720c */ /* 0x000fe20003f66270 */
[----:B------:R4:W5:Y:S01]  /*4820*/  @!P0 LDG.E R8, desc[UR6][R18.64] ;  /* 0x0000000612088981 */ /* 0x000962000c1e1900 */
[----:B------:R-:W-:-:S02]  /*4830*/  @!P4 SEL R30, R42, R31, !P5 ;  /* 0x0000001f2a1ec207 */ /* 0x000fc40006800000 */
[----:B0-----:R-:W-:Y:S02]  /*4840*/  @!P4 SEL R14, R24, R33, !P5 ;  /* 0x00000021180ec207 */ /* 0x001fe40006800000 */
[----:B------:R-:W-:Y:S02]  /*4850*/  @!P4 SEL R21, R21, RZ, P5 ;  /* 0x000000ff1515c207 */ /* 0x000fe40002800000 */
[-C--:B------:R-:W-:Y:S02]  /*4860*/  ISETP.GE.AND P1, PT, R2, R51.reuse, PT ;  /* 0x000000330200720c */ /* 0x080fe40003f26270 */
[----:B------:R-:W-:Y:S02]  /*4870*/  ISETP.GE.AND P5, PT, R46, R51, PT ;  /* 0x000000332e00720c */ /* 0x000fe40003fa6270 */
[----:B------:R-:W-:Y:S01]  /*4880*/  @!P4 IADD3 R30, P6, PT, R35, R30, RZ ;  /* 0x0000001e231ec210 */ /* 0x000fe20007fde0ff */
[C---:B------:R-:W-:Y:S01]  /*4890*/  @!P3 IMAD.IADD R25, R44.reuse, 0x1, -R13 ;  /* 0x000000012c19b824 */ /* 0x040fe200078e0a0d */
[----:B--2---:R-:W0:Y:S03]  /*48a0*/  @!P3 LDC.64 R22, c[0x0][0x3a8] ;  /* 0x0000ea00ff16bb82 */ /* 0x004e260000000a00 */
[----:B------:R-:W-:Y:S01]  /*48b0*/  @!P4 IMAD.X R21, R21, 0x1, R14, P6 ;  /* 0x000000011515c824 */ /* 0x000fe200030e060e */
[----:B------:R-:W-:-:S02]  /*48c0*/  @!P3 ISETP.GE.AND P6, PT, R44, R13, PT ;  /* 0x0000000d2c00b20c */ /* 0x000fc40003fc6270 */
[----:B-1----:R-:W-:Y:S02]  /*48d0*/  @!P4 LEA R14, P2, R30, R26, 0x2 ;  /* 0x0000001a1e0ec211 */ /* 0x002fe400078410ff */
[----:B------:R-:W1:Y:S01]  /*48e0*/  @!P1 LDC.64 R16, c[0x0][0x3a8] ;  /* 0x0000ea00ff109b82 */ /* 0x000e620000000a00 */
[----:B---3--:R-:W-:Y:S02]  /*48f0*/  @!P3 SEL R29, R44, R25, !P6 ;  /* 0x000000192c1db207 */ /* 0x008fe40007000000 */
[----:B------:R-:W-:Y:S02]  /*4900*/  @!P3 SHF.R.S32.HI R25, RZ, 0x1f, R25 ;  /* 0x0000001fff19b819 */ /* 0x000fe40000011419 */
[----:B------:R-:W-:-:S03]  /*4910*/  @!P4 LEA.HI.X R15, R30, R27, R21, 0x2, P2 ;  /* 0x0000001b1e0fc211 */ /* 0x000fc600010f1415 */
[----:B----4-:R-:W2:Y:S01]  /*4920*/  @!P5 LDC.64 R18, c[0x0][0x3a8] ;  /* 0x0000ea00ff12db82 */ /* 0x010ea20000000a00 */
[CC--:B------:R-:W-:Y:S02]  /*4930*/  @!P1 ISETP.GE.AND P0, PT, R2.reuse, R13.reuse, PT ;  /* 0x0000000d0200920c */ /* 0x0c0fe40003f06270 */
[----:B------:R-:W-:Y:S01]  /*4940*/  @!P3 SEL R28, R25, RZ, P6 ;  /* 0x000000ff191cb207 */ /* 0x000fe20003000000 */
[--C-:B------:R-:W-:Y:S01]  /*4950*/  @!P1 IMAD.IADD R21, R2, 0x1, -R13.reuse ;  /* 0x0000000102159824 */ /* 0x100fe200078e0a0d */
[----:B------:R-:W-:Y:S01]  /*4960*/  @!P5 ISETP.GE.AND P2, PT, R46, R13, PT ;  /* 0x0000000d2e00d20c */ /* 0x000fe20003f46270 */
[----:B------:R3:W5:Y:S01]  /*4970*/  @!P4 LDG.E R9, desc[UR6][R14.64] ;  /* 0x000000060e09c981 */ /* 0x000762000c1e1900 */
[CC--:B------:R-:W-:Y:S02]  /*4980*/  @!P3 SEL R26, R42.reuse, R31.reuse, !P6 ;  /* 0x0000001f2a1ab207 */ /* 0x0c0fe40007000000 */
[CC--:B------:R-:W-:Y:S02]  /*4990*/  @!P1 SEL R25, R42.reuse, R31.reuse, !P0 ;  /* 0x0000001f2a199207 */ /* 0x0c0fe40004000000 */
[----:B------:R-:W-:Y:S01]  /*49a0*/  @!P5 SEL R42, R42, R31, !P2 ;  /* 0x0000001f2a2ad207 */ /* 0x000fe20005000000 */
[----:B------:R-:W-:Y:S01]  /*49b0*/  @!P5 IMAD.IADD R31, R46, 0x1, -R13 ;  /* 0x000000012e1fd824 */ /* 0x000fe200078e0a0d */
[----:B------:R-:W-:-:S02]  /*49c0*/  @!P3 SEL R27, R24, R33, !P6 ;  /* 0x00000021181bb207 */ /* 0x000fc40007000000 */
[----:B------:R-:W-:Y:S02]  /*49d0*/  @!P3 IADD3 R29, P6, PT, R29, R26, RZ ;  /* 0x0000001a1d1db210 */ /* 0x000fe40007fde0ff */
[----:B------:R-:W-:Y:S02]  /*49e0*/  @!P1 SEL R26, R2, R21, !P0 ;  /* 0x00000015021a9207 */ /* 0x000fe40004000000 */
[----:B------:R-:W-:Y:S02]  /*49f0*/  @!P1 SHF.R.S32.HI R21, RZ, 0x1f, R21 ;  /* 0x0000001fff159819 */ /* 0x000fe40000011415 */
[----:B------:R-:W-:Y:S01]  /*4a00*/  @!P5 SEL R35, R46, R31, !P2 ;  /* 0x0000001f2e23d207 */ /* 0x000fe20005000000 */
[----:B------:R-:W-:Y:S01]  /*4a10*/  @!P3 IMAD.X R28, R28, 0x1, R27, P6 ;  /* 0x000000011c1cb824 */ /* 0x000fe200030e061b */
[----:B------:R-:W-:Y:S02]  /*4a20*/  @!P5 SHF.R.S32.HI R31, RZ, 0x1f, R31 ;  /* 0x0000001fff1fd819 */ /* 0x000fe4000001141f */
[----:B------:R-:W-:-:S02]  /*4a30*/  @!P1 IADD3 R27, P6, PT, R26, R25, RZ ;  /* 0x000000191a1b9210 */ /* 0x000fc40007fde0ff */
[CC--:B------:R-:W-:Y:S02]  /*4a40*/  @!P1 SEL R25, R24.reuse, R33.reuse, !P0 ;  /* 0x0000002118199207 */ /* 0x0c0fe40004000000 */
[----:B------:R-:W-:Y:S02]  /*4a50*/  @!P1 SEL R26, R21, RZ, P0 ;  /* 0x000000ff151a9207 */ /* 0x000fe40000000000 */
[----:B------:R-:W-:Y:S02]  /*4a60*/  @!P5 SEL R24, R24, R33, !P2 ;  /* 0x000000211818d207 */ /* 0x000fe40005000000 */
[----:B------:R-:W-:Y:S02]  /*4a70*/  @!P5 IADD3 R35, P0, PT, R35, R42, RZ ;  /* 0x0000002a2323d210 */ /* 0x000fe40007f1e0ff */
[----:B------:R-:W-:Y:S01]  /*4a80*/  @!P5 SEL R31, R31, RZ, P2 ;  /* 0x000000ff1f1fd207 */ /* 0x000fe20001000000 */
[----:B------:R-:W-:Y:S01]  /*4a90*/  @!P1 IMAD.X R26, R26, 0x1, R25, P6 ;  /* 0x000000011a1a9824 */ /* 0x000fe200030e0619 */
[----:B0-----:R-:W-:-:S02]  /*4aa0*/  @!P3 LEA R22, P6, R29, R22, 0x2 ;  /* 0x000000161d16b211 */ /* 0x001fc400078c10ff */
[----:B-1----:R-:W-:Y:S01]  /*4ab0*/  @!P1 LEA R16, P2, R27, R16, 0x2 ;  /* 0x000000101b109211 */ /* 0x002fe200078410ff */
[----:B------:R-:W-:Y:S01]  /*4ac0*/  @!P5 IMAD.X R24, R31, 0x1, R24, P0 ;  /* 0x000000011f18d824 */ /* 0x000fe200000e0618 */
[----:B--2---:R-:W-:Y:S02]  /*4ad0*/  @!P5 LEA R18, P0, R35, R18, 0x2 ;  /* 0x000000122312d211 */ /* 0x004fe400078010ff */
[----:B------:R-:W-:Y:S02]  /*4ae0*/  @!P3 LEA.HI.X R23, R29, R23, R28, 0x2, P6 ;  /* 0x000000171d17b211 */ /* 0x000fe400030f141c */
[----:B------:R-:W-:Y:S02]  /*4af0*/  @!P1 LEA.HI.X R17, R27, R17, R26, 0x2, P2 ;  /* 0x000000111b119211 */ /* 0x000fe400010f141a */
[----:B------:R-:W-:Y:S01]  /*4b00*/  @!P5 LEA.HI.X R19, R35, R19, R24, 0x2, P0 ;  /* 0x000000132313d211 */ /* 0x000fe200000f1418 */
[----:B------:R3:W5:Y:S04]  /*4b10*/  @!P3 LDG.E R10, desc[UR6][R22.64] ;  /* 0x00000006160ab981 */ /* 0x000768000c1e1900 */
[----:B------:R3:W5:Y:S04]  /*4b20*/  @!P1 LDG.E R4, desc[UR6][R16.64] ;  /* 0x0000000610049981 */ /* 0x000768000c1e1900 */
[----:B------:R3:W5:Y:S02]  /*4b30*/  @!P5 LDG.E R11, desc[UR6][R18.64] ;  /* 0x00000006120bd981 */ /* 0x000764000c1e1900 */
.L_x_199:
[----:B------:R-:W-:Y:S05]  /*4b40*/  BSYNC.RECONVERGENT B0 ;  /* 0x0000000000007941 */ /* 0x000fea0003800200 */
.L_x_183:
[----:B------:R-:W-:Y:S01]  /*4b50*/  BAR.SYNC.DEFER_BLOCKING 0x0 ;  /* 0x0000000000007b1d */ /* 0x000fe20000010000 */
[----:B------:R-:W-:-:S07]  /*4b60*/  VIMNMX R21, PT, PT, R20, R51, PT ;  /* 0x0000003314157248 */ /* 0x000fce0003fe0100 */
[----:B------:R-:W-:Y:S01]  /*4b70*/  PREEXIT ;  /* 0x000000000000782d */ /* 0x000fe20000000000 */
[----:B------:R-:W-:Y:S01]  /*4b80*/  BSSY.RECONVERGENT B0, `(.L_x_200) ;  /* 0x0000019000007945 */ /* 0x000fe20003800200 */
[C---:B------:R-:W-:Y:S01]  /*4b90*/  ISETP.GE.AND P0, PT, R21.reuse, R12, PT ;  /* 0x0000000c1500720c */ /* 0x040fe20003f06270 */
[----:B------:R-:W-:Y:S01]  /*4ba0*/  IMAD.IADD R12, R21, 0x1, -R12 ;  /* 0x00000001150c7824 */ /* 0x000fe200078e0a0c */
[----:B01234-:R-:W-:-:S04]  /*4bb0*/  VIMNMX R15, PT, PT, R13, R21, PT ;  /* 0x000000150d0f7248 */ /* 0x01ffc80003fe0100 */
[----:B------:R-:W-:-:S04]  /*4bc0*/  SEL R12, R12, RZ, P0 ;  /* 0x000000ff0c0c7207 */ /* 0x000fc80000000000 */
[----:B------:R-:W-:-:S13]  /*4bd0*/  ISETP.GE.AND P0, PT, R12, R15, PT ;  /* 0x0000000f0c00720c */ /* 0x000fda0003f06270 */
[----:B------:R-:W-:Y:S05]  /*4be0*/  @P0 BRA `(.L_x_201) ;  /* 0x0000000000480947 */ /* 0x000fea0003800000 */
[----:B------:R-:W-:Y:S02]  /*4bf0*/  IMAD.MOV.U32 R19, RZ, RZ, R15 ;  /* 0x000000ffff137224 */ /* 0x000fe400078e000f */
[----:B------:R-:W-:-:S07]  /*4c00*/  IMAD.IADD R23, R13, 0x1, R21 ;  /* 0x000000010d177824 */ /* 0x000fce00078e0215 */
.L_x_202:
        /* <DEDUP_REMOVED lines=16> */
.L_x_201:
[----:B------:R-:W-:Y:S05]  /*4d10*/  BSYNC.RECONVERGENT B0 ;  /* 0x0000000000007941 */ /* 0x000fea0003800200 */
.L_x_200:
        /* <DEDUP_REMOVED lines=15> */
.L_x_204:
[----:B------:R-:W-:Y:S05]  /*4e10*/  BSYNC.RECONVERGENT B0 ;  /* 0x0000000000007941 */ /* 0x000fea0003800200 */
.L_x_203:
        /* <DEDUP_REMOVED lines=19> */
.L_x_206:
[----:B------:R-:W-:Y:S05]  /*4f50*/  BSYNC.RECONVERGENT B0 ;  /* 0x0000000000007941 */ /* 0x000fea0003800200 */
.L_x_205:
        /* <DEDUP_REMOVED lines=18> */
.L_x_208:
[----:B------:R-:W-:Y:S05]  /*5080*/  BSYNC.RECONVERGENT B0 ;  /* 0x0000000000007941 */ /* 0x000fea0003800200 */
.L_x_207:
        /* <DEDUP_REMOVED lines=18> */
.L_x_210:
[----:B------:R-:W-:Y:S05]  /*51b0*/  BSYNC.RECONVERGENT B0 ;  /* 0x0000000000007941 */ /* 0x000fea0003800200 */
.L_x_209:
        /* <DEDUP_REMOVED lines=18> */
.L_x_212:
[----:B------:R-:W-:Y:S05]  /*52e0*/  BSYNC.RECONVERGENT B0 ;  /* 0x0000000000007941 */ /* 0x000fea0003800200 */
.L_x_211:
        /* <DEDUP_REMOVED lines=18> */
.L_x_214:
[----:B------:R-:W-:Y:S05]  /*5410*/  BSYNC.RECONVERGENT B0 ;  /* 0x0000000000007941 */ /* 0x000fea0003800200 */
.L_x_213:
        /* <DEDUP_REMOVED lines=18> */
.L_x_216:
[----:B------:R-:W-:Y:S05]  /*5540*/  BSYNC.RECONVERGENT B0 ;  /* 0x0000000000007941 */ /* 0x000fea0003800200 */
.L_x_215:
        /* <DEDUP_REMOVED lines=22> */
.L_x_218:
[----:B------:R-:W-:Y:S05]  /*56b0*/  BSYNC.RECONVERGENT B0 ;  /* 0x0000000000007941 */ /* 0x000fea0003800200 */
.L_x_217:
        /* <DEDUP_REMOVED lines=16> */
[----:B------:R-:W-:-:S04]  /*57c0*/  LOP3.LUT R41, R2, 0x1f, RZ, 0xc0, !PT ;  /* 0x0000001f02297812 */ /* 0x000fc800078ec0ff */
[----:B------:R-:W-:-:S05]  /*57d0*/  LOP3.LUT R53, R20, R41, RZ, 0xfc, !PT ;  /* 0x0000002914357212 */ /* 0x000fca00078efcff */
[----:B------:R-:W-:Y:S02]  /*57e0*/  VIADD R55, R53, 0x20 ;  /* 0x0000002035377836 */ /* 0x000fe40000000000 */
[----:B0-----:R-:W-:-:S05]  /*57f0*/  IMAD R40, R23, 0x8, R20 ;  /* 0x0000000817287824 */ /* 0x001fca00078e0214 */
[----:B------:R-:W-:Y:S01]  /*5800*/  LEA.HI.SX32 R21, R40, R40, 0x1b ;  /* 0x0000002828157211 */ /* 0x000fe200078fdaff */
[----:B------:R-:W-:Y:S01]  /*5810*/  IMAD R40, R23, -0x7, R40 ;  /* 0xfffffff917287824 */ /* 0x000fe200078e0228 */
[----:B------:R-:W-:Y:S02]  /*5820*/  LEA R23, P0, R0, R53, 0xb ;  /* 0x0000003500177211 */ /* 0x000fe400078058ff */
[----:B------:R-:W-:Y:S01]  /*5830*/  LEA R45, R21, UR4, 0x3 ;  /* 0x00000004152d7c11 */ /* 0x000fe2000f8e18ff */
[C---:B------:R-:W-:Y:S02]  /*5840*/  VIADD R47, R40.reuse, 0x80 ;  /* 0x00000080282f7836 */ /* 0x040fe40000000000 */
[----:B------:R-:W-:Y:S01]  /*5850*/  IMAD.X R42, RZ, RZ, RZ, P0 ;  /* 0x000000ffff2a7224 */ /* 0x000fe200000e06ff */
[----:B-1----:R-:W-:Y:S01]  /*5860*/  LEA R22, P0, R23, UR8, 0x3 ;  /* 0x0000000817167c11 */ /* 0x002fe2000f8018ff */
[----:B------:R0:W-:Y:S01]  /*5870*/  STS.64 [R45+0x8], R36 ;  /* 0x000008242d007388 */ /* 0x0001e20000000a00 */
[C---:B------:R-:W-:Y:S01]  /*5880*/  VIADD R49, R40.reuse, 0xe0 ;  /* 0x000000e028317836 */ /* 0x040fe20000000000 */
[----:B------:R-:W-:Y:S01]  /*5890*/  LEA.HI.SX32 R47, R47, R40, 0x1b ;  /* 0x000000282f2f7211 */ /* 0x000fe200078fdaff */
[----:B------:R-:W-:Y:S01]  /*58a0*/  VIADD R43, R40, 0xa0 ;  /* 0x000000a0282b7836 */ /* 0x000fe20000000000 */
[----:B------:R1:W-:Y:S01]  /*58b0*/  STS.64 [R45+0x10], R34 ;  /* 0x000010222d007388 */ /* 0x0003e20000000a00 */
[----:B------:R-:W-:-:S02]  /*58c0*/  LEA.HI.X R23, R23, UR9, R42, 0x3, P0 ;  /* 0x0000000917177c11 */ /* 0x000fc400080f1c2a */
[----:B------:R-:W-:Y:S01]  /*58d0*/  ISETP.NE.AND P0, PT, R2, RZ, PT ;  /* 0x000000ff0200720c */ /* 0x000fe20003f05270 */
[----:B------:R2:W-:Y:S01]  /*58e0*/  STS.64 [R45+0x18], R30 ;  /* 0x0000181e2d007388 */ /* 0x0005e20000000a00 */
[CC--:B------:R-:W-:Y:S02]  /*58f0*/  LEA.HI.SX32 R42, R40.reuse, R40.reuse, 0x1b ;  /* 0x00000028282a7211 */ /* 0x0c0fe400078fdaff */
[-C--:B------:R-:W-:Y:S01]  /*5900*/  LEA.HI.SX32 R49, R49, R40.reuse, 0x1b ;  /* 0x0000002831317211 */ /* 0x080fe200078fdaff */
[----:B------:R3:W-:Y:S01]  /*5910*/  STS.64 [R45+0x20], R32 ;  /* 0x000020202d007388 */ /* 0x0007e20000000a00 */
[C---:B0-----:R-:W-:Y:S01]  /*5920*/  VIADD R37, R40.reuse, 0x20 ;  /* 0x0000002028257836 */ /* 0x041fe20000000000 */
[-C--:B------:R-:W-:Y:S01]  /*5930*/  LEA.HI.SX32 R50, R43, R40.reuse, 0x1b ;  /* 0x000000282b327211 */ /* 0x080fe200078fdaff */
[C---:B-1----:R-:W-:Y:S01]  /*5940*/  VIADD R35, R40.reuse, 0x40 ;  /* 0x0000004028237836 */ /* 0x042fe20000000000 */
[----:B------:R0:W-:Y:S02]  /*5950*/  STS.64 [R45], R38 ;  /* 0x000000262d007388 */ /* 0x0001e40000000a00 */
[-C--:B------:R-:W-:Y:S01]  /*5960*/  LEA.HI.SX32 R44, R37, R40.reuse, 0x1b ;  /* 0x00000028252c7211 */ /* 0x080fe200078fdaff */
[----:B--2---:R-:W-:Y:S01]  /*5970*/  VIADD R31, R40, 0x60 ;  /* 0x00000060281f7836 */ /* 0x004fe20000000000 */
[----:B------:R-:W-:Y:S02]  /*5980*/  STS.64 [R45+0x28], R24 ;  /* 0x000028182d007388 */ /* 0x000fe40000000a00 */
[----:B------:R-:W-:Y:S01]  /*5990*/  LEA R36, R44, UR4, 0x3 ;  /* 0x000000042c247c11 */ /* 0x000fe2000f8e18ff */
[----:B---3--:R-:W-:Y:S01]  /*59a0*/  VIADD R33, R40, 0xc0 ;  /* 0x000000c028217836 */ /* 0x008fe20000000000 */
[----:B------:R-:W-:Y:S01]  /*59b0*/  STS.64 [R45+0x30], R26 ;  /* 0x0000301a2d007388 */ /* 0x000fe20000000a00 */
[----:B------:R-:W-:-:S03]  /*59c0*/  LEA.HI.SX32 R46, R31, R40, 0x1b ;  /* 0x000000281f2e7211 */ /* 0x000fc600078fdaff */
[----:B------:R1:W-:Y:S01]  /*59d0*/  STS.64 [R45+0x38], R28 ;  /* 0x0000381c2d007388 */ /* 0x0003e20000000a00 */
[-C--:B------:R-:W-:Y:S01]  /*59e0*/  LEA.HI.SX32 R48, R33, R40.reuse, 0x1b ;  /* 0x0000002821307211 */ /* 0x080fe200078fdaff */
[----:B------:R-:W-:Y:S01]  /*59f0*/  NOP ;  /* 0x0000000000007918 */ /* 0x000fe20000000000 */
[----:B0-----:R-:W-:Y:S01]  /*5a00*/  LEA R38, R42, UR4, 0x3 ;  /* 0x000000042a267c11 */ /* 0x001fe2000f8e18ff */
[----:B------:R-:W-:Y:S01]  /*5a10*/  LDS.64 R36, [R36+0x100] ;  /* 0x0001000024247984 */ /* 0x000fe20000000a00 */
[----:B------:R-:W-:Y:S02]  /*5a20*/  LEA R32, R46, UR4, 0x3 ;  /* 0x000000042e207c11 */ /* 0x000fe4000f8e18ff */
[----:B-1----:R-:W-:Y:S02]  /*5a30*/  LEA.HI.SX32 R45, R35, R40, 0x1b ;  /* 0x00000028232d7211 */ /* 0x002fe400078fdaff */
[----:B------:R-:W-:Y:S01]  /*5a40*/  LEA R26, R47, UR4, 0x3 ;  /* 0x000000042f1a7c11 */ /* 0x000fe2000f8e18ff */
[----:B------:R-:W-:Y:S01]  /*5a50*/  LDS.64 R38, [R38] ;  /* 0x0000000026267984 */ /* 0x000fe20000000a00 */
[----:B------:R-:W-:-:S02]  /*5a60*/  LEA R34, R45, UR4, 0x3 ;  /* 0x000000042d227c11 */ /* 0x000fc4000f8e18ff */
[----:B------:R-:W-:Y:S01]  /*5a70*/  LEA R28, R50, UR4, 0x3 ;  /* 0x00000004321c7c11 */ /* 0x000fe2000f8e18ff */
[----:B------:R-:W-:Y:S01]  /*5a80*/  LDS.64 R32, [R32+0x300] ;  /* 0x0003000020207984 */ /* 0x000fe20000000a00 */
[----:B------:R-:W-:Y:S02]  /*5a90*/  LEA R30, R48, UR4, 0x3 ;  /* 0x00000004301e7c11 */ /* 0x000fe4000f8e18ff */
        /* <DEDUP_REMOVED lines=11> */
[----:B------:R-:W-:Y:S01]  /*5b50*/  ISETP.GE.AND P3, PT, R51, R52, PT ;  /* 0x000000343300720c */ /* 0x000fe20003f66270 */
[----:B------:R-:W-:-:S05]  /*5b60*/  VIADD R51, R53, 0xa0 ;  /* 0x000000a035337836 */ /* 0x000fca0000000000 */
[----:B------:R-:W-:-:S05]  /*5b70*/  ISETP.GE.AND P4, PT, R51, R52, PT ;  /* 0x000000343300720c */ /* 0x000fca0003f86270 */
[----:B------:R0:W-:Y:S01]  /*5b80*/  @!P1 STG.E.64 desc[UR6][R22.64], R38 ;  /* 0x0000002616009986 */ /* 0x0001e2000c101b06 */
[-C--:B------:R-:W-:Y:S01]  /*5b90*/  ISETP.GE.AND P1, PT, R55, R52.reuse, PT ;  /* 0x000000343700720c */ /* 0x080fe20003f26270 */
[----:B------:R-:W-:Y:S02]  /*5ba0*/  VIADD R55, R53, 0x40 ;  /* 0x0000004035377836 */ /* 0x000fe40000000000 */
[----:B------:R1:W-:Y:S04]  /*5bb0*/  @!P3 STG.E.64 desc[UR6][R22.64+0x400], R26 ;  /* 0x0004001a1600b986 */ /* 0x0003e8000c101b06 */
[----:B------:R1:W-:Y:S06]  /*5bc0*/  @!P4 STG.E.64 desc[UR6][R22.64+0x500], R28 ;  /* 0x0005001c1600c986 */ /* 0x0003ec000c101b06 */
[----:B------:R1:W-:Y:S01]  /*5bd0*/  @!P1 STG.E.64 desc[UR6][R22.64+0x100], R36 ;  /* 0x0001002416009986 */ /* 0x0003e2000c101b06 */
[----:B------:R-:W-:Y:S01]  /*5be0*/  ISETP.GE.AND P1, PT, R55, R52, PT ;  /* 0x000000343700720c */ /* 0x000fe20003f26270 */
[----:B------:R-:W-:-:S02]  /*5bf0*/  VIADD R55, R53, 0x60 ;  /* 0x0000006035377836 */ /* 0x000fc40000000000 */
[C---:B0-----:R-:W-:Y:S02]  /*5c00*/  VIADD R39, R53.reuse, 0xc0 ;  /* 0x000000c035277836 */ /* 0x041fe40000000000 */
[----:B------:R-:W-:Y:S01]  /*5c10*/  VIADD R53, R53, 0xe0 ;  /* 0x000000e035357836 */ /* 0x000fe20000000000 */
[-C--:B------:R-:W-:Y:S02]  /*5c20*/  ISETP.GE.AND P2, PT, R55, R52.reuse, PT ;  /* 0x000000343700720c */ /* 0x080fe40003f46270 */
[----:B------:R-:W-:-:S05]  /*5c30*/  ISETP.GE.AND P5, PT, R39, R52, PT ;  /* 0x000000342700720c */ /* 0x000fca0003fa6270 */
[----:B------:R1:W-:Y:S01]  /*5c40*/  @!P1 STG.E.64 desc[UR6][R22.64+0x200], R34 ;  /* 0x0002002216009986 */ /* 0x0003e2000c101b06 */
[----:B------:R-:W-:-:S05]  /*5c50*/  ISETP.GE.AND P1, PT, R53, R52, PT ;  /* 0x000000343500720c */ /* 0x000fca0003f26270 */
[----:B------:R1:W-:Y:S04]  /*5c60*/  @!P2 STG.E.64 desc[UR6][R22.64+0x300], R32 ;  /* 0x000300201600a986 */ /* 0x0003e8000c101b06 */
[----:B------:R1:W-:Y:S04]  /*5c70*/  @!P5 STG.E.64 desc[UR6][R22.64+0x600], R30 ;  /* 0x0006001e1600d986 */ /* 0x0003e8000c101b06 */
[----:B------:R-:W-:Y:S05]  /*5c80*/  @P1 BRA `(.L_x_221) ;  /* 0x00000004004c1947 */ /* 0x000fea0003800000 */
[----:B------:R0:W-:Y:S01]  /*5c90*/  STG.E.64 desc[UR6][R22.64+0x700], R24 ;  /* 0x0007001816007986 */ /* 0x0001e2000c101b06 */
[----:B------:R-:W-:Y:S05]  /*5ca0*/  BRA `(.L_x_221) ;  /* 0x0000000400447947 */ /* 0x000fea0003800000 */
.L_x_220:
[----:B------:R-:W0:Y:S01]  /*5cb0*/  S2R R23, SR_LANEID ;  /* 0x0000000000177919 */ /* 0x000e220000000000 */
[----:B------:R-:W1:Y:S01]  /*5cc0*/  LDCU.64 UR8, c[0x0][0x388] ;  /* 0x00007100ff0877ac */ /* 0x000e620008000a00 */
[----:B------:R-:W-:Y:S02]  /*5cd0*/  LOP3.LUT R41, R2, 0x1f, RZ, 0xc0, !PT ;  /* 0x0000001f02297812 */ /* 0x000fe400078ec0ff */
[----:B------:R-:W-:-:S03]  /*5ce0*/  LOP3.LUT R20, R20, 0x1f00, RZ, 0xc0, !PT ;  /* 0x00001f0014147812 */ /* 0x000fc600078ec0ff */
[----:B------:R-:W-:Y:S01]  /*5cf0*/  IMAD R43, R0, 0x800, R41 ;  /* 0x00000800002b7824 */ /* 0x000fe200078e0229 */
[----:B------:R-:W-:-:S04]  /*5d00*/  LOP3.LUT R53, R20, R41, RZ, 0xfc, !PT ;  /* 0x0000002914357212 */ /* 0x000fc800078efcff */
[----:B------:R-:W-:Y:S01]  /*5d10*/  IADD3 R43, P0, PT, R20, R43, RZ ;  /* 0x0000002b142b7210 */ /* 0x000fe20007f1e0ff */
[----:B------:R-:W-:-:S04]  /*5d20*/  VIADD R55, R53, 0x20 ;  /* 0x0000002035377836 */ /* 0x000fc80000000000 */
[----:B------:R-:W-:Y:S01]  /*5d30*/  IMAD.X R42, RZ, RZ, RZ, P0 ;  /* 0x000000ffff2a7224 */ /* 0x000fe200000e06ff */
[----:B-1----:R-:W-:Y:S01]  /*5d40*/  LEA R22, P0, R43, UR8, 0x3 ;  /* 0x000000082b167c11 */ /* 0x002fe2000f8018ff */
[----:B0-----:R-:W-:-:S05]  /*5d50*/  IMAD R40, R23, 0x8, R20 ;  /* 0x0000000817287824 */ /* 0x001fca00078e0214 */
[----:B------:R-:W-:Y:S01]  /*5d60*/  LEA.HI.SX32 R21, R40, R40, 0x1b ;  /* 0x0000002828157211 */ /* 0x000fe200078fdaff */
[----:B------:R-:W-:Y:S01]  /*5d70*/  IMAD R40, R23, -0x7, R40 ;  /* 0xfffffff917287824 */ /* 0x000fe200078e0228 */
[----:B------:R-:W-:Y:S02]  /*5d80*/  LEA.HI.X R23, R43, UR9, R42, 0x3, P0 ;  /* 0x000000092b177c11 */ /* 0x000fe400080f1c2a */
[----:B------:R-:W-:Y:S01]  /*5d90*/  LEA R45, R21, UR4, 0x3 ;  /* 0x00000004152d7c11 */ /* 0x000fe2000f8e18ff */
[----:B------:R-:W-:Y:S01]  /*5da0*/  VIADD R47, R40, 0x80 ;  /* 0x00000080282f7836 */ /* 0x000fe20000000000 */
[----:B------:R-:W-:Y:S01]  /*5db0*/  ISETP.NE.AND P0, PT, R2, RZ, PT ;  /* 0x000000ff0200720c */ /* 0x000fe20003f05270 */
[C---:B------:R-:W-:Y:S01]  /*5dc0*/  VIADD R49, R40.reuse, 0xe0 ;  /* 0x000000e028317836 */ /* 0x040fe20000000000 */
[CC--:B------:R-:W-:Y:S01]  /*5dd0*/  LEA.HI.SX32 R42, R40.reuse, R40.reuse, 0x1b ;  /* 0x00000028282a7211 */ /* 0x0c0fe200078fdaff */
[----:B------:R0:W-:Y:S01]  /*5de0*/  STS.64 [R45+0x8], R36 ;  /* 0x000008242d007388 */ /* 0x0001e20000000a00 */
[----:B------:R-:W-:Y:S01]  /*5df0*/  VIADD R43, R40, 0xa0 ;  /* 0x000000a0282b7836 */ /* 0x000fe20000000000 */
[----:B------:R-:W-:-:S02]  /*5e00*/  LEA.HI.SX32 R47, R47, R40, 0x1b ;  /* 0x000000282f2f7211 */ /* 0x000fc400078fdaff */
[----:B------:R1:W-:Y:S01]  /*5e10*/  STS.64 [R45+0x10], R34 ;  /* 0x000010222d007388 */ /* 0x0003e20000000a00 */
[-C--:B------:R-:W-:Y:S02]  /*5e20*/  LEA.HI.SX32 R49, R49, R40.reuse, 0x1b ;  /* 0x0000002831317211 */ /* 0x080fe400078fdaff */
[-C--:B------:R-:W-:Y:S01]  /*5e30*/  LEA.HI.SX32 R50, R43, R40.reuse, 0x1b ;  /* 0x000000282b327211 */ /* 0x080fe200078fdaff */
[----:B------:R2:W-:Y:S04]  /*5e40*/  STS.64 [R45+0x18], R30 ;  /* 0x0000181e2d007388 */ /* 0x0005e80000000a00 */
[----:B------:R3:W-:Y:S01]  /*5e50*/  STS.64 [R45+0x20], R32 ;  /* 0x000020202d007388 */ /* 0x0007e20000000a00 */
[C---:B0-----:R-:W-:Y:S02]  /*5e60*/  VIADD R37, R40.reuse, 0x20 ;  /* 0x0000002028257836 */ /* 0x041fe40000000000 */
[C---:B-1----:R-:W-:Y:S01]  /*5e70*/  VIADD R35, R40.reuse, 0x40 ;  /* 0x0000004028237836 */ /* 0x042fe20000000000 */
[----:B------:R-:W-:Y:S02]  /*5e80*/  STS.64 [R45], R38 ;  /* 0x000000262d007388 */ /* 0x000fe40000000a00 */
[----:B------:R-:W-:Y:S01]  /*5e90*/  LEA.HI.SX32 R44, R37, R40, 0x1b ;  /* 0x00000028252c7211 */ /* 0x000fe200078fdaff */
[----:B--2---:R-:W-:Y:S01]  /*5ea0*/  VIADD R31, R40, 0x60 ;  /* 0x00000060281f7836 */ /* 0x004fe20000000000 */
[----:B------:R0:W-:Y:S01]  /*5eb0*/  STS.64 [R45+0x28], R24 ;  /* 0x000028182d007388 */ /* 0x0001e20000000a00 */
[----:B------:R-:W-:Y:S01]  /*5ec0*/  LEA R34, R50, UR4, 0x3 ;  /* 0x0000000432227c11 */ /* 0x000fe2000f8e18ff */
[----:B---3--:R-:W-:-:S02]  /*5ed0*/  VIADD R33, R40, 0xc0 ;  /* 0x000000c028217836 */ /* 0x008fc40000000000 */
[----:B------:R1:W-:Y:S01]  /*5ee0*/  STS.64 [R45+0x30], R26 ;  /* 0x0000301a2d007388 */ /* 0x0003e20000000a00 */
[-C--:B------:R-:W-:Y:S02]  /*5ef0*/  LEA.HI.SX32 R46, R31, R40.reuse, 0x1b ;  /* 0x000000281f2e7211 */ /* 0x080fe400078fdaff */
[----:B------:R-:W-:Y:S01]  /*5f00*/  LEA R32, R47, UR4, 0x3 ;  /* 0x000000042f207c11 */ /* 0x000fe2000f8e18ff */
[----:B------:R2:W-:Y:S01]  /*5f10*/  STS.64 [R45+0x38], R28 ;  /* 0x0000381c2d007388 */ /* 0x0005e20000000a00 */
[----:B------:R-:W-:Y:S01]  /*5f20*/  LEA.HI.SX32 R48, R33, R40, 0x1b ;  /* 0x0000002821307211 */ /* 0x000fe200078fdaff */
[----:B------:R-:W-:Y:S01]  /*5f30*/  NOP ;  /* 0x0000000000007918 */ /* 0x000fe20000000000 */
[----:B0-----:R-:W-:Y:S02]  /*5f40*/  LEA R24, R42, UR4, 0x3 ;  /* 0x000000042a187c11 */ /* 0x001fe4000f8e18ff */
[----:B------:R-:W-:Y:S01]  /*5f50*/  LDS.64 R32, [R32+0x400] ;  /* 0x0004000020207984 */ /* 0x000fe20000000a00 */
[----:B-1----:R-:W-:-:S02]  /*5f60*/  LEA R26, R44, UR4, 0x3 ;  /* 0x000000042c1a7c11 */ /* 0x002fc4000f8e18ff */
[----:B--2---:R-:W-:Y:S02]  /*5f70*/  LEA.HI.SX32 R45, R35, R40, 0x1b ;  /* 0x00000028232d7211 */ /* 0x004fe400078fdaff */
[----:B------:R-:W-:Y:S01]  /*5f80*/  LEA R30, R46, UR4, 0x3 ;  /* 0x000000042e1e7c11 */ /* 0x000fe2000f8e18ff */
[----:B------:R-:W-:Y:S01]  /*5f90*/  LDS.64 R24, [R24] ;  /* 0x0000000018187984 */ /* 0x000fe20000000a00 */
[----:B------:R-:W-:Y:S02]  /*5fa0*/  LEA R28, R45, UR4, 0x3 ;  /* 0x000000042d1c7c11 */ /* 0x000fe4000f8e18ff */
[----:B------:R-:W-:Y:S01]  /*5fb0*/  LEA R36, R48, UR4, 0x3 ;  /* 0x0000000430247c11 */ /* 0x000fe2000f8e18ff */
[----:B------:R-:W-:Y:S01]  /*5fc0*/  LDS.64 R26, [R26+0x100] ;  /* 0x000100001a1a7984 */ /* 0x000fe20000000a00 */
[----:B------:R-:W-:-:S03]  /*5fd0*/  LEA R38, R49, UR4, 0x3 ;  /* 0x0000000431267c11 */ /* 0x000fc6000f8e18ff */
        /* <DEDUP_REMOVED lines=12> */
[----:B------:R-:W-:Y:S01]  /*60a0*/  ISETP.GE.AND P3, PT, R51, R52, PT ;  /* 0x000000343300720c */ /* 0x000fe20003f66270 */
[----:B------:R-:W-:-:S04]  /*60b0*/  VIADD R51, R53, 0xa0 ;  /* 0x000000a035337836 */ /* 0x000fc80000000000 */
[----:B------:R0:W-:Y:S01]  /*60c0*/  @!P1 STG.E.64 desc[UR6][R22.64], R24 ;  /* 0x0000001816009986 */ /* 0x0001e2000c101b06 */
[-C--:B------:R-:W-:Y:S01]  /*60d0*/  ISETP.GE.AND P1, PT, R55, R52.reuse, PT ;  /* 0x000000343700720c */ /* 0x080fe20003f26270 */
[----:B------:R-:W-:Y:S01]  /*60e0*/  VIADD R55, R53, 0x40 ;  /* 0x0000004035377836 */ /* 0x000fe20000000000 */
[----:B------:R-:W-:Y:S01]  /*60f0*/  ISETP.GE.AND P4, PT, R51, R52, PT ;  /* 0x000000343300720c */ /* 0x000fe20003f86270 */
[----:B------:R2:W-:Y:S04]  /*6100*/  @!P2 STG.E.64 desc[UR6][R22.64+0x300], R30 ;  /* 0x0003001e1600a986 */ /* 0x0005e8000c101b06 */
[----:B------:R2:W-:Y:S01]  /*6110*/  @!P3 STG.E.64 desc[UR6][R22.64+0x400], R32 ;  /* 0x000400201600b986 */ /* 0x0005e2000c101b06 */
[----:B0-----:R-:W-:-:S05]  /*6120*/  VIADD R25, R53, 0xc0 ;  /* 0x000000c035197836 */ /* 0x001fca0000000000 */
[----:B------:R2:W-:Y:S01]  /*6130*/  @!P1 STG.E.64 desc[UR6][R22.64+0x100], R26 ;  /* 0x0001001a16009986 */ /* 0x0005e2000c101b06 */
[----:B------:R-:W-:Y:S01]  /*6140*/  VIADD R53, R53, 0xe0 ;  /* 0x000000e035357836 */ /* 0x000fe20000000000 */
[-C--:B------:R-:W-:Y:S02]  /*6150*/  ISETP.GE.AND P1, PT, R55, R52.reuse, PT ;  /* 0x000000343700720c */ /* 0x080fe40003f26270 */
[-C--:B------:R-:W-:Y:S01]  /*6160*/  ISETP.GE.AND P5, PT, R25, R52.reuse, PT ;  /* 0x000000341900720c */ /* 0x080fe20003fa6270 */
[----:B------:R2:W-:Y:S01]  /*6170*/  @!P4 STG.E.64 desc[UR6][R22.64+0x500], R34 ;  /* 0x000500221600c986 */ /* 0x0005e2000c101b06 */
[----:B------:R-:W-:-:S09]  /*6180*/  ISETP.GE.AND P6, PT, R53, R52, PT ;  /* 0x000000343500720c */ /* 0x000fd20003fc6270 */
[----:B------:R2:W-:Y:S04]  /*6190*/  @!P1 STG.E.64 desc[UR6][R22.64+0x200], R28 ;  /* 0x0002001c16009986 */ /* 0x0005e8000c101b06 */
[----:B------:R2:W-:Y:S04]  /*61a0*/  @!P5 STG.E.64 desc[UR6][R22.64+0x600], R36 ;  /* 0x000600241600d986 */ /* 0x0005e8000c101b06 */
[----:B------:R2:W-:Y:S02]  /*61b0*/  @!P6 STG.E.64 desc[UR6][R22.64+0x700], R38 ;  /* 0x000700261600e986 */ /* 0x0005e4000c101b06 */
.L_x_221:
[----:B------:R-:W-:Y:S05]  /*61c0*/  BSYNC.RECONVERGENT B0 ;  /* 0x0000000000007941 */ /* 0x000fea0003800200 */
.L_x_219:
[----:B------:R-:W-:Y:S01]  /*61d0*/  BAR.SYNC.DEFER_BLOCKING 0x0 ;  /* 0x0000000000007b1d */ /* 0x000fe20000010000 */
[----:B012---:R-:W-:Y:S01]  /*61e0*/  IMAD.SHL.U32 R22, R2, 0x8, RZ ;  /* 0x0000000802167824 */ /* 0x007fe200078e00ff */
[----:B------:R-:W-:Y:S01]  /*61f0*/  LEA R12, R12, UR4, 0x2 ;  /* 0x000000040c0c7c11 */ /* 0x000fe2000f8e10ff */
[----:B------:R-:W-:Y:S01]  /*6200*/  IMAD.SHL.U32 R0, R0, 0x800, RZ ;  /* 0x0000080000007824 */ /* 0x000fe200078e00ff */
[----:B------:R-:W-:Y:S01]  /*6210*/  LEA R13, R13, UR4, 0x2 ;  /* 0x000000040d0d7c11 */ /* 0x000fe2000f8e10ff */
[----:B------:R-:W-:Y:S01]  /*6220*/  VIADD R23, R22, UR4 ;  /* 0x0000000416177c36 */ /* 0x000fe20008000000 */
[----:B------:R-:W-:Y:S02]  /*6230*/  LEA R14, R14, UR4, 0x2 ;  /* 0x000000040e0e7c11 */ /* 0x000fe4000f8e10ff */
[----:B------:R-:W-:Y:S01]  /*6240*/  LEA R15, R15, UR4, 0x2 ;  /* 0x000000040f0f7c11 */ /* 0x000fe2000f8e10ff */
[----:B------:R-:W-:Y:S01]  /*6250*/  IMAD R2, R2, -0x4, R23 ;  /* 0xfffffffc02027824 */ /* 0x000fe200078e0217 */
        /* <DEDUP_REMOVED lines=14> */
[----:B------:R-:W2:Y:S04]  /*6340*/  LDS R13, [R13] ;  /* 0x000000000d0d7984 */ /* 0x000ea80000000800 */
[----:B------:R-:W3:Y:S04]  /*6350*/  LDS R14, [R14] ;  /* 0x000000000e0e7984 */ /* 0x000ee80000000800 */
[----:B------:R-:W4:Y:S04]  /*6360*/  LDS R15, [R15] ;  /* 0x000000000f0f7984 */ /* 0x000f280000000800 */
[----:B------:R-:W0:Y:S04]  /*6370*/  LDS R16, [R16] ;  /* 0x0000000010107984 */ /* 0x000e280000000800 */
[----:B------:R-:W0:Y:S04]  /*6380*/  LDS R17, [R17] ;  /* 0x0000000011117984 */ /* 0x000e280000000800 */
[----:B------:R-:W0:Y:S04]  /*6390*/  LDS R18, [R18] ;  /* 0x0000000012127984 */ /* 0x000e280000000800 */
[----:B------:R-:W0:Y:S01]  /*63a0*/  LDS R19, [R19] ;  /* 0x0000000013137984 */ /* 0x000e220000000800 */
        /* <DEDUP_REMOVED lines=8> */
[----:B-1----:R-:W-:Y:S01]  /*6430*/  STS [R21], R12 ;  /* 0x0000000c15007388 */ /* 0x002fe20000000800 */
[----:B------:R-:W-:Y:S01]  /*6440*/  LEA.HI.SX32 R40, R7, R40, 0x1b ;  /* 0x0000002807287211 */ /* 0x000fe200078fdaff */
[----:B------:R-:W-:Y:S01]  /*6450*/  IMAD.IADD R41, R20, 0x1, R41 ;  /* 0x0000000114297824 */ /* 0x000fe200078e0229 */
[----:B------:R-:W-:Y:S01]  /*6460*/  LEA R7, R42, UR4, 0x2 ;  /* 0x000000042a077c11 */ /* 0x000fe2000f8e10ff */
[----:B--2---:R1:W-:Y:S01]  /*6470*/  STS [R21+0x4], R13 ;  /* 0x0000040d15007388 */ /* 0x0043e20000000800 */
[----:B------:R-:W-:Y:S01]  /*6480*/  LEA R9, R44, UR4, 0x2 ;  /* 0x000000042c097c11 */ /* 0x000fe2000f8e10ff */
[----:B------:R-:W-:Y:S01]  /*6490*/  VIADD R23, R41, 0x20 ;  /* 0x0000002029177836 */ /* 0x000fe20000000000 */
[----:B------:R-:W-:Y:S01]  /*64a0*/  LEA R11, R45, UR4, 0x2 ;  /* 0x000000042d0b7c11 */ /* 0x000fe2000f8e10ff */
[----:B---3--:R-:W-:Y:S01]  /*64b0*/  STS [R21+0x8], R14 ;  /* 0x0000080e15007388 */ /* 0x008fe20000000800 */
[----:B------:R-:W-:-:S02]  /*64c0*/  VIADD R25, R41, 0x40 ;  /* 0x0000004029197836 */ /* 0x000fc40000000000 */
[----:B------:R-:W-:Y:S01]  /*64d0*/  VIADD R27, R41, 0xc0 ;  /* 0x000000c0291b7836 */ /* 0x000fe20000000000 */
[----:B----4-:R2:W-:Y:S01]  /*64e0*/  STS [R21+0xc], R15 ;  /* 0x00000c0f15007388 */ /* 0x0105e20000000800 */
[----:B-1----:R-:W-:-:S03]  /*64f0*/  LEA R13, R46, UR4, 0x2 ;  /* 0x000000042e0d7c11 */ /* 0x002fc6000f8e10ff */
[----:B------:R-:W-:Y:S04]  /*6500*/  STS [R21+0x10], R16 ;  /* 0x0000101015007388 */ /* 0x000fe80000000800 */
[----:B------:R1:W-:Y:S01]  /*6510*/  STS [R21+0x14], R17 ;  /* 0x0000141115007388 */ /* 0x0003e20000000800 */
[----:B--2---:R-:W-:-:S03]  /*6520*/  LEA R15, R47, UR4, 0x2 ;  /* 0x000000042f0f7c11 */ /* 0x004fc6000f8e10ff */
[----:B------:R-:W-:Y:S04]  /*6530*/  STS [R21+0x18], R18 ;  /* 0x0000181215007388 */ /* 0x000fe80000000800 */
[----:B------:R2:W-:Y:S01]  /*6540*/  STS [R21+0x1c], R19 ;  /* 0x00001c1315007388 */ /* 0x0005e20000000800 */
[----:B------:R-:W-:Y:S01]  /*6550*/  NOP ;  /* 0x0000000000007918 */ /* 0x000fe20000000000 */
[----:B-1----:R-:W-:Y:S02]  /*6560*/  LEA R17, R43, UR4, 0x2 ;  /* 0x000000042b117c11 */ /* 0x002fe4000f8e10ff */
[----:B------:R-:W-:Y:S01]  /*6570*/  LDS R7, [R7] ;  /* 0x0000000007077984 */ /* 0x000fe20000000800 */
[----:B--2---:R-:W-:Y:S02]  /*6580*/  LEA R19, R5, UR4, 0x2 ;  /* 0x0000000405137c11 */ /* 0x004fe4000f8e10ff */
[----:B------:R-:W-:Y:S01]  /*6590*/  LEA R21, R40, UR4, 0x2 ;  /* 0x0000000428157c11 */ /* 0x000fe2000f8e10ff */
        /* <DEDUP_REMOVED lines=10> */
[----:B-1----:R-:W-:-:S04]  /*6640*/  VIADD R3, R41, 0x60 ;  /* 0x0000006029037836 */ /* 0x002fc80000000000 */
[----:B------:R-:W-:Y:S01]  /*6650*/  IMAD.X R5, RZ, RZ, RZ, P0 ;  /* 0x000000ffff057224 */ /* 0x000fe200000e06ff */
[----:B0-----:R-:W-:-:S04]  /*6660*/  LEA R4, P0, R0, UR8, 0x2 ;  /* 0x0000000800047c11 */ /* 0x001fc8000f8010ff */
        /* <DEDUP_REMOVED lines=23> */
.L_x_222:
[----:B------:R-:W-:Y:S01]  /*67e0*/  LEA R21, R21, UR4, 0x2 ;  /* 0x0000000415157c11 */ /* 0x000fe2000f8e10ff */
[----:B------:R-:W5:Y:S01]  /*67f0*/  LDCU.64 UR8, c[0x0][0x390] ;  /* 0x00007200ff0877ac */ /* 0x000f620008000a00 */
[----:B0-----:R-:W-:Y:S01]  /*6800*/  LEA R7, R42, UR4, 0x2 ;  /* 0x000000042a077c11 */ /* 0x001fe2000f8e10ff */
[--C-:B------:R-:W-:Y:S01]  /*6810*/  IMAD.IADD R5, R0, 0x1, R41.reuse ;  /* 0x0000000100057824 */ /* 0x100fe200078e0229 */
[----:B------:R-:W-:Y:S01]  /*6820*/  LEA R9, R44, UR4, 0x2 ;  /* 0x000000042c097c11 */ /* 0x000fe2000f8e10ff */
[----:B-1----:R-:W-:Y:S01]  /*6830*/  STS [R21], R12 ;  /* 0x0000000c15007388 */ /* 0x002fe20000000800 */
[----:B------:R-:W-:Y:S01]  /*6840*/  LEA R11, R45, UR4, 0x2 ;  /* 0x000000042d0b7c11 */ /* 0x000fe2000f8e10ff */
[----:B------:R-:W-:Y:S01]  /*6850*/  IMAD.IADD R41, R20, 0x1, R41 ;  /* 0x0000000114297824 */ /* 0x000fe200078e0229 */
[----:B------:R-:W-:Y:S01]  /*6860*/  LEA R46, R46, UR4, 0x2 ;  /* 0x000000042e2e7c11 */ /* 0x000fe2000f8e10ff */
[----:B--2---:R-:W-:Y:S01]  /*6870*/  STS [R21+0x4], R13 ;  /* 0x0000040d15007388 */ /* 0x004fe20000000800 */
[----:B------:R-:W-:Y:S01]  /*6880*/  LEA R47, R47, UR4, 0x2 ;  /* 0x000000042f2f7c11 */ /* 0x000fe2000f8e10ff */
[C---:B------:R-:W-:Y:S01]  /*6890*/  VIADD R23, R41.reuse, 0x20 ;  /* 0x0000002029177836 */ /* 0x040fe20000000000 */
[----:B------:R-:W-:Y:S01]  /*68a0*/  LEA R50, R50, UR4, 0x2 ;  /* 0x0000000432327c11 */ /* 0x000fe2000f8e10ff */
[----:B---3--:R-:W-:Y:S01]  /*68b0*/  STS [R21+0x8], R14 ;  /* 0x0000080e15007388 */ /* 0x008fe20000000800 */
[----:B------:R-:W-:Y:S01]  /*68c0*/  LEA R48, R48, UR4, 0x2 ;  /* 0x0000000430307c11 */ /* 0x000fe2000f8e10ff */
[----:B------:R-:W-:Y:S01]  /*68d0*/  VIADD R25, R41, 0x40 ;  /* 0x0000004029197836 */ /* 0x000fe20000000000 */
[----:B------:R-:W-:Y:S01]  /*68e0*/  LEA R49, R49, UR4, 0x2 ;  /* 0x0000000431317c11 */ /* 0x000fe2000f8e10ff */
[----:B----4-:R-:W-:Y:S01]  /*68f0*/  STS [R21+0xc], R15 ;  /* 0x00000c0f15007388 */ /* 0x010fe20000000800 */
[----:B------:R-:W-:-:S03]  /*6900*/  VIADD R27, R41, 0xc0 ;  /* 0x000000c0291b7836 */ /* 0x000fc60000000000 */
        /* <DEDUP_REMOVED lines=17> */
[----:B------:R-:W-:Y:S01]  /*6a20*/  IMAD.X R0, RZ, RZ, RZ, P0 ;  /* 0x000000ffff007224 */ /* 0x000fe200000e06ff */
[----:B-----5:R-:W-:-:S04]  /*6a30*/  LEA R4, P0, R5, UR8, 0x2 ;  /* 0x0000000805047c11 */ /* 0x020fc8000f8010ff */
        /* <DEDUP_REMOVED lines=23> */
.L_x_223:
        /* <DEDUP_REMOVED lines=13> */
.L_x_406:


//--------------------- .text._ZN3cub18CUB_300001_SM_10006detail10merge_sort30DeviceMergeSortPartitionKernelIN6thrust24THRUST_300001_SM_1000_NS6detail15normal_iteratorINS5_10device_ptrIdEEEEjN4cuda3std3__44lessIiEEdEEvbT_PT2_T0_SJ_PSJ_T1_SJ_i --------------------------
	.section	.text._ZN3cub18CUB_300001_SM_10006detail10merge_sort30DeviceMergeSortPartitionKernelIN6thrust24THRUST_300001_SM_1000_NS6detail15normal_iteratorINS5_10device_ptrIdEEEEjN4cuda3std3__44lessIiEEdEEvbT_PT2_T0_SJ_PSJ_T1_SJ_i,"ax",@progbits
	.align	128
        .global         _ZN3cub18CUB_300001_SM_10006detail10merge_sort30DeviceMergeSortPartitionKernelIN6thrust24THRUST_300001_SM_1000_NS6detail15normal_iteratorINS5_10device_ptrIdEEEEjN4cuda3std3__44lessIiEEdEEvbT_PT2_T0_SJ_PSJ_T1_SJ_i
        .type           _ZN3cub18CUB_300001_SM_10006detail10merge_sort30DeviceMergeSortPartitionKernelIN6thrust24THRUST_300001_SM_1000_NS6detail15normal_iteratorINS5_10device_ptrIdEEEEjN4cuda3std3__44lessIiEEdEEvbT_PT2_T0_SJ_PSJ_T1_SJ_i,@function
        .size           _ZN3cub18CUB_300001_SM_10006detail10merge_sort30DeviceMergeSortPartitionKernelIN6thrust24THRUST_300001_SM_1000_NS6detail15normal_iteratorINS5_10device_ptrIdEEEEjN4cuda3std3__44lessIiEEdEEvbT_PT2_T0_SJ_PSJ_T1_SJ_i,(.L_x_407 - _ZN3cub18CUB_300001_SM_10006detail10merge_sort30DeviceMergeSortPartitionKernelIN6thrust24THRUST_300001_SM_1000_NS6detail15normal_iteratorINS5_10device_ptrIdEEEEjN4cuda3std3__44lessIiEEdEEvbT_PT2_T0_SJ_PSJ_T1_SJ_i)
        .other          _ZN3cub18CUB_300001_SM_10006detail10merge_sort30DeviceMergeSortPartitionKernelIN6thrust24THRUST_300001_SM_1000_NS6detail15normal_iteratorINS5_10device_ptrIdEEEEjN4cuda3std3__44lessIiEEdEEvbT_PT2_T0_SJ_PSJ_T1_SJ_i,@"STO_CUDA_ENTRY STV_DEFAULT"
_ZN3cub18CUB_300001_SM_10006detail10merge_sort30DeviceMergeSortPartitionKernelIN6thrust24THRUST_300001_SM_1000_NS6detail15normal_iteratorINS5_10device_ptrIdEEEEjN4cuda3std3__44lessIiEEdEEvbT_PT2_T0_SJ_PSJ_T1_SJ_i:
.text._ZN3cub18CUB_300001_SM_10006detail10merge_sort30DeviceMergeSortPartitionKernelIN6thrust24THRUST_300001_SM_1000_NS6detail15normal_iteratorINS5_10device_ptrIdEEEEjN4cuda3std3__44lessIiEEdEEvbT_PT2_T0_SJ_PSJ_T1_SJ_i:
[----:B------:R-:W-:Y:S01]  /*0000*/  LDC R1, c[0x0][0x37c] ;  /* 0x0000df00ff017b82 */ /* 0x000fe20000000800 */
[----:B------:R-:W0:Y:S01]  /*0010*/  S2R R0, SR_CTAID.X ;  /* 0x0000000000007919 */ /* 0x000e220000002500 */
[----:B------:R-:W0:Y:S01]  /*0020*/  LDCU UR4, c[0x0][0x360] ;  /* 0x00006c00ff0477ac */ /* 0x000e220008000800 */
[----:B------:R-:W0:Y:S01]  /*0030*/  S2R R3, SR_TID.X ;  /* 0x0000000000037919 */ /* 0x000e220000002100 */
[----:B------:R-:W1:Y:S01]  /*0040*/  LDCU UR6, c[0x0][0x39c] ;  /* 0x00007380ff0677ac */ /* 0x000e620008000800 */
[----:B0-----:R-:W-:-:S05]  /*0050*/  IMAD R0, R0, UR4, R3 ;  /* 0x0000000400007c24 */ /* 0x001fca000f8e0203 */
[----:B-1----:R-:W-:-:S13]  /*0060*/  ISETP.GE.U32.AND P0, PT, R0, UR6, PT ;  /* 0x0000000600007c0c */ /* 0x002fda000bf06070 */
[----:B------:R-:W-:Y:S05]  /*0070*/  @P0 EXIT ;  /* 0x000000000000094d */ /* 0x000fea0003800000 */
[----:B------:R-:W0:Y:S01]  /*0080*/  LDCU UR5, c[0x0][0x3ac] ;  /* 0x00007580ff0577ac */ /* 0x000e220008000800 */
[----:B------:R-:W-:Y:S01]  /*0090*/  VIADD R2, R0, 0x1 ;  /* 0x0000000100027836 */ /* 0x000fe20000000000 */
[----:B------:R-:W-:Y:S01]  /*00a0*/  ACQBULK ;  /* 0x000000000000782e */ /* 0x000fe20000000000 */
[----:B------:R-:W1:Y:S03]  /*00b0*/  LDCU UR7, c[0x0][0x3b0] ;  /* 0x00007600ff0777ac */ /* 0x000e660008000800 */
[----:B------:R-:W-:Y:S01]  /*00c0*/  ISETP.NE.AND P0, PT, R2, UR6, PT ;  /* 0x0000000602007c0c */ /* 0x000fe2000bf05270 */
[----:B------:R-:W2:Y:S01]  /*00d0*/  LDCU UR10, c[0x0][0x398] ;  /* 0x00007300ff0a77ac */ /* 0x000ea20008000800 */
[----:B------:R-:W3:Y:S01]  /*00e0*/  LDCU.64 UR8, c[0x0][0x358] ;  /* 0x00006b00ff0877ac */ /* 0x000ee20008000a00 */
[----:B0-----:R-:W-:-:S10]  /*00f0*/  UIADD3 UR4, UPT, UPT, -UR5, URZ, URZ ;  /* 0x000000ff05047290 */ /* 0x001fd4000fffe1ff */
[----:B------:R-:W0:Y:S01]  /*0100*/  @!P0 LDC.64 R4, c[0x0][0x3a0] ;  /* 0x0000e800ff048b82 */ /* 0x000e220000000a00 */
[----:B------:R-:W-:Y:S01]  /*0110*/  LOP3.LUT R2, R0, UR4, RZ, 0xc0, !PT ;  /* 0x0000000400027c12 */ /* 0x000fe2000f8ec0ff */
[----:B------:R-:W-:-:S04]  /*0120*/  USHF.R.U32.HI UR4, URZ, 0x1, UR5 ;  /* 0x00000001ff047899 */ /* 0x000fc80008011605 */
[----:B-1----:R-:W-:Y:S01]  /*0130*/  IMAD R3, R2, UR7, RZ ;  /* 0x0000000702037c24 */ /* 0x002fe2000f8e02ff */
[----:B------:R-:W-:-:S04]  /*0140*/  UIMAD UR4, UR4, UR7, URZ ;  /* 0x00000007040472a4 */ /* 0x000fc8000f8e02ff */
[----:B------:R-:W-:-:S04]  /*0150*/  LOP3.LUT R2, RZ, R3, RZ, 0x33, !PT ;  /* 0x00000003ff027212 */ /* 0x000fc800078e33ff */
[----:B------:R-:W-:-:S04]  /*0160*/  VIMNMX.U32 R2, PT, PT, R2, UR4, PT ;  /* 0x0000000402027c48 */ /* 0x000fc8000bfe0000 */
[----:B--2---:R-:W-:Y:S01]  /*0170*/  VIADDMNMX.U32 R2, R2, R3, UR10, PT ;  /* 0x0000000a02027e46 */ /* 0x004fe2000b800003 */
[----:B0-----:R-:W-:Y:S01]  /*0180*/  @!P0 IMAD.WIDE.U32 R4, R0, 0x4, R4 ;  /* 0x0000000400048825 */ /* 0x001fe200078e0004 */
[----:B------:R-:W-:Y:S02]  /*0190*/  VIMNMX.U32 R3, PT, PT, R3, UR10, PT ;  /* 0x0000000a03037c48 */ /* 0x000fe4000bfe0000 */
[----:B------:R-:W-:Y:S02]  /*01a0*/  LOP3.LUT R6, RZ, R2, RZ, 0x33, !PT ;  /* 0x00000002ff067212 */ /* 0x000fe400078e33ff */
[----:B---3--:R0:W-:Y:S02]  /*01b0*/  @!P0 STG.E desc[UR8][R4.64], R2 ;  /* 0x0000000204008986 */ /* 0x0081e4000c101908 */
[----:B------:R-:W-:-:S04]  /*01c0*/  VIMNMX.U32 R7, PT, PT, R6, UR4, PT ;  /* 0x0000000406077c48 */ /* 0x000fc8000bfe0000 */
[----:B------:R-:W-:Y:S01]  /*01d0*/  VIADDMNMX.U32 R7, R7, R2, UR10, PT ;  /* 0x0000000a07077e46 */ /* 0x000fe2000b800002 */
[----:B------:R-:W-:Y:S06]  /*01e0*/  @!P0 EXIT ;  /* 0x000000000000894d */ /* 0x000fec0003800000 */
[----:B------:R-:W1:Y:S01]  /*01f0*/  LDCU.U8 UR6, c[0x0][0x380] ;  /* 0x00007000ff0677ac */ /* 0x000e620008000000 */
[----:B------:R-:W-:Y:S01]  /*0200*/  BSSY.RECONVERGENT B0, `(.L_x_224) ;  /* 0x0000044000007945 */ /* 0x000fe20003800200 */
[----:B------:R-:W-:-:S06]  /*0210*/  UIADD3 UR4, UPT, UPT, UR5, -0x1, URZ ;  /* 0xffffffff05047890 */ /* 0x000fcc000fffe0ff */
[----:B0-----:R-:W-:-:S05]  /*0220*/  LOP3.LUT R4, R0, UR4, RZ, 0xc0, !PT ;  /* 0x0000000400047c12 */ /* 0x001fca000f8ec0ff */
[----:B------:R-:W-:Y:S01]  /*0230*/  IMAD R4, R4, UR7, RZ ;  /* 0x0000000704047c24 */ /* 0x000fe2000f8e02ff */
[----:B-1----:R-:W-:-:S04]  /*0240*/  UPRMT UR6, UR6, 0x8880, URZ ;  /* 0x0000888006067896 */ /* 0x002fc800080000ff */
[----:B------:R-:W-:-:S03]  /*0250*/  VIADDMNMX.U32 R4, R7, -R3, R4, PT ;  /* 0x8000000307047246 */ /* 0x000fc60003800004 */
[----:B------:R-:W-:Y:S02]  /*0260*/  UMOV UR4, UR6 ;  /* 0x0000000600047c82 */ /* 0x000fe40008000000 */
[----:B------:R-:W-:-:S09]  /*0270*/  UISETP.NE.AND UP0, UPT, UR4, URZ, UPT ;  /* 0x000000ff0400728c */ /* 0x000fd2000bf05270 */
[----:B------:R-:W-:Y:S05]  /*0280*/  BRA.U !UP0, `(.L_x_225) ;  /* 0x00000001087c7547 */ /* 0x000fea000b800000 */
[----:B------:R-:W-:Y:S01]  /*0290*/  IMAD.IADD R7, R7, 0x1, -R2 ;  /* 0x0000000107077824 */ /* 0x000fe200078e0a02 */
[----:B------:R-:W-:Y:S01]  /*02a0*/  VIADDMNMX.U32 R5, R2, -R3, R4, PT ;  /* 0x8000000302057246 */ /* 0x000fe20003800004 */
[----:B------:R-:W0:Y:S01]  /*02b0*/  LDCU.64 UR4, c[0x0][0x388] ;  /* 0x00007100ff0477ac */ /* 0x000e220008000a00 */
[----:B------:R-:W-:Y:S02]  /*02c0*/  BSSY.RECONVERGENT B1, `(.L_x_226) ;  /* 0x000001a000017945 */ /* 0x000fe40003800200 */
[----:B------:R-:W-:-:S05]  /*02d0*/  VIMNMX.U32 R6, PT, PT, R4, R7, !PT ;  /* 0x0000000704067248 */ /* 0x000fca0007fe0000 */
[----:B------:R-:W-:-:S05]  /*02e0*/  IMAD.IADD R6, R6, 0x1, -R7 ;  /* 0x0000000106067824 */ /* 0x000fca00078e0a07 */
[----:B------:R-:W-:-:S13]  /*02f0*/  ISETP.GE.U32.AND P0, PT, R6, R5, PT ;  /* 0x000000050600720c */ /* 0x000fda0003f06070 */
[----:B0-----:R-:W-:Y:S05]  /*0300*/  @P0 BRA `(.L_x_227) ;  /* 0x0000000000540947 */ /* 0x001fea0003800000 */
.L_x_228:
[----:B------:R-:W-:-:S05]  /*0310*/  IMAD.IADD R7, R5, 0x1, -R6 ;  /* 0x0000000105077824 */ /* 0x000fca00078e0a06 */
[----:B------:R-:W-:-:S04]  /*0320*/  LEA.HI R12, R7, R6, RZ, 0x1f ;  /* 0x00000006070c7211 */ /* 0x000fc800078ff8ff */
[-C--:B------:R-:W-:Y:S02]  /*0330*/  LOP3.LUT R7, RZ, R12.reuse, RZ, 0x33, !PT ;  /* 0x0000000cff077212 */ /* 0x080fe400078e33ff */
[----:B------:R-:W-:-:S03]  /*0340*/  IADD3 R9, P1, PT, R3, R12, RZ ;  /* 0x0000000c03097210 */ /* 0x000fc60007f3e0ff */
[----:B------:R-:W-:Y:S02]  /*0350*/  IMAD.IADD R7, R4, 0x1, R7 ;  /* 0x0000000104077824 */ /* 0x000fe400078e0207 */
[----:B------:R-:W-:Y:S01]  /*0360*/  IMAD.X R16, RZ, RZ, RZ, P1 ;  /* 0x000000ffff107224 */ /* 0x000fe200008e06ff */
[C---:B------:R-:W-:Y:S02]  /*0370*/  LEA R8, P1, R9.reuse, UR4, 0x3 ;  /* 0x0000000409087c11 */ /* 0x040fe4000f8218ff */
[----:B------:R-:W-:Y:S02]  /*0380*/  IADD3 R7, P0, PT, R2, R7, RZ ;  /* 0x0000000702077210 */ /* 0x000fe40007f1e0ff */
[----:B------:R-:W-:-:S03]  /*0390*/  LEA.HI.X R9, R9, UR5, R16, 0x3, P1 ;  /* 0x0000000509097c11 */ /* 0x000fc600088f1c10 */
[----:B------:R-:W-:Y:S01]  /*03a0*/  IMAD.X R14, RZ, RZ, RZ, P0 ;  /* 0x000000ffff0e7224 */ /* 0x000fe200000e06ff */
[C---:B------:R-:W-:Y:S02]  /*03b0*/  LEA R10, P0, R7.reuse, UR4, 0x3 ;  /* 0x00000004070a7c11 */ /* 0x040fe4000f8018ff */
[----:B------:R-:W2:Y:S02]  /*03c0*/  LDG.E.64 R8, desc[UR8][R8.64] ;  /* 0x0000000808087981 */ /* 0x000ea4000c1e1b00 */
[----:B------:R-:W-:-:S06]  /*03d0*/  LEA.HI.X R11, R7, UR5, R14, 0x3, P0 ;  /* 0x00000005070b7c11 */ /* 0x000fcc00080f1c0e */
[----:B------:R-:W3:Y:S01]  /*03e0*/  LDG.E.64 R10, desc[UR8][R10.64] ;  /* 0x000000080a0a7981 */ /* 0x000ee2000c1e1b00 */
[----:B--2---:R-:W-:Y:S08]  /*03f0*/  F2I.F64.TRUNC R14, R8 ;  /* 0x00000008000e7311 */ /* 0x004ff0000030d100 */
[----:B---3--:R-:W0:Y:S02]  /*0400*/  F2I.F64.TRUNC R7, R10 ;  /* 0x0000000a00077311 */ /* 0x008e24000030d100 */
[----:B0-----:R-:W-:-:S04]  /*0410*/  ISETP.GE.AND P0, PT, R7, R14, PT ;  /* 0x0000000e0700720c */ /* 0x001fc80003f06270 */
[----:B------:R-:W-:-:S09]  /*0420*/  SEL R5, R12, R5, !P0 ;  /* 0x000000050c057207 */ /* 0x000fd20004000000 */
[----:B------:R-:W-:-:S05]  /*0430*/  @P0 VIADD R6, R12, 0x1 ;  /* 0x000000010c060836 */ /* 0x000fca0000000000 */
[----:B------:R-:W-:-:S13]  /*0440*/  ISETP.GE.U32.AND P0, PT, R6, R5, PT ;  /* 0x000000050600720c */ /* 0x000fda0003f06070 */
[----:B------:R-:W-:Y:S05]  /*0450*/  @!P0 BRA `(.L_x_228) ;  /* 0xfffffffc00ac8947 */ /* 0x000fea000383ffff */
.L_x_227:
[----:B------:R-:W-:Y:S05]  /*0460*/  BSYNC.RECONVERGENT B1 ;  /* 0x0000000000017941 */ /* 0x000fea0003800200 */
.L_x_226:
[----:B------:R-:W-:Y:S05]  /*0470*/  BRA `(.L_x_229) ;  /* 0x0000000000707947 */ /* 0x000fea0003800000 */
.L_x_225:
[----:B------:R-:W-:Y:S01]  /*0480*/  IMAD.IADD R7, R7, 0x1, -R2 ;  /* 0x0000000107077824 */ /* 0x000fe200078e0a02 */
[----:B------:R-:W-:Y:S01]  /*0490*/  VIADDMNMX.U32 R5, R2, -R3, R4, PT ;  /* 0x8000000302057246 */ /* 0x000fe20003800004 */
[----:B------:R-:W0:Y:S03]  /*04a0*/  LDCU.64 UR4, c[0x0][0x390] ;  /* 0x00007200ff0477ac */ /* 0x000e260008000a00 */
[----:B------:R-:W-:-:S05]  /*04b0*/  VIMNMX.U32 R6, PT, PT, R4, R7, !PT ;  /* 0x0000000704067248 */ /* 0x000fca0007fe0000 */
[----:B------:R-:W-:-:S05]  /*04c0*/  IMAD.IADD R6, R6, 0x1, -R7 ;  /* 0x0000000106067824 */ /* 0x000fca00078e0a07 */
[----:B------:R-:W-:-:S13]  /*04d0*/  ISETP.GE.U32.AND P0, PT, R6, R5, PT ;  /* 0x000000050600720c */ /* 0x000fda0003f06070 */
[----:B0-----:R-:W-:Y:S05]  /*04e0*/  @P0 BRA `(.L_x_229) ;  /* 0x0000000000540947 */ /* 0x001fea0003800000 */
.L_x_230:
        /* <DEDUP_REMOVED lines=21> */
.L_x_229:
[----:B------:R-:W-:Y:S05]  /*0640*/  BSYNC.RECONVERGENT B0 ;  /* 0x0000000000007941 */ /* 0x000fea0003800200 */
.L_x_224:
[----:B------:R-:W0:Y:S01]  /*0650*/  LDC.64 R4, c[0x0][0x3a0] ;  /* 0x0000e800ff047b82 */ /* 0x000e220000000a00 */
[----:B------:R-:W-:Y:S02]  /*0660*/  IMAD.IADD R3, R3, 0x1, R6 ;  /* 0x0000000103037824 */ /* 0x000fe400078e0206 */
[----:B0-----:R-:W-:-:S05]  /*0670*/  IMAD.WIDE.U32 R4, R0, 0x4, R4 ;  /* 0x0000000400047825 */ /* 0x001fca00078e0004 */
[----:B------:R-:W-:Y:S01]  /*0680*/  STG.E desc[UR8][R4.64], R3 ;  /* 0x0000000304007986 */ /* 0x000fe2000c101908 */
[----:B------:R-:W-:Y:S05]  /*0690*/  EXIT ;  /* 0x000000000000794d */ /* 0x000fea0003800000 */
.L_x_231:
        /* <DEDUP_REMOVED lines=14> */
.L_x_407:


//--------------------- .text._ZN3cub18CUB_300001_SM_10006detail10merge_sort30DeviceMergeSortBlockSortKernelINS2_10policy_hubIN6thrust24THRUST_300001_SM_1000_NS6detail15normal_iteratorINS6_10device_ptrIdEEEEE9Policy600ESB_NS8_INS9_IiEEEESB_SF_jN4cuda3std3__44lessIiEEdiEEvbT0_T1_T2_T3_T4_PT6_PT7_T5_NS1_7vsmem_tE --------------------------
	.section	.text._ZN3cub18CUB_300001_SM_10006detail10merge_sort30DeviceMergeSortBlockSortKernelINS2_10policy_hubIN6thrust24THRUST_300001_SM_1000_NS6detail15normal_iteratorINS6_10device_ptrIdEEEEE9Policy600ESB_NS8_INS9_IiEEEESB_SF_jN4cuda3std3__44lessIiEEdiEEvbT0_T1_T2_T3_T4_PT6_PT7_T5_NS1_7vsmem_tE,"ax",@progbits
	.align	128
        .global         _ZN3cub18CUB_300001_SM_10006detail10merge_sort30DeviceMergeSortBlockSortKernelINS2_10policy_hubIN6thrust24THRUST_300001_SM_1000_NS6detail15normal_iteratorINS6_10device_ptrIdEEEEE9Policy600ESB_NS8_INS9_IiEEEESB_SF_jN4cuda3std3__44lessIiEEdiEEvbT0_T1_T2_T3_T4_PT6_PT7_T5_NS1_7vsmem_tE
        .type           _ZN3cub18CUB_300001_SM_10006detail10merge_sort30DeviceMergeSortBlockSortKernelINS2_10policy_hubIN6thrust24THRUST_300001_SM_1000_NS6detail15normal_iteratorINS6_10device_ptrIdEEEEE9Policy600ESB_NS8_INS9_IiEEEESB_SF_jN4cuda3std3__44lessIiEEdiEEvbT0_T1_T2_T3_T4_PT6_PT7_T5_NS1_7vsmem_tE,@function
        .size           _ZN3cub18CUB_300001_SM_10006detail10merge_sort30DeviceMergeSortBlockSortKernelINS2_10policy_hubIN6thrust24THRUST_300001_SM_1000_NS6detail15normal_iteratorINS6_10device_ptrIdEEEEE9Policy600ESB_NS8_INS9_IiEEEESB_SF_jN4cuda3std3__44lessIiEEdiEEvbT0_T1_T2_T3_T4_PT6_PT7_T5_NS1_7vsmem_tE,(.L_x_408 - _ZN3cub18CUB_300001_SM_10006detail10merge_sort30DeviceMergeSortBlockSortKernelINS2_10policy_hubIN6thrust24THRUST_300001_SM_1000_NS6detail15normal_iteratorINS6_10device_ptrIdEEEEE9Policy600ESB_NS8_INS9_IiEEEESB_SF_jN4cuda3std3__44lessIiEEdiEEvbT0_T1_T2_T3_T4_PT6_PT7_T5_NS1_7vsmem_tE)
        .other          _ZN3cub18CUB_300001_SM_10006detail10merge_sort30DeviceMergeSortBlockSortKernelINS2_10policy_hubIN6thrust24THRUST_300001_SM_1000_NS6detail15normal_iteratorINS6_10device_ptrIdEEEEE9Policy600ESB_NS8_INS9_IiEEEESB_SF_jN4cuda3std3__44lessIiEEdiEEvbT0_T1_T2_T3_T4_PT6_PT7_T5_NS1_7vsmem_tE,@"STO_CUDA_ENTRY STV_DEFAULT"
_ZN3cub18CUB_300001_SM_10006detail10merge_sort30DeviceMergeSortBlockSortKernelINS2_10policy_hubIN6thrust24THRUST_300001_SM_1000_NS6detail15normal_iteratorINS6_10device_ptrIdEEEEE9Policy600ESB_NS8_INS9_IiEEEESB_SF_jN4cuda3std3__44lessIiEEdiEEvbT0_T1_T2_T3_T4_PT6_PT7_T5_NS1_7vsmem_tE:
.text._ZN3cub18CUB_300001_SM_10006detail10merge_sort30DeviceMergeSortBlockSortKernelINS2_10policy_hubIN6thrust24THRUST_300001_SM_1000_NS6detail15normal_iteratorINS6_10device_ptrIdEEEEE9Policy600ESB_NS8_INS9_IiEEEESB_SF_jN4cuda3std3__44lessIiEEdiEEvbT0_T1_T2_T3_T4_PT6_PT7_T5_NS1_7vsmem_tE:
[----:B------:R-:W-:Y:S01]  /*0000*/  LDC R1, c[0x0][0x37c] ;  /* 0x0000df00ff017b82 */ /* 0x000fe20000000800 */
[----:B------:R-:W0:Y:S01]  /*0010*/  S2R R7, SR_CTAID.X ;  /* 0x0000000000077919 */ /* 0x000e220000002500 */
[----:B------:R-:W1:Y:S01]  /*0020*/  LDCU UR4, c[0x0][0x370] ;  /* 0x00006e00ff0477ac */ /* 0x000e620008000800 */
[----:B------:R-:W2:Y:S01]  /*0030*/  LDCU.64 UR6, c[0x0][0x358] ;  /* 0x00006b00ff0677ac */ /* 0x000ea20008000a00 */
[----:B-1----:R-:W-:-:S06]  /*0040*/  UIADD3 UR4, UPT, UPT, UR4, -0x1, URZ ;  /* 0xffffffff04047890 */ /* 0x002fcc000fffe0ff */
[C---:B0-----:R-:W-:Y:S01]  /*0050*/  ISETP.GE.U32.AND P0, PT, R7.reuse, UR4, PT ;  /* 0x0000000407007c0c */ /* 0x041fe2000bf06070 */
[----:B------:R-:W-:-:S12]  /*0060*/  IMAD.SHL.U32 R7, R7, 0x800, RZ ;  /* 0x0000080007077824 */ /* 0x000fd800078e00ff */
[----:B--2---:R-:W-:Y:S05]  /*0070*/  @P0 BRA `(.L_x_232) ;  /* 0x0000003000140947 */ /* 0x004fea0003800000 */
[----:B------:R-:W0:Y:S01]  /*0080*/  S2R R3, SR_TID.X ;  /* 0x0000000000037919 */ /* 0x000e220000002100 */
[----:B------:R-:W1:Y:S01]  /*0090*/  LDCU.64 UR4, c[0x0][0x390] ;  /* 0x00007200ff0477ac */ /* 0x000e620008000a00 */
[----:B------:R-:W-:Y:S01]  /*00a0*/  ACQBULK ;  /* 0x000000000000782e */ /* 0x000fe20000000000 */
[----:B------:R-:W2:Y:S01]  /*00b0*/  S2R R15, SR_LANEID ;  /* 0x00000000000f7919 */ /* 0x000ea20000000000 */
[----:B------:R-:W3:Y:S01]  /*00c0*/  LDCU.64 UR8, c[0x0][0x388] ;  /* 0x00007100ff0877ac */ /* 0x000ee20008000a00 */
[----:B0-----:R-:W-:-:S05]  /*00d0*/  IMAD.SHL.U32 R0, R3, 0x8, RZ ;  /* 0x0000000803007824 */ /* 0x001fca00078e00ff */
[----:B------:R-:W-:-:S04]  /*00e0*/  LOP3.LUT R0, R0, 0x1f00, RZ, 0xc0, !PT ;  /* 0x00001f0000007812 */ /* 0x000fc800078ec0ff */
[----:B------:R-:W-:-:S04]  /*00f0*/  LOP3.LUT R2, R0, 0x1f, R3, 0xf8, !PT ;  /* 0x0000001f00027812 */ /* 0x000fc800078ef803 */
[----:B------:R-:W-:-:S05]  /*0100*/  IADD3 R55, P0, PT, R7, R2, RZ ;  /* 0x0000000207377210 */ /* 0x000fca0007f1e0ff */
[----:B------:R-:W-:Y:S01]  /*0110*/  IMAD.X R54, RZ, RZ, RZ, P0 ;  /* 0x000000ffff367224 */ /* 0x000fe200000e06ff */
[----:B-1----:R-:W-:-:S04]  /*0120*/  LEA R2, P0, R55, UR4, 0x2 ;  /* 0x0000000437027c11 */ /* 0x002fc8000f8010ff */
[----:B------:R-:W-:-:S05]  /*0130*/  LEA.HI.X R3, R55, UR5, R54, 0x2, P0 ;  /* 0x0000000537037c11 */ /* 0x000fca00080f1436 */
[----:B------:R-:W4:Y:S04]  /*0140*/  LDG.E R4, desc[UR6][R2.64] ;  /* 0x0000000602047981 */ /* 0x000f28000c1e1900 */
[----:B------:R-:W5:Y:S04]  /*0150*/  LDG.E R5, desc[UR6][R2.64+0x80] ;  /* 0x0000800602057981 */ /* 0x000f68000c1e1900 */
[----:B------:R-:W5:Y:S04]  /*0160*/  LDG.E R6, desc[UR6][R2.64+0x100] ;  /* 0x0001000602067981 */ /* 0x000f68000c1e1900 */
[----:B------:R-:W5:Y:S04]  /*0170*/  LDG.E R7, desc[UR6][R2.64+0x180] ;  /* 0x0001800602077981 */ /* 0x000f68000c1e1900 */
[----:B------:R-:W5:Y:S04]  /*0180*/  LDG.E R14, desc[UR6][R2.64+0x200] ;  /* 0x00020006020e7981 */ /* 0x000f68000c1e1900 */
[----:B------:R-:W5:Y:S04]  /*0190*/  LDG.E R17, desc[UR6][R2.64+0x280] ;  /* 0x0002800602117981 */ /* 0x000f68000c1e1900 */
[----:B------:R-:W5:Y:S04]  /*01a0*/  LDG.E R16, desc[UR6][R2.64+0x300] ;  /* 0x0003000602107981 */ /* 0x000f68000c1e1900 */
[----:B------:R0:W5:Y:S01]  /*01b0*/  LDG.E R19, desc[UR6][R2.64+0x380] ;  /* 0x0003800602137981 */ /* 0x000162000c1e1900 */
[----:B------:R-:W1:Y:S01]  /*01c0*/  S2UR UR5, SR_CgaCtaId ;  /* 0x00000000000579c3 */ /* 0x000e620000008800 */
[----:B--2---:R-:W-:Y:S01]  /*01d0*/  IMAD.IADD R29, R0, 0x1, R15 ;  /* 0x00000001001d7824 */ /* 0x004fe200078e020f */
[----:B------:R-:W-:-:S03]  /*01e0*/  UMOV UR4, 0x400 ;  /* 0x0000040000047882 */ /* 0x000fc60000000000 */
[C---:B------:R-:W-:Y:S01]  /*01f0*/  VIADD R8, R29.reuse, 0x20 ;  /* 0x000000201d087836 */ /* 0x040fe20000000000 */
[CC--:B------:R-:W-:Y:S01]  /*0200*/  LEA.HI.SX32 R0, R29.reuse, R29.reuse, 0x1b ;  /* 0x0000001d1d007211 */ /* 0x0c0fe200078fdaff */
[C---:B------:R-:W-:Y:S02]  /*0210*/  VIADD R10, R29.reuse, 0x40 ;  /* 0x000000401d0a7836 */ /* 0x040fe40000000000 */
[C---:B0-----:R-:W-:Y:S01]  /*0220*/  VIADD R2, R29.reuse, 0x60 ;  /* 0x000000601d027836 */ /* 0x041fe20000000000 */
[-C--:B------:R-:W-:Y:S01]  /*0230*/  LEA.HI.SX32 R11, R8, R29.reuse, 0x1b ;  /* 0x0000001d080b7211 */ /* 0x080fe200078fdaff */
[C---:B------:R-:W-:Y:S01]  /*0240*/  VIADD R12, R29.reuse, 0x80 ;  /* 0x000000801d0c7836 */ /* 0x040fe20000000000 */
[-C--:B------:R-:W-:Y:S01]  /*0250*/  LEA.HI.SX32 R10, R10, R29.reuse, 0x1b ;  /* 0x0000001d0a0a7211 */ /* 0x080fe200078fdaff */
[C---:B------:R-:W-:Y:S01]  /*0260*/  VIADD R18, R29.reuse, 0xa0 ;  /* 0x000000a01d127836 */ /* 0x040fe20000000000 */
[-C--:B------:R-:W-:Y:S01]  /*0270*/  LEA.HI.SX32 R13, R2, R29.reuse, 0x1b ;  /* 0x0000001d020d7211 */ /* 0x080fe200078fdaff */
[C---:B------:R-:W-:Y:S01]  /*0280*/  VIADD R26, R29.reuse, 0xc0 ;  /* 0x000000c01d1a7836 */ /* 0x040fe20000000000 */
[-C--:B------:R-:W-:Y:S01]  /*0290*/  LEA.HI.SX32 R12, R12, R29.reuse, 0x1b ;  /* 0x0000001d0c0c7211 */ /* 0x080fe200078fdaff */
[----:B------:R-:W-:Y:S01]  /*02a0*/  VIADD R20, R29, 0xe0 ;  /* 0x000000e01d147836 */ /* 0x000fe20000000000 */
[-C--:B------:R-:W-:Y:S01]  /*02b0*/  LEA.HI.SX32 R27, R18, R29.reuse, 0x1b ;  /* 0x0000001d121b7211 */ /* 0x080fe200078fdaff */
[----:B------:R-:W-:Y:S01]  /*02c0*/  IMAD R15, R15, 0x7, R29 ;  /* 0x000000070f0f7824 */ /* 0x000fe200078e021d */
[----:B------:R-:W-:-:S02]  /*02d0*/  LEA.HI.SX32 R26, R26, R29, 0x1b ;  /* 0x0000001d1a1a7211 */ /* 0x000fc400078fdaff */
[----:B------:R-:W-:Y:S01]  /*02e0*/  LEA.HI.SX32 R29, R20, R29, 0x1b ;  /* 0x0000001d141d7211 */ /* 0x000fe200078fdaff */
[C---:B------:R-:W-:Y:S01]  /*02f0*/  VIADD R2, R15.reuse, 0x1 ;  /* 0x000000010f027836 */ /* 0x040fe20000000000 */
[----:B-1----:R-:W-:Y:S01]  /*0300*/  ULEA UR4, UR5, UR4, 0x18 ;  /* 0x0000000405047291 */ /* 0x002fe2000f8ec0ff */
[C---:B------:R-:W-:Y:S01]  /*0310*/  VIADD R32, R15.reuse, 0x2 ;  /* 0x000000020f207836 */ /* 0x040fe20000000000 */
[CC--:B------:R-:W-:Y:S01]  /*0320*/  LEA.HI.SX32 R34, R15.reuse, R15.reuse, 0x1b ;  /* 0x0000000f0f227211 */ /* 0x0c0fe200078fdaff */
[C---:B------:R-:W-:Y:S01]  /*0330*/  VIADD R28, R15.reuse, 0x4 ;  /* 0x000000040f1c7836 */ /* 0x040fe20000000000 */
        /* <DEDUP_REMOVED lines=13> */
[----:B------:R-:W-:Y:S02]  /*0410*/  LEA R48, R27, UR4, 0x2 ;  /* 0x000000041b307c11 */ /* 0x000fe4000f8e10ff */
[----:B------:R-:W-:Y:S02]  /*0420*/  LEA.HI.SX32 R37, R20, R15, 0x1b ;  /* 0x0000000f14257211 */ /* 0x000fe400078fdaff */
[----:B------:R-:W-:Y:S02]  /*0430*/  LEA R47, R26, UR4, 0x2 ;  /* 0x000000041a2f7c11 */ /* 0x000fe4000f8e10ff */
[----:B------:R-:W-:Y:S02]  /*0440*/  LEA R46, R29, UR4, 0x2 ;  /* 0x000000041d2e7c11 */ /* 0x000fe4000f8e10ff */
[----:B------:R-:W-:Y:S02]  /*0450*/  LEA R45, R34, UR4, 0x2 ;  /* 0x00000004222d7c11 */ /* 0x000fe4000f8e10ff */
[----:B------:R-:W-:-:S02]  /*0460*/  LEA R44, R31, UR4, 0x2 ;  /* 0x000000041f2c7c11 */ /* 0x000fc4000f8e10ff */
[----:B------:R-:W-:Y:S02]  /*0470*/  LEA R43, R32, UR4, 0x2 ;  /* 0x00000004202b7c11 */ /* 0x000fe4000f8e10ff */
[----:B------:R-:W-:Y:S02]  /*0480*/  LEA R41, R28, UR4, 0x2 ;  /* 0x000000041c297c11 */ /* 0x000fe4000f8e10ff */
[----:B------:R-:W-:Y:S02]  /*0490*/  LEA R40, R35, UR4, 0x2 ;  /* 0x0000000423287c11 */ /* 0x000fe4000f8e10ff */
[----:B---3--:R-:W-:-:S04]  /*04a0*/  LEA R8, P0, R55, UR8, 0x3 ;  /* 0x0000000837087c11 */ /* 0x008fc8000f8018ff */
[----:B------:R-:W-:Y:S01]  /*04b0*/  LEA.HI.X R9, R55, UR9, R54, 0x3, P0 ;  /* 0x0000000937097c11 */ /* 0x000fe200080f1c36 */
[----:B----4-:R0:W-:Y:S04]  /*04c0*/  STS [R53], R4 ;  /* 0x0000000435007388 */ /* 0x0101e80000000800 */
[----:B-----5:R-:W-:Y:S04]  /*04d0*/  STS [R52+0x80], R5 ;  /* 0x0000800534007388 */ /* 0x020fe80000000800 */
[----:B------:R-:W-:Y:S01]  /*04e0*/  STS [R51+0x100], R6 ;  /* 0x0001000633007388 */ /* 0x000fe20000000800 */
[----:B0-----:R-:W-:-:S03]  /*04f0*/  VIADD R4, R15, 0x3 ;  /* 0x000000030f047836 */ /* 0x001fc60000000000 */
[----:B------:R-:W-:Y:S02]  /*0500*/  STS [R50+0x180], R7 ;  /* 0x0001800732007388 */ /* 0x000fe40000000800 */
[----:B------:R-:W-:Y:S02]  /*0510*/  LEA.HI.SX32 R33, R4, R15, 0x1b ;  /* 0x0000000f04217211 */ /* 0x000fe400078fdaff */
[----:B------:R0:W-:Y:S01]  /*0520*/  STS [R49+0x200], R14 ;  /* 0x0002000e31007388 */ /* 0x0001e20000000800 */
[----:B------:R-:W-:Y:S02]  /*0530*/  LEA R15, R30, UR4, 0x2 ;  /* 0x000000041e0f7c11 */ /* 0x000fe4000f8e10ff */
[----:B------:R-:W-:Y:S01]  /*0540*/  LEA R42, R33, UR4, 0x2 ;  /* 0x00000004212a7c11 */ /* 0x000fe2000f8e10ff */
[----:B------:R-:W-:Y:S04]  /*0550*/  STS [R48+0x280], R17 ;  /* 0x0002801130007388 */ /* 0x000fe80000000800 */
[----:B------:R1:W-:Y:S01]  /*0560*/  STS [R47+0x300], R16 ;  /* 0x000300102f007388 */ /* 0x0003e20000000800 */
[----:B0-----:R-:W-:-:S03]  /*0570*/  LEA R14, R37, UR4, 0x2 ;  /* 0x00000004250e7c11 */ /* 0x001fc6000f8e10ff */
        /* <DEDUP_REMOVED lines=16> */
[----:B-1----:R-:W5:Y:S04]  /*0680*/  LDG.E.64 R16, desc[UR6][R8.64+0x500] ;  /* 0x0005000608107981 */ /* 0x002f68000c1e1b00 */
[----:B0-----:R-:W5:Y:S04]  /*0690*/  LDG.E.64 R18, desc[UR6][R8.64+0x600] ;  /* 0x0006000608127981 */ /* 0x001f68000c1e1b00 */
[----:B------:R0:W5:Y:S01]  /*06a0*/  LDG.E.64 R20, desc[UR6][R8.64+0x700] ;  /* 0x0007000608147981 */ /* 0x000162000c1e1b00 */
[----:B------:R-:W-:-:S02]  /*06b0*/  IMAD R63, R0, 0x4, R53 ;  /* 0x00000004003f7824 */ /* 0x000fc400078e0235 */
[----:B------:R-:W-:Y:S02]  /*06c0*/  IMAD R65, R11, 0x4, R52 ;  /* 0x000000040b417824 */ /* 0x000fe400078e0234 */
[----:B------:R-:W-:Y:S02]  /*06d0*/  IMAD R67, R10, 0x4, R51 ;  /* 0x000000040a437824 */ /* 0x000fe400078e0233 */
[----:B------:R-:W-:Y:S02]  /*06e0*/  IMAD R13, R13, 0x4, R50 ;  /* 0x000000040d0d7824 */ /* 0x000fe400078e0232 */
[----:B------:R-:W-:Y:S02]  /*06f0*/  IMAD R12, R12, 0x4, R49 ;  /* 0x000000040c0c7824 */ /* 0x000fe400078e0231 */
[----:B------:R-:W-:Y:S02]  /*0700*/  IMAD R11, R27, 0x4, R48 ;  /* 0x000000041b0b7824 */ /* 0x000fe400078e0230 */
[----:B------:R-:W-:-:S02]  /*0710*/  IMAD R10, R26, 0x4, R47 ;  /* 0x000000041a0a7824 */ /* 0x000fc400078e022f */
[----:B0-----:R-:W-:Y:S02]  /*0720*/  IMAD R8, R29, 0x4, R46 ;  /* 0x000000041d087824 */ /* 0x001fe400078e022e */
[----:B------:R-:W-:Y:S02]  /*0730*/  IMAD R9, R34, 0x4, R45 ;  /* 0x0000000422097824 */ /* 0x000fe400078e022d */
[----:B------:R-:W-:Y:S01]  /*0740*/  IMAD R0, R37, 0x4, R14 ;  /* 0x0000000425007824 */ /* 0x000fe200078e020e */
[----:B--2---:R0:W-:Y:S04]  /*0750*/  STS.64 [R63], R6 ;  /* 0x000000063f007388 */ /* 0x0041e80000000a00 */
[----:B---3--:R-:W-:Y:S04]  /*0760*/  STS.64 [R65+0x100], R24 ;  /* 0x0001001841007388 */ /* 0x008fe80000000a00 */
[----:B----4-:R1:W-:Y:S04]  /*0770*/  STS.64 [R67+0x200], R4 ;  /* 0x0002000443007388 */ /* 0x0103e80000000a00 */
[----:B-----5:R2:W-:Y:S01]  /*0780*/  STS.64 [R13+0x300], R2 ;  /* 0x000300020d007388 */ /* 0x0205e20000000a00 */
[----:B0-----:R-:W-:-:S02]  /*0790*/  IMAD R6, R31, 0x4, R44 ;  /* 0x000000041f067824 */ /* 0x001fc400078e022c */
[----:B------:R-:W-:Y:S01]  /*07a0*/  IMAD R7, R32, 0x4, R43 ;  /* 0x0000000420077824 */ /* 0x000fe200078e022b */
[----:B------:R-:W-:Y:S01]  /*07b0*/  STS.64 [R12+0x400], R22 ;  /* 0x000400160c007388 */ /* 0x000fe20000000a00 */
[----:B-1----:R-:W-:-:S03]  /*07c0*/  IMAD R4, R33, 0x4, R42 ;  /* 0x0000000421047824 */ /* 0x002fc600078e022a */
[----:B------:R-:W-:Y:S01]  /*07d0*/  STS.64 [R11+0x500], R16 ;  /* 0x000500100b007388 */ /* 0x000fe20000000a00 */
[----:B------:R-:W-:Y:S02]  /*07e0*/  IMAD R5, R28, 0x4, R41 ;  /* 0x000000041c057824 */ /* 0x000fe400078e0229 */
[----:B--2---:R-:W-:Y:S01]  /*07f0*/  IMAD R2, R35, 0x4, R40 ;  /* 0x0000000423027824 */ /* 0x004fe200078e0228 */
[----:B------:R-:W-:Y:S01]  /*0800*/  STS.64 [R10+0x600], R18 ;  /* 0x000600120a007388 */ /* 0x000fe20000000a00 */
[----:B------:R-:W-:-:S03]  /*0810*/  IMAD R3, R30, 0x4, R15 ;  /* 0x000000041e037824 */ /* 0x000fc600078e020f */
        /* <DEDUP_REMOVED lines=16> */
[----:B------:R-:W0:Y:S01]  /*0920*/  F2I.F64.TRUNC R31, R16 ;  /* 0x00000010001f7311 */ /* 0x000e22000030d100 */
[----:B------:R-:W-:Y:S02]  /*0930*/  FSEL R28, R34, R36, !P2 ;  /* 0x00000024221c7208 */ /* 0x000fe40005000000 */
[----:B------:R-:W-:Y:S02]  /*0940*/  FSEL R29, R35, R37, !P2 ;  /* 0x00000025231d7208 */ /* 0x000fe40005000000 */
[----:B------:R-:W-:-:S03]  /*0950*/  FSEL R34, R36, R34, !P2 ;  /* 0x0000002224227208 */ /* 0x000fc60005000000 */
[----:B-1----:R-:W-:Y:S01]  /*0960*/  F2I.F64.TRUNC R32, R22 ;  /* 0x0000001600207311 */ /* 0x002fe2000030d100 */
[----:B------:R-:W-:Y:S02]  /*0970*/  FSEL R35, R37, R35, !P2 ;  /* 0x0000002325237208 */ /* 0x000fe40005000000 */
[----:B0-----:R-:W-:-:S05]  /*0980*/  ISETP.GE.AND P3, PT, R30, R31, PT ;  /* 0x0000001f1e00720c */ /* 0x001fca0003f66270 */
[----:B------:R-:W0:Y:S01]  /*0990*/  F2I.F64.TRUNC R33, R20 ;  /* 0x0000001400217311 */ /* 0x000e22000030d100 */
[----:B------:R-:W-:Y:S02]  /*09a0*/  FSEL R30, R16, R18, !P3 ;  /* 0x00000012101e7208 */ /* 0x000fe40005800000 */
[----:B------:R-:W-:Y:S02]  /*09b0*/  FSEL R31, R17, R19, !P3 ;  /* 0x00000013111f7208 */ /* 0x000fe40005800000 */
[----:B------:R-:W-:-:S03]  /*09c0*/  FSEL R16, R18, R16, !P3 ;  /* 0x0000001012107208 */ /* 0x000fc60005800000 */
[----:B--2---:R-:W-:Y:S01]  /*09d0*/  F2I.F64.TRUNC R63, R26 ;  /* 0x0000001a003f7311 */ /* 0x004fe2000030d100 */
        /* <DEDUP_REMOVED lines=43> */
[----:B------:R-:W-:Y:S02]  /*0c90*/  SEL R60, R56, R59, !P6 ;  /* 0x0000003b383c7207 */ /* 0x000fe40007000000 */
[----:B------:R-:W-:Y:S01]  /*0ca0*/  FSEL R32, R22, R28, !P3 ;  /* 0x0000001c16207208 */ /* 0x000fe20005800000 */
[----:B------:R-:W-:Y:S01]  /*0cb0*/  F2I.F64.TRUNC R66, R26 ;  /* 0x0000001a00427311 */ /* 0x000fe2000030d100 */
[----:B------:R-:W-:-:S02]  /*0cc0*/  FSEL R33, R23, R29, !P3 ;  /* 0x0000001d17217208 */ /* 0x000fc40005800000 */
[----:B------:R-:W-:Y:S02]  /*0cd0*/  SEL R56, R61, R58, !P5 ;  /* 0x0000003a3d387207 */ /* 0x000fe40006800000 */
[----:B------:R-:W-:Y:S02]  /*0ce0*/  SEL R58, R58, R61, !P5 ;  /* 0x0000003d3a3a7207 */ /* 0x000fe40006800000 */
[----:B0-----:R-:W-:Y:S01]  /*0cf0*/  ISETP.GE.AND P2, PT, R68, R63, PT ;  /* 0x0000003f4400720c */ /* 0x001fe20003f46270 */
[----:B------:R-:W0:Y:S01]  /*0d00*/  F2I.F64.TRUNC R69, R30 ;  /* 0x0000001e00457311 */ /* 0x000e22000030d100 */
[----:B------:R-:W-:Y:S02]  /*0d10*/  FSEL R22, R28, R22, !P3 ;  /* 0x000000161c167208 */ /* 0x000fe40005800000 */
[----:B------:R-:W-:Y:S02]  /*0d20*/  FSEL R34, R16, R24, !P2 ;  /* 0x0000001810227208 */ /* 0x000fe40005000000 */
[----:B------:R-:W-:-:S02]  /*0d30*/  FSEL R35, R17, R25, !P2 ;  /* 0x0000001911237208 */ /* 0x000fc40005000000 */
[----:B------:R-:W-:Y:S01]  /*0d40*/  FSEL R23, R29, R23, !P3 ;  /* 0x000000171d177208 */ /* 0x000fe20005800000 */
[----:B------:R-:W-:Y:S01]  /*0d50*/  F2I.F64.TRUNC R62, R18 ;  /* 0x00000012003e7311 */ /* 0x000fe2000030d100 */
[----:B------:R-:W-:Y:S02]  /*0d60*/  FSEL R16, R24, R16, !P2 ;  /* 0x0000001018107208 */ /* 0x000fe40005000000 */
[----:B------:R-:W-:Y:S02]  /*0d70*/  FSEL R17, R25, R17, !P2 ;  /* 0x0000001119117208 */ /* 0x000fe40005000000 */
        /* <DEDUP_REMOVED lines=24> */
[----:B------:R-:W-:-:S02]  /*0f00*/  SEL R34, R58, R39, !P4 ;  /* 0x000000273a227207 */ /* 0x000fc40006000000 */
        /* <DEDUP_REMOVED lines=19> */
[----:B0-----:R-:W-:-:S03]  /*1040*/  ISETP.GE.AND P2, PT, R64, R39, PT ;  /* 0x000000274000720c */ /* 0x001fc60003f46270 */
[----:B------:R-:W0:Y:S01]  /*1050*/  F2I.F64.TRUNC R65, R24 ;  /* 0x0000001800417311 */ /* 0x000e22000030d100 */
[----:B------:R-:W-:Y:S02]  /*1060*/  SEL R39, R67, R60, !P3 ;  /* 0x0000003c43277207 */ /* 0x000fe40005800000 */
[----:B------:R-:W-:Y:S02]  /*1070*/  SEL R64, R60, R67, !P3 ;  /* 0x000000433c407207 */ /* 0x000fe40005800000 */
[----:B------:R-:W-:Y:S02]  /*1080*/  FSEL R28, R20, R32, !P2 ;  /* 0x00000020141c7208 */ /* 0x000fe40005000000 */
[----:B------:R-:W-:Y:S01]  /*1090*/  FSEL R29, R21, R33, !P2 ;  /* 0x00000021151d7208 */ /* 0x000fe20005000000 */
        /* <DEDUP_REMOVED lines=12> */
[----:B------:R-:W-:Y:S02]  /*1160*/  SEL R71, R64, R61, !P1 ;  /* 0x0000003d40477207 */ /* 0x000fe40004800000 */
[----:B------:R-:W-:Y:S02]  /*1170*/  SEL R64, R39, R62, !P0 ;  /* 0x0000003e27407207 */ /* 0x000fe40004000000 */
        /* <DEDUP_REMOVED lines=8> */
[----:B------:R-:W-:Y:S02]  /*1200*/  FSEL R16, R24, R16, !P3 ;  /* 0x0000001018107208 */ /* 0x000fe40005800000 */
[----:B------:R-:W-:Y:S02]  /*1210*/  FSEL R17, R25, R17, !P3 ;  /* 0x0000001119117208 */ /* 0x000fe40005800000 */
[----:B0-----:R-:W-:Y:S01]  /*1220*/  ISETP.GE.AND P5, PT, R57, R68, PT ;  /* 0x000000443900720c */ /* 0x001fe20003fa6270 */
[----:B------:R-:W0:Y:S01]  /*1230*/  F2I.F64.TRUNC R66, R36 ;  /* 0x0000002400427311 */ /* 0x000e22000030d100 */
[----:B------:R-:W-:-:S02]  /*1240*/  SEL R39, R58, R59, !P4 ;  /* 0x0000003b3a277207 */ /* 0x000fc40006000000 */
[----:B------:R-:W-:Y:S02]  /*1250*/  FSEL R32, R18, R26, !P5 ;  /* 0x0000001a12207208 */ /* 0x000fe40006800000 */
[----:B------:R-:W-:Y:S02]  /*1260*/  FSEL R33, R19, R27, !P5 ;  /* 0x0000001b13217208 */ /* 0x000fe40006800000 */
[----:B------:R-:W-:Y:S01]  /*1270*/  SEL R59, R59, R58, !P4 ;  /* 0x0000003a3b3b7207 */ /* 0x000fe20006000000 */
[----:B------:R-:W-:Y:S01]  /*1280*/  F2I.F64.TRUNC R63, R34 ;  /* 0x00000022003f7311 */ /* 0x000fe2000030d100 */
[----:B------:R-:W-:Y:S02]  /*1290*/  FSEL R18, R26, R18, !P5 ;  /* 0x000000121a127208 */ /* 0x000fe40006800000 */
[----:B------:R-:W-:Y:S02]  /*12a0*/  FSEL R19, R27, R19, !P5 ;  /* 0x000000131b137208 */ /* 0x000fe40006800000 */
        /* <DEDUP_REMOVED lines=66> */
[----:B------:R-:W-:-:S02]  /*16d0*/  SEL R58, R67, R58, !P6 ;  /* 0x0000003a433a7207 */ /* 0x000fc40007000000 */
[----:B------:R-:W-:Y:S01]  /*16e0*/  FSEL R67, R33, R37, !P0 ;  /* 0x0000002521437208 */ /* 0x000fe20004000000 */
[----:B------:R-:W-:Y:S01]  /*16f0*/  F2I.F64.TRUNC R59, R34 ;  /* 0x00000022003b7311 */ /* 0x000fe2000030d100 */
[----:B------:R-:W-:Y:S02]  /*1700*/  FSEL R27, R22, R18, !P5 ;  /* 0x00000012161b7208 */ /* 0x000fe40006800000 */
[----:B------:R-:W-:Y:S02]  /*1710*/  FSEL R64, R23, R19, !P5 ;  /* 0x0000001317407208 */ /* 0x000fe40006800000 */
[----:B------:R-:W-:Y:S02]  /*1720*/  SEL R16, R65, R38, !P2 ;  /* 0x0000002641107207 */ /* 0x000fe40005000000 */
[----:B-1----:R-:W-:Y:S01]  /*1730*/  ISETP.GE.AND P3, PT, R39, R68, PT ;  /* 0x000000442700720c */ /* 0x002fe20003f66270 */
[----:B------:R-:W0:Y:S01]  /*1740*/  F2I.F64.TRUNC R60, R24 ;  /* 0x00000018003c7311 */ /* 0x000e22000030d100 */
[----:B------:R-:W-:-:S02]  /*1750*/  FSEL R39, R36, R32, !P0 ;  /* 0x0000002024277208 */ /* 0x000fc40004000000 */
[----:B------:R-:W-:Y:S02]  /*1760*/  FSEL R32, R32, R36, !P0 ;  /* 0x0000002420207208 */ /* 0x000fe40004000000 */
[----:B------:R-:W-:Y:S02]  /*1770*/  FSEL R57, R30, R20, !P3 ;  /* 0x000000141e397208 */ /* 0x000fe40005800000 */
[----:B------:R-:W-:Y:S02]  /*1780*/  FSEL R62, R21, R31, !P3 ;  /* 0x0000001f153e7208 */ /* 0x000fe40005800000 */
[----:B------:R-:W-:Y:S02]  /*1790*/  FSEL R68, R31, R21, !P3 ;  /* 0x000000151f447208 */ /* 0x000fe40005800000 */
[----:B------:R-:W-:Y:S02]  /*17a0*/  FSEL R36, R37, R33, !P0 ;  /* 0x0000002125247208 */ /* 0x000fe40004000000 */
[----:B------:R-:W-:-:S02]  /*17b0*/  SEL R21, R56, R61, !P5 ;  /* 0x0000003d38157207 */ /* 0x000fc40006800000 */
[----:B0-----:R-:W-:Y:S02]  /*17c0*/  ISETP.GE.AND P1, PT, R59, R60, PT ;  /* 0x0000003c3b00720c */ /* 0x001fe40003f26270 */
[----:B------:R-:W-:Y:S02]  /*17d0*/  FSEL R59, R20, R30, !P3 ;  /* 0x0000001e143b7208 */ /* 0x000fe40005800000 */
[----:B------:R-:W-:Y:S01]  /*17e0*/  SEL R20, R38, R65, !P2 ;  /* 0x0000004126147207 */ /* 0x000fe20005000000 */
[----:B------:R-:W-:Y:S01]  /*17f0*/  IMAD.MOV.U32 R38, RZ, RZ, R57 ;  /* 0x000000ffff267224 */ /* 0x000fe200078e0039 */
[----:B------:R-:W-:Y:S02]  /*1800*/  FSEL R33, R34, R24, !P1 ;  /* 0x0000001822217208 */ /* 0x000fe40004800000 */
[----:B------:R-:W-:Y:S01]  /*1810*/  FSEL R60, R24, R34, !P1 ;  /* 0x00000022183c7208 */ /* 0x000fe20004800000 */
        /* <DEDUP_REMOVED lines=16> */
[----:B------:R-:W-:Y:S01]  /*1920*/  IMAD.MOV.U32 R58, RZ, RZ, 0x2 ;  /* 0x00000002ff3a7424 */ /* 0x000fe200078e00ff */
[----:B------:R-:W-:Y:S01]  /*1930*/  SEL R23, R61, R56, !P5 ;  /* 0x000000383d177207 */ /* 0x000fe20006800000 */
[----:B------:R-:W-:-:S02]  /*1940*/  IMAD.MOV.U32 R27, RZ, RZ, R67 ;  /* 0x000000ffff1b7224 */ /* 0x000fc400078e0043 */
[----:B------:R-:W-:Y:S02]  /*1950*/  IMAD.MOV.U32 R36, RZ, RZ, R60 ;  /* 0x000000ffff247224 */ /* 0x000fe400078e003c */
[----:B------:R-:W-:Y:S02]  /*1960*/  IMAD.MOV.U32 R31, RZ, RZ, R66 ;  /* 0x000000ffff1f7224 */ /* 0x000fe400078e0042 */
[----:B------:R-:W-:Y:S02]  /*1970*/  IMAD.MOV.U32 R32, RZ, RZ, R59 ;  /* 0x000000ffff207224 */ /* 0x000fe400078e003b */
[----:B------:R-:W-:Y:S02]  /*1980*/  IMAD.MOV.U32 R33, RZ, RZ, R62 ;  /* 0x000000ffff217224 */ /* 0x000fe400078e003e */
[----:B------:R-:W-:-:S07]  /*1990*/  IMAD.MOV.U32 R39, RZ, RZ, R68 ;  /* 0x000000ffff277224 */ /* 0x000fce00078e0044 */
.L_x_252:
        /* <DEDUP_REMOVED lines=9> */
[----:B------:R-:W-:Y:S01]  /*1a30*/  LEA R63, R60, UR4, 0x6 ;  /* 0x000000043c3f7c11 */ /* 0x000fe2000f8e30ff */
[----:B------:R-:W-:Y:S01]  /*1a40*/  IMAD.SHL.U32 R56, R56, 0x8, RZ ;  /* 0x0000000838387824 */ /* 0x000fe200078e00ff */
[----:B------:R-:W-:-:S03]  /*1a50*/  LOP3.LUT R57, R57, R60, RZ, 0xc0, !PT ;  /* 0x0000003c39397212 */ /* 0x000fc600078ec0ff */
[----:B------:R0:W-:Y:S01]  /*1a60*/  STS.128 [R63], R24 ;  /* 0x000000183f007388 */ /* 0x0001e20000000c00 */
[----:B------:R-:W-:Y:S01]  /*1a70*/  VIMNMX.U32 R56, PT, PT, R56, 0x800, PT ;  /* 0x0000080038387848 */ /* 0x000fe20003fe0000 */
[----:B------:R-:W-:Y:S02]  /*1a80*/  IMAD.SHL.U32 R57, R57, 0x8, RZ ;  /* 0x0000000839397824 */ /* 0x000fe400078e00ff */
[----:B------:R0:W-:Y:S02]  /*1a90*/  STS.128 [R63+0x10], R28 ;  /* 0x0000101c3f007388 */ /* 0x0001e40000000c00 */
[C---:B------:R-:W-:Y:S01]  /*1aa0*/  IMAD R61, R58.reuse, 0x4, R56 ;  /* 0x000000043a3d7824 */ /* 0x040fe200078e0238 */
[----:B------:R-:W-:Y:S01]  /*1ab0*/  VIMNMX.U32 R62, PT, PT, R57, 0x800, PT ;  /* 0x00000800393e7848 */ /* 0x000fe20003fe0000 */
[----:B------:R0:W-:Y:S03]  /*1ac0*/  STS.128 [R63+0x20], R36 ;  /* 0x000020243f007388 */ /* 0x0001e60000000c00 */
[----:B------:R-:W-:Y:S01]  /*1ad0*/  VIMNMX.U32 R61, PT, PT, R61, 0x800, PT ;  /* 0x000008003d3d7848 */ /* 0x000fe20003fe0000 */
[----:B------:R0:W-:Y:S03]  /*1ae0*/  STS.128 [R63+0x30], R32 ;  /* 0x000030203f007388 */ /* 0x0001e60000000c00 */
[----:B------:R-:W-:Y:S01]  /*1af0*/  VIADDMNMX R64, R61, -R56, R62, PT ;  /* 0x800000383d407246 */ /* 0x000fe2000380013e */
[----:B------:R-:W-:-:S05]  /*1b00*/  IMAD R59, R58, 0x4, R61 ;  /* 0x000000043a3b7824 */ /* 0x000fca00078e023d */
[----:B------:R-:W-:-:S05]  /*1b10*/  VIMNMX.U32 R59, PT, PT, R59, 0x800, PT ;  /* 0x000008003b3b7848 */ /* 0x000fca0003fe0000 */
        /* <DEDUP_REMOVED lines=8> */
.L_x_235:
        /* <DEDUP_REMOVED lines=17> */
.L_x_234:
[----:B------:R-:W-:Y:S05]  /*1cb0*/  BSYNC.RECONVERGENT B0 ;  /* 0x0000000000007941 */ /* 0x000fea0003800200 */
.L_x_233:
        /* <DEDUP_REMOVED lines=14> */
.L_x_237:
[----:B------:R-:W-:Y:S05]  /*1da0*/  BSYNC.RECONVERGENT B0 ;  /* 0x0000000000007941 */ /* 0x000fea0003800200 */
.L_x_236:
        /* <DEDUP_REMOVED lines=18> */
.L_x_239:
[----:B------:R-:W-:Y:S05]  /*1ed0*/  BSYNC.RECONVERGENT B0 ;  /* 0x0000000000007941 */ /* 0x000fea0003800200 */
.L_x_238:
        /* <DEDUP_REMOVED lines=18> */
.L_x_241:
[----:B------:R-:W-:Y:S05]  /*2000*/  BSYNC.RECONVERGENT B0 ;  /* 0x0000000000007941 */ /* 0x000fea0003800200 */
.L_x_240:
        /* <DEDUP_REMOVED lines=18> */
.L_x_243:
[----:B------:R-:W-:Y:S05]  /*2130*/  BSYNC.RECONVERGENT B0 ;  /* 0x0000000000007941 */ /* 0x000fea0003800200 */
.L_x_242:
        /* <DEDUP_REMOVED lines=18> */
.L_x_245:
[----:B------:R-:W-:Y:S05]  /*2260*/  BSYNC.RECONVERGENT B0 ;  /* 0x0000000000007941 */ /* 0x000fea0003800200 */
.L_x_244:
        /* <DEDUP_REMOVED lines=10> */
[----:B------:R-:W-:-:S02]  /*2310*/  SEL R62, R62, R38, P0 ;  /* 0x000000263e3e7207 */ /* 0x000fc40000000000 */
[----:B------:R-:W-:Y:S01]  /*2320*/  SEL R64, R39, R64, P1 ;  /* 0x0000004027407207 */ /* 0x000fe20000800000 */
[----:B------:R0:W2:Y:S01]  /*2330*/  @P4 LDS.64 R34, [R71] ;  /* 0x0000000047224984 */ /* 0x0000a20000000a00 */
[----:B------:R-:W-:-:S07]  /*2340*/  PLOP3.LUT P0, PT, PT, PT, PT, 0x8, 0x80 ;  /* 0x000000000080781c */ /* 0x000fce0003f0e170 */
[----:B0-----:R-:W-:Y:S06]  /*2350*/  @P5 BRA `(.L_x_247) ;  /* 0x0000000000105947 */ /* 0x001fec0003800000 */
[----:B------:R-:W-:-:S13]  /*2360*/  ISETP.GE.AND P0, PT, R32, R61, PT ;  /* 0x0000003d2000720c */ /* 0x000fda0003f06270 */
[----:B--2---:R-:W-:Y:S08]  /*2370*/  @!P0 F2I.F64.TRUNC R38, R34 ;  /* 0x0000002200268311 */ /* 0x004ff0000030d100 */
[----:B-1----:R-:W0:Y:S02]  /*2380*/  @!P0 F2I.F64.TRUNC R39, R56 ;  /* 0x0000003800278311 */ /* 0x002e24000030d100 */
[----:B0-----:R-:W-:-:S13]  /*2390*/  ISETP.LT.OR P0, PT, R38, R39, P0 ;  /* 0x000000272600720c */ /* 0x001fda0000701670 */
.L_x_247:
[----:B------:R-:W-:Y:S05]  /*23a0*/  BSYNC.RECONVERGENT B0 ;  /* 0x0000000000007941 */ /* 0x000fea0003800200 */
.L_x_246:
        /* <DEDUP_REMOVED lines=11> */
[----:B------:R-:W-:Y:S01]  /*2460*/  SEL R67, R70, R67, P4 ;  /* 0x0000004346437207 */ /* 0x000fe20002000000 */
[----:B------:R-:W-:Y:S01]  /*2470*/  VIADD R70, R72, 0x1 ;  /* 0x0000000148467836 */ /* 0x000fe20000000000 */
[----:B------:R-:W-:Y:S01]  /*2480*/  SEL R68, R68, R32, P0 ;  /* 0x0000002044447207 */ /* 0x000fe20000000000 */
[----:B------:R0:W2:Y:S01]  /*2490*/  @P0 LDS.64 R34, [R73] ;  /* 0x0000000049220984 */ /* 0x0000a20000000a00 */
[----:B------:R-:W-:Y:S02]  /*24a0*/  SEL R66, R74, R33, P3 ;  /* 0x000000214a427207 */ /* 0x000fe40001800000 */
[----:B------:R-:W-:Y:S01]  /*24b0*/  PLOP3.LUT P0, PT, PT, PT, PT, 0x8, 0x80 ;  /* 0x000000000080781c */ /* 0x000fe20003f0e170 */
[----:B------:R-:W-:-:S12]  /*24c0*/  @P1 BRA `(.L_x_249) ;  /* 0x0000000000101947 */ /* 0x000fd80003800000 */
[----:B------:R-:W-:-:S13]  /*24d0*/  ISETP.GE.AND P0, PT, R72, R61, PT ;  /* 0x0000003d4800720c */ /* 0x000fda0003f06270 */
[----:B--2---:R-:W-:Y:S08]  /*24e0*/  @!P0 F2I.F64.TRUNC R32, R34 ;  /* 0x0000002200208311 */ /* 0x004ff0000030d100 */
[----:B-1----:R-:W1:Y:S02]  /*24f0*/  @!P0 F2I.F64.TRUNC R33, R56 ;  /* 0x0000003800218311 */ /* 0x002e64000030d100 */
[----:B-1----:R-:W-:-:S13]  /*2500*/  ISETP.LT.OR P0, PT, R32, R33, P0 ;  /* 0x000000212000720c */ /* 0x002fda0000701670 */
.L_x_249:
[----:B------:R-:W-:Y:S05]  /*2510*/  BSYNC.RECONVERGENT B0 ;  /* 0x0000000000007941 */ /* 0x000fea0003800200 */
.L_x_248:
[----:B0-----:R-:W-:Y:S01]  /*2520*/  VIADD R69, R71, 0x1 ;  /* 0x0000000147457836 */ /* 0x001fe20000000000 */
        /* <DEDUP_REMOVED lines=14> */
[----:B--2---:R-:W-:Y:S08]  /*2610*/  @!P0 F2I.F64.TRUNC R59, R34 ;  /* 0x00000022003b8311 */ /* 0x004ff0000030d100 */
[----:B-1----:R-:W1:Y:S02]  /*2620*/  @!P0 F2I.F64.TRUNC R72, R56 ;  /* 0x0000003800488311 */ /* 0x002e64000030d100 */
[----:B-1----:R-:W-:-:S13]  /*2630*/  ISETP.LT.OR P0, PT, R59, R72, P0 ;  /* 0x000000483b00720c */ /* 0x002fda0000701670 */
.L_x_251:
[----:B------:R-:W-:Y:S05]  /*2640*/  BSYNC.RECONVERGENT B0 ;  /* 0x0000000000007941 */ /* 0x000fea0003800200 */
.L_x_250:
        /* <DEDUP_REMOVED lines=36> */
[C---:B------:R-:W-:Y:S01]  /*2890*/  LEA.HI.SX32 R62, R56.reuse, R56, 0x1b ;  /* 0x00000038383e7211 */ /* 0x040fe200078fdaff */
[----:B------:R-:W-:-:S03]  /*28a0*/  VIADD R59, R56, 0x20 ;  /* 0x00000020383b7836 */ /* 0x000fc60000000000 */
[-C--:B------:R-:W-:Y:S02]  /*28b0*/  LEA.HI.SX32 R58, R57, R56.reuse, 0x1b ;  /* 0x00000038393a7211 */ /* 0x080fe400078fdaff */
[----:B------:R-:W-:Y:S01]  /*28c0*/  LEA.HI.SX32 R59, R59, R56, 0x1b ;  /* 0x000000383b3b7211 */ /* 0x000fe200078fdaff */
[----:B------:R-:W-:Y:S02]  /*28d0*/  IMAD R56, R62, 0x4, R53 ;  /* 0x000000043e387824 */ /* 0x000fe400078e0235 */
[----:B------:R-:W-:Y:S02]  /*28e0*/  IMAD R61, R58, 0x4, R51 ;  /* 0x000000043a3d7824 */ /* 0x000fe400078e0233 */
        /* <DEDUP_REMOVED lines=15> */
[C---:B-----5:R-:W-:Y:S01]  /*29e0*/  LOP3.LUT R3, R60.reuse, 0x1f, RZ, 0xc0, !PT ;  /* 0x0000001f3c037812 */ /* 0x060fe200078ec0ff */
[----:B------:R-:W-:Y:S02]  /*29f0*/  IMAD.SHL.U32 R60, R60, 0x8, RZ ;  /* 0x000000083c3c7824 */ /* 0x000fe400078e00ff */
[----:B------:R-:W5:Y:S02]  /*2a00*/  LDS.64 R54, [R59+0x100] ;  /* 0x000100003b367984 */ /* 0x000f640000000a00 */
[----:B-1----:R-:W-:Y:S01]  /*2a10*/  IMAD R0, R58, 0x800, R3 ;  /* 0x000008003a007824 */ /* 0x002fe200078e0203 */
[----:B------:R-:W-:Y:S01]  /*2a20*/  LOP3.LUT R3, R60, 0x1f00, RZ, 0xc0, !PT ;  /* 0x00001f003c037812 */ /* 0x000fe200078ec0ff */
[----:B------:R-:W1:Y:S03]  /*2a30*/  LDS.64 R24, [R61+0x200] ;  /* 0x000200003d187984 */ /* 0x000e660000000a00 */
[----:B------:R-:W-:Y:S01]  /*2a40*/  IADD3 R0, P0, PT, R3, R0, RZ ;  /* 0x0000000003007210 */ /* 0x000fe20007f1e0ff */
[----:B------:R3:W4:Y:S04]  /*2a50*/  LDS.64 R26, [R13+0x300] ;  /* 0x000300000d1a7984 */ /* 0x0007280000000a00 */
[----:B------:R-:W4:Y:S04]  /*2a60*/  LDS.64 R6, [R12+0x400] ;  /* 0x000400000c067984 */ /* 0x000f280000000a00 */
[----:B------:R-:W4:Y:S01]  /*2a70*/  LDS.64 R28, [R11+0x500] ;  /* 0x000500000b1c7984 */ /* 0x000f220000000a00 */
[----:B---3--:R-:W-:Y:S01]  /*2a80*/  IMAD.X R13, RZ, RZ, RZ, P0 ;  /* 0x000000ffff0d7224 */ /* 0x008fe200000e06ff */
[----:B--2---:R-:W-:-:S02]  /*2a90*/  LEA R2, P0, R0, UR4, 0x3 ;  /* 0x0000000400027c11 */ /* 0x004fc4000f8018ff */
[----:B------:R-:W2:Y:S02]  /*2aa0*/  LDS.64 R4, [R10+0x600] ;  /* 0x000600000a047984 */ /* 0x000ea40000000a00 */
[C---:B------:R-:W-:Y:S01]  /*2ab0*/  LEA.HI.X R3, R0.reuse, UR5, R13, 0x3, P0 ;  /* 0x0000000500037c11 */ /* 0x040fe200080f1c0d */
[----:B------:R-:W3:Y:S01]  /*2ac0*/  LDCU.64 UR4, c[0x0][0x3a0] ;  /* 0x00007400ff0477ac */ /* 0x000ee20008000a00 */
[----:B------:R-:W3:Y:S04]  /*2ad0*/  LDS.64 R8, [R8+0x700] ;  /* 0x0007000008087984 */ /* 0x000ee80000000a00 */
[----:B0-----:R-:W-:Y:S04]  /*2ae0*/  STG.E.64 desc[UR6][R2.64], R56 ;  /* 0x0000003802007986 */ /* 0x001fe8000c101b06 */
[----:B-----5:R-:W-:Y:S04]  /*2af0*/  STG.E.64 desc[UR6][R2.64+0x100], R54 ;  /* 0x0001003602007986 */ /* 0x020fe8000c101b06 */
[----:B-1----:R-:W-:Y:S04]  /*2b00*/  STG.E.64 desc[UR6][R2.64+0x200], R24 ;  /* 0x0002001802007986 */ /* 0x002fe8000c101b06 */
[----:B----4-:R-:W-:Y:S04]  /*2b10*/  STG.E.64 desc[UR6][R2.64+0x300], R26 ;  /* 0x0003001a02007986 */ /* 0x010fe8000c101b06 */
[----:B------:R-:W-:Y:S04]  /*2b20*/  STG.E.64 desc[UR6][R2.64+0x400], R6 ;  /* 0x0004000602007986 */ /* 0x000fe8000c101b06 */
[----:B------:R-:W-:Y:S04]  /*2b30*/  STG.E.64 desc[UR6][R2.64+0x500], R28 ;  /* 0x0005001c02007986 */ /* 0x000fe8000c101b06 */
[----:B--2---:R-:W-:Y:S04]  /*2b40*/  STG.E.64 desc[UR6][R2.64+0x600], R4 ;  /* 0x0006000402007986 */ /* 0x004fe8000c101b06 */
[----:B---3--:R0:W-:Y:S01]  /*2b50*/  STG.E.64 desc[UR6][R2.64+0x700], R8 ;  /* 0x0007000802007986 */ /* 0x0081e2000c101b06 */
[----:B------:R-:W-:Y:S01]  /*2b60*/  BAR.SYNC.DEFER_BLOCKING 0x0 ;  /* 0x0000000000007b1d */ /* 0x000fe20000010000 */
[----:B0-----:R-:W-:-:S04]  /*2b70*/  LEA R2, P0, R0, UR4, 0x2 ;  /* 0x0000000400027c11 */ /* 0x001fc8000f8010ff */
[----:B------:R-:W-:Y:S01]  /*2b80*/  LEA.HI.X R3, R0, UR5, R13, 0x2, P0 ;  /* 0x0000000500037c11 */ /* 0x000fe200080f140d */
[----:B------:R-:W-:Y:S04]  /*2b90*/  STS [R45], R16 ;  /* 0x000000102d007388 */ /* 0x000fe80000000800 */
[----:B------:R-:W-:Y:S04]  /*2ba0*/  STS [R44+0x4], R17 ;  /* 0x000004112c007388 */ /* 0x000fe80000000800 */
[----:B------:R-:W-:Y:S04]  /*2bb0*/  STS [R43+0x8], R18 ;  /* 0x000008122b007388 */ /* 0x000fe80000000800 */
[----:B------:R-:W-:Y:S04]  /*2bc0*/  STS [R42+0xc], R19 ;  /* 0x00000c132a007388 */ /* 0x000fe80000000800 */
[----:B------:R-:W-:Y:S04]  /*2bd0*/  STS [R41+0x10], R20 ;  /* 0x0000101429007388 */ /* 0x000fe80000000800 */
        /* <DEDUP_REMOVED lines=21> */
.L_x_253:
[----:B------:R-:W-:Y:S01]  /*2d30*/  STS.64 [R9], R24 ;  /* 0x0000001809007388 */ /* 0x000fe20000000a00 */
[----:B------:R-:W1:Y:S03]  /*2d40*/  LDCU.64 UR4, c[0x0][0x3b0] ;  /* 0x00007600ff0477ac */ /* 0x000e660008000a00 */
[----:B------:R-:W-:Y:S04]  /*2d50*/  STS.64 [R6+0x8], R26 ;  /* 0x0000081a06007388 */ /* 0x000fe80000000a00 */
[----:B------:R-:W-:Y:S04]  /*2d60*/  STS.64 [R7+0x10], R28 ;  /* 0x0000101c07007388 */ /* 0x000fe80000000a00 */
[----:B------:R-:W-:Y:S04]  /*2d70*/  STS.64 [R4+0x18], R30 ;  /* 0x0000181e04007388 */ /* 0x000fe80000000a00 */
[----:B------:R-:W-:Y:S04]  /*2d80*/  STS.64 [R5+0x20], R36 ;  /* 0x0000202405007388 */ /* 0x000fe80000000a00 */
[----:B------:R1:W-:Y:S04]  /*2d90*/  STS.64 [R2+0x28], R38 ;  /* 0x0000282602007388 */ /* 0x0003e80000000a00 */
[----:B------:R2:W-:Y:S04]  /*2da0*/  STS.64 [R3+0x30], R32 ;  /* 0x0000302003007388 */ /* 0x0005e80000000a00 */
[----:B------:R-:W-:Y:S01]  /*2db0*/  STS.64 [R0+0x38], R34 ;  /* 0x0000382200007388 */ /* 0x000fe20000000a00 */
[----:B------:R-:W-:-:S03]  /*2dc0*/  NOP ;  /* 0x0000000000007918 */ /* 0x000fc60000000000 */
[----:B------:R-:W5:Y:S01]  /*2dd0*/  LDS.64 R56, [R56] ;  /* 0x0000000038387984 */ /* 0x000f620000000a00 */
[----:B-1----:R-:W-:-:S03]  /*2de0*/  LEA R2, P0, R55, UR4, 0x3 ;  /* 0x0000000437027c11 */ /* 0x002fc6000f8018ff */
[----:B------:R-:W1:Y:S01]  /*2df0*/  LDS.64 R58, [R59+0x100] ;  /* 0x000100003b3a7984 */ /* 0x000e620000000a00 */
[C---:B--2---:R-:W-:Y:S01]  /*2e00*/  LEA.HI.X R3, R55.reuse, UR5, R54, 0x3, P0 ;  /* 0x0000000537037c11 */ /* 0x044fe200080f1c36 */
[----:B------:R-:W2:Y:S02]  /*2e10*/  LDCU.64 UR4, c[0x0][0x3b8] ;  /* 0x00007700ff0477ac */ /* 0x000ea40008000a00 */
[----:B------:R-:W0:Y:S04]  /*2e20*/  LDS.64 R24, [R61+0x200] ;  /* 0x000200003d187984 */ /* 0x000e280000000a00 */
[----:B------:R-:W3:Y:S04]  /*2e30*/  LDS.64 R26, [R13+0x300] ;  /* 0x000300000d1a7984 */ /* 0x000ee80000000a00 */
[----:B------:R-:W4:Y:S04]  /*2e40*/  LDS.64 R6, [R12+0x400] ;  /* 0x000400000c067984 */ /* 0x000f280000000a00 */
[----:B------:R-:W2:Y:S04]  /*2e50*/  LDS.64 R28, [R11+0x500] ;  /* 0x000500000b1c7984 */ /* 0x000ea80000000a00 */
[----:B------:R-:W2:Y:S04]  /*2e60*/  LDS.64 R4, [R10+0x600] ;  /* 0x000600000a047984 */ /* 0x000ea80000000a00 */
[----:B------:R-:W2:Y:S04]  /*2e70*/  LDS.64 R8, [R8+0x700] ;  /* 0x0007000008087984 */ /* 0x000ea80000000a00 */
[----:B-----5:R-:W-:Y:S04]  /*2e80*/  STG.E.64 desc[UR6][R2.64], R56 ;  /* 0x0000003802007986 */ /* 0x020fe8000c101b06 */
[----:B-1----:R-:W-:Y:S04]  /*2e90*/  STG.E.64 desc[UR6][R2.64+0x100], R58 ;  /* 0x0001003a02007986 */ /* 0x002fe8000c101b06 */
[----:B0-----:R-:W-:Y:S04]  /*2ea0*/  STG.E.64 desc[UR6][R2.64+0x200], R24 ;  /* 0x0002001802007986 */ /* 0x001fe8000c101b06 */
[----:B---3--:R-:W-:Y:S04]  /*2eb0*/  STG.E.64 desc[UR6][R2.64+0x300], R26 ;  /* 0x0003001a02007986 */ /* 0x008fe8000c101b06 */
[----:B----4-:R-:W-:Y:S04]  /*2ec0*/  STG.E.64 desc[UR6][R2.64+0x400], R6 ;  /* 0x0004000602007986 */ /* 0x010fe8000c101b06 */
[----:B--2---:R-:W-:Y:S04]  /*2ed0*/  STG.E.64 desc[UR6][R2.64+0x500], R28 ;  /* 0x0005001c02007986 */ /* 0x004fe8000c101b06 */
[----:B------:R-:W-:Y:S04]  /*2ee0*/  STG.E.64 desc[UR6][R2.64+0x600], R4 ;  /* 0x0006000402007986 */ /* 0x000fe8000c101b06 */
[----:B------:R0:W-:Y:S01]  /*2ef0*/  STG.E.64 desc[UR6][R2.64+0x700], R8 ;  /* 0x0007000802007986 */ /* 0x0001e2000c101b06 */
        /* <DEDUP_REMOVED lines=29> */
.L_x_232:
        /* <DEDUP_REMOVED lines=10> */
[----:B------:R-:W-:Y:S02]  /*3170*/  LOP3.LUT R9, R50, 0x1f00, RZ, 0xc0, !PT ;  /* 0x00001f0032097812 */ /* 0x000fe400078ec0ff */
[----:B---3--:R-:W-:Y:S02]  /*3180*/  LEA R36, P4, R7, R36, 0x3 ;  /* 0x0000002407247211 */ /* 0x008fe400078818ff */
[----:B------:R-:W-:Y:S02]  /*3190*/  LOP3.LUT R0, R9, 0x1f, R56, 0xf8, !PT ;  /* 0x0000001f09007812 */ /* 0x000fe400078ef838 */
[----:B------:R-:W-:Y:S02]  /*31a0*/  LEA.HI.X R37, R7, R37, RZ, 0x3, P4 ;  /* 0x0000002507257211 */ /* 0x000fe400020f1cff */
[C---:B------:R-:W-:Y:S01]  /*31b0*/  LEA R4, P0, R0.reuse, R2, 0x2 ;  /* 0x0000000200047211 */ /* 0x040fe200078010ff */
[C---:B------:R-:W-:Y:S01]  /*31c0*/  VIADD R6, R0.reuse, 0x20 ;  /* 0x0000002000067836 */ /* 0x040fe20000000000 */
[C---:B------:R-:W-:Y:S01]  /*31d0*/  ISETP.GE.AND P6, PT, R0.reuse, R55, PT ;  /* 0x000000370000720c */ /* 0x040fe20003fc6270 */
[----:B0-----:R-:W-:-:S02]  /*31e0*/  VIADD R2, R0, 0x40 ;  /* 0x0000004000027836 */ /* 0x001fc40000000000 */
[----:B------:R-:W-:Y:S01]  /*31f0*/  IMAD.X R5, RZ, RZ, R3, P0 ;  /* 0x000000ffff057224 */ /* 0x000fe200000e0603 */
[-C--:B------:R-:W-:Y:S01]  /*3200*/  ISETP.GE.AND P0, PT, R6, R55.reuse, PT ;  /* 0x000000370600720c */ /* 0x080fe20003f06270 */
[----:B------:R-:W-:Y:S01]  /*3210*/  VIADD R6, R0, 0x80 ;  /* 0x0000008000067836 */ /* 0x000fe20000000000 */
[-C--:B------:R-:W-:Y:S01]  /*3220*/  ISETP.GE.AND P1, PT, R2, R55.reuse, PT ;  /* 0x000000370200720c */ /* 0x080fe20003f26270 */
[C---:B------:R-:W-:Y:S02]  /*3230*/  VIADD R2, R0.reuse, 0x60 ;  /* 0x0000006000027836 */ /* 0x040fe40000000000 */
[----:B------:R-:W-:Y:S01]  /*3240*/  VIADD R8, R0, 0xc0 ;  /* 0x000000c000087836 */ /* 0x000fe20000000000 */
[-C--:B------:R-:W-:Y:S01]  /*3250*/  ISETP.GE.AND P3, PT, R6, R55.reuse, PT ;  /* 0x000000370600720c */ /* 0x080fe20003f66270 */
[----:B------:R-:W-:Y:S01]  /*3260*/  VIADD R6, R0, 0xa0 ;  /* 0x000000a000067836 */ /* 0x000fe20000000000 */
[-C--:B------:R-:W-:Y:S02]  /*3270*/  ISETP.GE.AND P2, PT, R2, R55.reuse, PT ;  /* 0x000000370200720c */ /* 0x080fe40003f46270 */
        /* <DEDUP_REMOVED lines=26> */
[----:B------:R-:W-:Y:S01]  /*3420*/  IMAD R18, R12, 0x7, R53 ;  /* 0x000000070c127824 */ /* 0x000fe200078e0235 */
[CC--:B------:R-:W-:Y:S01]  /*3430*/  LEA.HI.SX32 R9, R53.reuse, R53.reuse, 0x1b ;  /* 0x0000003535097211 */ /* 0x0c0fe200078fdaff */
[C---:B------:R-:W-:Y:S02]  /*3440*/  VIADD R38, R53.reuse, 0x20 ;  /* 0x0000002035267836 */ /* 0x040fe40000000000 */
[C---:B------:R-:W-:Y:S02]  /*3450*/  VIADD R12, R53.reuse, 0x40 ;  /* 0x00000040350c7836 */ /* 0x040fe40000000000 */
[----:B------:R-:W-:Y:S01]  /*3460*/  VIADD R48, R53, 0x60 ;  /* 0x0000006035307836 */ /* 0x000fe20000000000 */
[----:B------:R-:W-:Y:S01]  /*3470*/  LEA R54, R9, UR4, 0x2 ;  /* 0x0000000409367c11 */ /* 0x000fe2000f8e10ff */
        /* <DEDUP_REMOVED lines=8> */
[----:B------:R-:W-:Y:S01]  /*3500*/  VIADD R57, R18, 0x1 ;  /* 0x0000000112397836 */ /* 0x000fe20000000000 */
[----:B------:R-:W-:Y:S01]  /*3510*/  LEA.HI.SX32 R52, R52, R53, 0x1b ;  /* 0x0000003534347211 */ /* 0x000fe200078fdaff */
[----:B------:R-:W-:Y:S01]  /*3520*/  VIADD R5, R18, 0x2 ;  /* 0x0000000212057836 */ /* 0x000fe20000000000 */
[----:B------:R-:W-:Y:S01]  /*3530*/  LEA R47, R38, UR4, 0x2 ;  /* 0x00000004262f7c11 */ /* 0x000fe2000f8e10ff */
[C---:B------:R-:W-:Y:S01]  /*3540*/  VIADD R59, R18.reuse, 0x3 ;  /* 0x00000003123b7836 */ /* 0x040fe20000000000 */
[----:B------:R-:W-:Y:S01]  /*3550*/  LEA R46, R39, UR4, 0x2 ;  /* 0x00000004272e7c11 */ /* 0x000fe2000f8e10ff */
[----:B------:R-:W-:Y:S01]  /*3560*/  VIADD R61, R18, 0x5 ;  /* 0x00000005123d7836 */ /* 0x000fe20000000000 */
[----:B------:R-:W-:Y:S01]  /*3570*/  LEA R45, R48, UR4, 0x2 ;  /* 0x00000004302d7c11 */ /* 0x000fe2000f8e10ff */
[----:B------:R-:W-:-:S02]  /*3580*/  VIADD R19, R18, 0x6 ;  /* 0x0000000612137836 */ /* 0x000fc40000000000 */
[----:B------:R-:W-:Y:S01]  /*3590*/  VIADD R63, R18, 0x7 ;  /* 0x00000007123f7836 */ /* 0x000fe20000000000 */
[-C--:B------:R-:W-:Y:S02]  /*35a0*/  LEA.HI.SX32 R51, R14, R53.reuse, 0x1b ;  /* 0x000000350e337211 */ /* 0x080fe400078fdaff */
[----:B------:R-:W-:Y:S02]  /*35b0*/  LEA R44, R49, UR4, 0x2 ;  /* 0x00000004312c7c11 */ /* 0x000fe4000f8e10ff */
[----:B------:R-:W-:Y:S02]  /*35c0*/  LEA.HI.SX32 R53, R16, R53, 0x1b ;  /* 0x0000003510357211 */ /* 0x000fe400078fdaff */
[----:B------:R-:W-:Y:S02]  /*35d0*/  LEA R43, R52, UR4, 0x2 ;  /* 0x00000004342b7c11 */ /* 0x000fe4000f8e10ff */
[-C--:B------:R-:W-:Y:S02]  /*35e0*/  LEA.HI.SX32 R57, R57, R18.reuse, 0x1b ;  /* 0x0000001239397211 */ /* 0x080fe400078fdaff */
[----:B------:R-:W-:-:S02]  /*35f0*/  LEA.HI.SX32 R62, R5, R18, 0x1b ;  /* 0x00000012053e7211 */ /* 0x000fc400078fdaff */
[-C--:B------:R-:W-:Y:S02]  /*3600*/  LEA.HI.SX32 R59, R59, R18.reuse, 0x1b ;  /* 0x000000123b3b7211 */ /* 0x080fe400078fdaff */
[-C--:B------:R-:W-:Y:S02]  /*3610*/  LEA.HI.SX32 R61, R61, R18.reuse, 0x1b ;  /* 0x000000123d3d7211 */ /* 0x080fe400078fdaff */
[-C--:B------:R-:W-:Y:S02]  /*3620*/  LEA.HI.SX32 R60, R19, R18.reuse, 0x1b ;  /* 0x00000012133c7211 */ /* 0x080fe400078fdaff */
[-C--:B------:R-:W-:Y:S02]  /*3630*/  LEA.HI.SX32 R63, R63, R18.reuse, 0x1b ;  /* 0x000000123f3f7211 */ /* 0x080fe400078fdaff */
[----:B------:R-:W-:Y:S02]  /*3640*/  LEA.HI.SX32 R64, R18, R18, 0x1b ;  /* 0x0000001212407211 */ /* 0x000fe400078fdaff */
[----:B------:R-:W-:-:S02]  /*3650*/  LEA R42, R51, UR4, 0x2 ;  /* 0x00000004332a7c11 */ /* 0x000fc4000f8e10ff */
[----:B------:R-:W-:Y:S02]  /*3660*/  LEA R40, R53, UR4, 0x2 ;  /* 0x0000000435287c11 */ /* 0x000fe4000f8e10ff */
[----:B------:R-:W-:Y:S02]  /*3670*/  LEA R41, R64, UR4, 0x2 ;  /* 0x0000000440297c11 */ /* 0x000fe4000f8e10ff */
[----:B------:R-:W-:Y:S02]  /*3680*/  LEA R14, R57, UR4, 0x2 ;  /* 0x00000004390e7c11 */ /* 0x000fe4000f8e10ff */
[----:B------:R-:W-:Y:S01]  /*3690*/  LEA R12, R59, UR4, 0x2 ;  /* 0x000000043b0c7c11 */ /* 0x000fe2000f8e10ff */
[----:B--2---:R0:W-:Y:S02]  /*36a0*/  STS [R54], R11 ;  /* 0x0000000b36007388 */ /* 0x0041e40000000800 */
[----:B0-----:R-:W-:Y:S02]  /*36b0*/  VIADD R11, R18, 0x4 ;  /* 0x00000004120b7836 */ /* 0x001fe40000000000 */
[----:B---3--:R-:W-:Y:S04]  /*36c0*/  STS [R47+0x80], R6 ;  /* 0x000080062f007388 */ /* 0x008fe80000000800 */
[----:B----4-:R0:W-:Y:S01]  /*36d0*/  STS [R46+0x100], R13 ;  /* 0x0001000d2e007388 */ /* 0x0101e20000000800 */
[----:B------:R-:W-:-:S03]  /*36e0*/  LEA.HI.SX32 R58, R11, R18, 0x1b ;  /* 0x000000120b3a7211 */ /* 0x000fc600078fdaff */
[----:B-----5:R1:W-:Y:S01]  /*36f0*/  STS [R45+0x180], R8 ;  /* 0x000180082d007388 */ /* 0x0203e20000000800 */
[----:B------:R-:W-:-:S03]  /*3700*/  LEA R11, R60, UR4, 0x2 ;  /* 0x000000043c0b7c11 */ /* 0x000fc6000f8e10ff */
[----:B------:R2:W-:Y:S01]  /*3710*/  STS [R44+0x200], R15 ;  /* 0x0002000f2c007388 */ /* 0x0005e20000000800 */
[----:B0-----:R-:W-:-:S03]  /*3720*/  LEA R13, R58, UR4, 0x2 ;  /* 0x000000043a0d7c11 */ /* 0x001fc6000f8e10ff */
[----:B------:R0:W-:Y:S01]  /*3730*/  STS [R43+0x280], R10 ;  /* 0x0002800a2b007388 */ /* 0x0001e20000000800 */
[----:B-1----:R-:W-:-:S03]  /*3740*/  LEA R8, R63, UR4, 0x2 ;  /* 0x000000043f087c11 */ /* 0x002fc6000f8e10ff */
[----:B------:R-:W-:Y:S01]  /*3750*/  STS [R42+0x300], R17 ;  /* 0x000300112a007388 */ /* 0x000fe20000000800 */
[----:B--2---:R-:W-:Y:S02]  /*3760*/  LEA R15, R62, UR4, 0x2 ;  /* 0x000000043e0f7c11 */ /* 0x004fe4000f8e10ff */
[----:B0-----:R-:W-:Y:S01]  /*3770*/  LEA R10, R61, UR4, 0x2 ;  /* 0x000000043d0a7c11 */ /* 0x001fe2000f8e10ff */
        /* <DEDUP_REMOVED lines=11> */
[----:B------:R-:W2:Y:S01]  /*3830*/  LDG.E.64 R4, desc[UR6][R36.64] ;  /* 0x0000000624047981 */ /* 0x000ea2000c1e1b00 */
[----:B------:R-:W-:-:S02]  /*3840*/  P2R R26, PR, RZ, 0x1 ;  /* 0x00000001ff1a7803 */ /* 0x000fc40000000000 */
[----:B------:R-:W-:Y:S01]  /*3850*/  ISETP.GE.AND P0, PT, R0, R55, PT ;  /* 0x000000370000720c */ /* 0x000fe20003f06270 */
[----:B--2---:R-:W-:Y:S02]  /*3860*/  IMAD.MOV.U32 R24, RZ, RZ, R4 ;  /* 0x000000ffff187224 */ /* 0x004fe400078e0004 */
[----:B------:R-:W-:-:S10]  /*3870*/  IMAD.MOV.U32 R25, RZ, RZ, R5 ;  /* 0x000000ffff197224 */ /* 0x000fd400078e0005 */
[----:B------:R-:W2:Y:S01]  /*3880*/  @!P0 LDG.E.64 R4, desc[UR6][R2.64] ;  /* 0x0000000602048981 */ /* 0x000ea2000c1e1b00 */
[----:B------:R-:W-:Y:S01]  /*3890*/  ISETP.NE.AND P0, PT, R26, RZ, PT ;  /* 0x000000ff1a00720c */ /* 0x000fe20003f05270 */
[--C-:B------:R-:W-:Y:S02]  /*38a0*/  IMAD.MOV.U32 R6, RZ, RZ, R24.reuse ;  /* 0x000000ffff067224 */ /* 0x100fe400078e0018 */
[--C-:B0-----:R-:W-:Y:S02]  /*38b0*/  IMAD.MOV.U32 R7, RZ, RZ, R25.reuse ;  /* 0x000000ffff077224 */ /* 0x101fe400078e0019 */
        /* <DEDUP_REMOVED lines=180> */
[----:B------:R-:W-:Y:S02]  /*4400*/  SEL R48, R17, R16, !P3 ;  /* 0x0000001011307207 */ /* 0x000fe40005800000 */
[----:B------:R-:W-:Y:S02]  /*4410*/  SEL R49, R20, R21, !P6 ;  /* 0x0000001514317207 */ /* 0x000fe40007000000 */
        /* <DEDUP_REMOVED lines=215> */
.L_x_255:
[----:B------:R-:W-:Y:S05]  /*5190*/  BSYNC.RECONVERGENT B0 ;  /* 0x0000000000007941 */ /* 0x000fea0003800200 */
.L_x_254:
[----:B------:R-:W-:-:S07]  /*51a0*/  IMAD.MOV.U32 R53, RZ, RZ, 0x2 ;  /* 0x00000002ff357424 */ /* 0x000fce00078e00ff */
.L_x_275:
        /* <DEDUP_REMOVED lines=10> */
[----:B------:R-:W-:-:S04]  /*5250*/  IMAD.SHL.U32 R52, R49, 0x8, RZ ;  /* 0x0000000831347824 */ /* 0x000fc800078e00ff */
        /* <DEDUP_REMOVED lines=18> */
[----:B01234-:R-:W-:Y:S05]  /*5380*/  @P0 BRA `(.L_x_257) ;  /* 0x0000000000480947 */ /* 0x01ffea0003800000 */
[----:B------:R-:W-:-:S07]  /*5390*/  IMAD.IADD R30, R59, 0x1, R50 ;  /* 0x000000013b1e7824 */ /* 0x000fce00078e0232 */
.L_x_258:
        /* <DEDUP_REMOVED lines=17> */
.L_x_257:
[----:B------:R-:W-:Y:S05]  /*54b0*/  BSYNC.RECONVERGENT B0 ;  /* 0x0000000000007941 */ /* 0x000fea0003800200 */
.L_x_256:
[----:B------:R-:W-:Y:S01]  /*54c0*/  IMAD.IADD R61, R48, 0x1, R49 ;  /* 0x00000001303d7824 */ /* 0x000fe200078e0231 */
[----:B------:R-:W-:Y:S01]  /*54d0*/  IADD3 R58, PT, PT, -R49, R50, R59 ;  /* 0x00000032313a7210 */ /* 0x000fe20007ffe13b */
[----:B------:R-:W-:Y:S01]  /*54e0*/  BSSY.RECONVERGENT B0, `(.L_x_259) ;  /* 0x000000e000007945 */ /* 0x000fe20003800200 */
[----:B------:R-:W-:Y:S02]  /*54f0*/  PLOP3.LUT P1, PT, PT, PT, PT, 0x8, 0x80 ;  /* 0x000000000080781c */ /* 0x000fe40003f2e170 */
[----:B------:R-:W-:Y:S02]  /*5500*/  LEA R26, R61, UR4, 0x3 ;  /* 0x000000043d1a7c11 */ /* 0x000fe4000f8e18ff */
[C---:B------:R-:W-:Y:S02]  /*5510*/  LEA R27, R58.reuse, UR4, 0x3 ;  /* 0x000000043a1b7c11 */ /* 0x040fe4000f8e18ff */
[----:B------:R-:W-:Y:S01]  /*5520*/  ISETP.GE.AND P0, PT, R58, R57, PT ;  /* 0x000000393a00720c */ /* 0x000fe20003f06270 */
[----:B------:R0:W1:Y:S01]  /*5530*/  LDS.64 R48, [R26] ;  /* 0x000000001a307984 */ /* 0x0000620000000a00 */
[----:B------:R-:W-:-:S03]  /*5540*/  P2R R36, PR, RZ, 0x2 ;  /* 0x00000002ff247803 */ /* 0x000fc60000000000 */
[----:B------:R0:W2:Y:S08]  /*5550*/  LDS.64 R38, [R27] ;  /* 0x000000001b267984 */ /* 0x0000b00000000a00 */
[----:B0-----:R-:W-:Y:S05]  /*5560*/  @P0 BRA `(.L_x_260) ;  /* 0x0000000000140947 */ /* 0x001fea0003800000 */
[----:B------:R-:W-:-:S13]  /*5570*/  ISETP.GE.AND P0, PT, R61, R50, PT ;  /* 0x000000323d00720c */ /* 0x000fda0003f06270 */
[----:B--2---:R-:W-:Y:S08]  /*5580*/  @!P0 F2I.F64.TRUNC R24, R38 ;  /* 0x0000002600188311 */ /* 0x004ff0000030d100 */
[----:B-1----:R-:W0:Y:S02]  /*5590*/  @!P0 F2I.F64.TRUNC R25, R48 ;  /* 0x0000003000198311 */ /* 0x002e24000030d100 */
[----:B0-----:R-:W-:-:S04]  /*55a0*/  ISETP.LT.OR P0, PT, R24, R25, P0 ;  /* 0x000000191800720c */ /* 0x001fc80000701670 */
[----:B------:R-:W-:-:S09]  /*55b0*/  P2R R36, PR, RZ, 0x1 ;  /* 0x00000001ff247803 */ /* 0x000fd20000000000 */
.L_x_260:
[----:B------:R-:W-:Y:S05]  /*55c0*/  BSYNC.RECONVERGENT B0 ;  /* 0x0000000000007941 */ /* 0x000fea0003800200 */
.L_x_259:
        /* <DEDUP_REMOVED lines=19> */
.L_x_262:
[----:B------:R-:W-:Y:S05]  /*5700*/  BSYNC.RECONVERGENT B0 ;  /* 0x0000000000007941 */ /* 0x000fea0003800200 */
.L_x_261:
        /* <DEDUP_REMOVED lines=18> */
.L_x_264:
[----:B------:R-:W-:Y:S05]  /*5830*/  BSYNC.RECONVERGENT B0 ;  /* 0x0000000000007941 */ /* 0x000fea0003800200 */
.L_x_263:
        /* <DEDUP_REMOVED lines=18> */
.L_x_266:
[----:B------:R-:W-:Y:S05]  /*5960*/  BSYNC.RECONVERGENT B0 ;  /* 0x0000000000007941 */ /* 0x000fea0003800200 */
.L_x_265:
        /* <DEDUP_REMOVED lines=18> */
.L_x_268:
[----:B------:R-:W-:Y:S05]  /*5a90*/  BSYNC.RECONVERGENT B0 ;  /* 0x0000000000007941 */ /* 0x000fea0003800200 */
.L_x_267:
        /* <DEDUP_REMOVED lines=18> */
.L_x_270:
[----:B------:R-:W-:Y:S05]  /*5bc0*/  BSYNC.RECONVERGENT B0 ;  /* 0x0000000000007941 */ /* 0x000fea0003800200 */
.L_x_269:
        /* <DEDUP_REMOVED lines=17> */
.L_x_272:
[----:B------:R-:W-:Y:S05]  /*5ce0*/  BSYNC.RECONVERGENT B0 ;  /* 0x0000000000007941 */ /* 0x000fea0003800200 */
.L_x_271:
[----:B------:R-:W-:Y:S01]  /*5cf0*/  VIADD R52, R66, 0x1 ;  /* 0x0000000142347836 */ /* 0x000fe20000000000 */
[----:B------:R-:W-:Y:S01]  /*5d00*/  ISETP.NE.AND P6, PT, R36, RZ, PT ;  /* 0x000000ff2400720c */ /* 0x000fe20003fc5270 */
[----:B------:R-:W-:Y:S01]  /*5d10*/  @P5 IMAD.MOV R59, RZ, RZ, R65 ;  /* 0x000000ffff3b5224 */ /* 0x000fe200078e0241 */
[----:B-12---:R-:W-:Y:S01]  /*5d20*/  FSEL R36, R38, R48, P5 ;  /* 0x0000003026247208 */ /* 0x006fe20002800000 */
[----:B------:R-:W-:Y:S01]  /*5d30*/  @!P5 IMAD.MOV R52, RZ, RZ, R66 ;  /* 0x000000ffff34d224 */ /* 0x000fe200078e0242 */
[----:B------:R-:W-:Y:S01]  /*5d40*/  FSEL R37, R39, R49, P5 ;  /* 0x0000003127257208 */ /* 0x000fe20002800000 */
[----:B------:R-:W-:Y:S01]  /*5d50*/  BSSY.RECONVERGENT B0, `(.L_x_273) ;  /* 0x0000013000007945 */ /* 0x000fe20003800200 */
[----:B------:R-:W-:Y:S02]  /*5d60*/  @!P5 LEA R72, R59, UR4, 0x3 ;  /* 0x000000043b48dc11 */ /* 0x000fe4000f8e18ff */
[----:B------:R-:W-:Y:S02]  /*5d70*/  @P5 LEA R74, R52, UR4, 0x3 ;  /* 0x00000004344a5c11 */ /* 0x000fe4000f8e18ff */
[----:B------:R-:W-:Y:S01]  /*5d80*/  SEL R58, R58, R61, P6 ;  /* 0x0000003d3a3a7207 */ /* 0x000fe20003000000 */
[----:B------:R0:W1:Y:S01]  /*5d90*/  @!P5 LDS.64 R48, [R72] ;  /* 0x000000004830d984 */ /* 0x0000620000000a00 */
[----:B------:R-:W-:-:S02]  /*5da0*/  SEL R61, R62, R63, P1 ;  /* 0x0000003f3e3d7207 */ /* 0x000fc40000800000 */
[----:B------:R-:W-:Y:S01]  /*5db0*/  ISETP.GE.AND P1, PT, R52, R57, PT ;  /* 0x000000393400720c */ /* 0x000fe20003f26270 */
[----:B------:R0:W2:Y:S01]  /*5dc0*/  @P5 LDS.64 R38, [R74] ;  /* 0x000000004a265984 */ /* 0x0000a20000000a00 */
[----:B------:R-:W-:Y:S02]  /*5dd0*/  SEL R60, R60, R67, P0 ;  /* 0x000000433c3c7207 */ /* 0x000fe40000000000 */
[----:B------:R-:W-:Y:S02]  /*5de0*/  SEL R62, R64, R69, P2 ;  /* 0x00000045403e7207 */ /* 0x000fe40001000000 */
[----:B------:R-:W-:Y:S02]  /*5df0*/  SEL R63, R68, R71, P3 ;  /* 0x00000047443f7207 */ /* 0x000fe40001800000 */
[----:B------:R-:W-:Y:S02]  /*5e00*/  SEL R64, R70, R73, P4 ;  /* 0x0000004946407207 */ /* 0x000fe40002000000 */
[----:B------:R-:W-:-:S02]  /*5e10*/  PLOP3.LUT P0, PT, PT, PT, PT, 0x8, 0x80 ;  /* 0x000000000080781c */ /* 0x000fc40003f0e170 */
[----:B------:R-:W-:Y:S01]  /*5e20*/  SEL R57, R66, R65, P5 ;  /* 0x0000004142397207 */ /* 0x000fe20002800000 */
[----:B0-----:R-:W-:Y:S10]  /*5e30*/  @P1 BRA `(.L_x_274) ;  /* 0x0000000000101947 */ /* 0x001ff40003800000 */
[----:B------:R-:W-:-:S13]  /*5e40*/  ISETP.GE.AND P0, PT, R59, R50, PT ;  /* 0x000000323b00720c */ /* 0x000fda0003f06270 */
[----:B--2---:R-:W-:Y:S08]  /*5e50*/  @!P0 F2I.F64.TRUNC R50, R38 ;  /* 0x0000002600328311 */ /* 0x004ff0000030d100 */
[----:B-1----:R-:W0:Y:S02]  /*5e60*/  @!P0 F2I.F64.TRUNC R65, R48 ;  /* 0x0000003000418311 */ /* 0x002e24000030d100 */
[----:B0-----:R-:W-:-:S13]  /*5e70*/  ISETP.LT.OR P0, PT, R50, R65, P0 ;  /* 0x000000413200720c */ /* 0x001fda0000701670 */
.L_x_274:
[----:B------:R-:W-:Y:S05]  /*5e80*/  BSYNC.RECONVERGENT B0 ;  /* 0x0000000000007941 */ /* 0x000fea0003800200 */
.L_x_273:
        /* <DEDUP_REMOVED lines=18> */
[----:B------:R0:W1:Y:S04]  /*5fb0*/  LDS R16, [R58] ;  /* 0x000000003a107984 */ /* 0x0000680000000800 */
[----:B------:R0:W2:Y:S04]  /*5fc0*/  LDS R17, [R60] ;  /* 0x000000003c117984 */ /* 0x0000a80000000800 */
[----:B------:R0:W3:Y:S04]  /*5fd0*/  LDS R18, [R61] ;  /* 0x000000003d127984 */ /* 0x0000e80000000800 */
[----:B------:R0:W4:Y:S04]  /*5fe0*/  LDS R19, [R62] ;  /* 0x000000003e137984 */ /* 0x0001280000000800 */
[----:B------:R0:W0:Y:S04]  /*5ff0*/  LDS R20, [R63] ;  /* 0x000000003f147984 */ /* 0x0000280000000800 */
[----:B------:R0:W0:Y:S04]  /*6000*/  LDS R21, [R64] ;  /* 0x0000000040157984 */ /* 0x0000280000000800 */
[----:B------:R0:W0:Y:S04]  /*6010*/  LDS R22, [R57] ;  /* 0x0000000039167984 */ /* 0x0000280000000800 */
[----:B------:R0:W0:Y:S01]  /*6020*/  LDS R23, [R52] ;  /* 0x0000000034177984 */ /* 0x0000220000000800 */
[----:B------:R-:W-:Y:S05]  /*6030*/  @!P1 BRA `(.L_x_275) ;  /* 0xfffffff0005c9947 */ /* 0x000fea000383ffff */
[----:B------:R-:W5:Y:S01]  /*6040*/  S2R R49, SR_LANEID ;  /* 0x0000000000317919 */ /* 0x000f620000000000 */
[----:B------:R-:W1:Y:S01]  /*6050*/  LDCU.U8 UR5, c[0x0][0x380] ;  /* 0x00007000ff0577ac */ /* 0x000e620008000000 */
[----:B------:R-:W-:Y:S01]  /*6060*/  IMAD.SHL.U32 R48, R56, 0x8, RZ ;  /* 0x0000000838307824 */ /* 0x000fe200078e00ff */
[----:B0-----:R-:W0:Y:S04]  /*6070*/  S2R R51, SR_TID.X ;  /* 0x0000000000337919 */ /* 0x001e280000002100 */
[----:B------:R-:W-:Y:S01]  /*6080*/  LOP3.LUT R48, R48, 0x1f00, RZ, 0xc0, !PT ;  /* 0x00001f0030307812 */ /* 0x000fe200078ec0ff */
[----:B-1----:R-:W-:-:S04]  /*6090*/  UPRMT UR5, UR5, 0x8880, URZ ;  /* 0x0000888005057896 */ /* 0x002fc800080000ff */
[----:B------:R-:W-:Y:S01]  /*60a0*/  UISETP.NE.AND UP0, UPT, UR5, URZ, UPT ;  /* 0x000000ff0500728c */ /* 0x000fe2000bf05270 */
[----:B-----5:R-:W-:-:S04]  /*60b0*/  IMAD.IADD R49, R48, 0x1, R49 ;  /* 0x0000000130317824 */ /* 0x020fc800078e0231 */
[C---:B------:R-:W-:Y:S01]  /*60c0*/  VIADD R52, R49.reuse, 0x60 ;  /* 0x0000006031347836 */ /* 0x040fe20000000000 */
[----:B0-----:R-:W-:Y:S01]  /*60d0*/  LOP3.LUT R62, R48, 0x1f, R51, 0xf8, !PT ;  /* 0x0000001f303e7812 */ /* 0x001fe200078ef833 */
        /* <DEDUP_REMOVED lines=17> */
[C---:B------:R-:W-:Y:S02]  /*61f0*/  VIADD R57, R62.reuse, 0x20 ;  /* 0x000000203e397836 */ /* 0x040fe40000000000 */
[C---:B------:R-:W-:Y:S02]  /*6200*/  VIADD R53, R62.reuse, 0x40 ;  /* 0x000000403e357836 */ /* 0x040fe40000000000 */
[C---:B------:R-:W-:Y:S02]  /*6210*/  VIADD R52, R62.reuse, 0x80 ;  /* 0x000000803e347836 */ /* 0x040fe40000000000 */
[C---:B------:R-:W-:Y:S02]  /*6220*/  VIADD R51, R62.reuse, 0xe0 ;  /* 0x000000e03e337836 */ /* 0x040fe40000000000 */
[C---:B------:R-:W-:Y:S02]  /*6230*/  VIADD R50, R62.reuse, 0xa0 ;  /* 0x000000a03e327836 */ /* 0x040fe40000000000 */
[----:B------:R-:W-:-:S02]  /*6240*/  VIADD R49, R62, 0xc0 ;  /* 0x000000c03e317836 */ /* 0x000fc40000000000 */
[----:B------:R-:W-:Y:S02]  /*6250*/  VIADD R48, R62, 0x60 ;  /* 0x000000603e307836 */ /* 0x000fe40000000000 */
[----:B------:R-:W-:Y:S02]  /*6260*/  IMAD R70, R58, 0x4, R47 ;  /* 0x000000043a467824 */ /* 0x000fe400078e022f */
[----:B------:R-:W-:Y:S02]  /*6270*/  IMAD R60, R59, 0x4, R46 ;  /* 0x000000043b3c7824 */ /* 0x000fe400078e022e */
[----:B------:R-:W-:Y:S02]  /*6280*/  IMAD R66, R61, 0x4, R44 ;  /* 0x000000043d427824 */ /* 0x000fe400078e022c */
[----:B------:R-:W-:Y:S02]  /*6290*/  IMAD R65, R68, 0x4, R43 ;  /* 0x0000000444417824 */ /* 0x000fe400078e022b */
[----:B------:R-:W-:Y:S01]  /*62a0*/  IMAD R63, R67, 0x4, R40 ;  /* 0x00000004433f7824 */ /* 0x000fe200078e0228 */
[----:B------:R-:W-:Y:S06]  /*62b0*/  BAR.SYNC.DEFER_BLOCKING 0x0 ;  /* 0x0000000000007b1d */ /* 0x000fec0000010000 */
[----:B------:R-:W-:Y:S05]  /*62c0*/  BRA.U !UP0, `(.L_x_276) ;  /* 0x0000000508687547 */ /* 0x000fea000b800000 */
[----:B------:R-:W-:Y:S01]  /*62d0*/  ISETP.NE.AND P0, PT, R56, RZ, PT ;  /* 0x000000ff3800720c */ /* 0x000fe20003f05270 */
[----:B------:R-:W-:Y:S01]  /*62e0*/  STS.64 [R9], R24 ;  /* 0x0000001809007388 */ /* 0x000fe20000000a00 */
[----:B------:R-:W0:Y:S03]  /*62f0*/  LDCU.64 UR8, c[0x0][0x398] ;  /* 0x00007300ff0877ac */ /* 0x000e260008000a00 */
        /* <DEDUP_REMOVED lines=9> */
[C---:B-1----:R-:W-:Y:S01]  /*6390*/  LOP3.LUT R3, R56.reuse, 0x1f, RZ, 0xc0, !PT ;  /* 0x0000001f38037812 */ /* 0x042fe200078ec0ff */
[----:B------:R-:W-:Y:S02]  /*63a0*/  IMAD.SHL.U32 R2, R56, 0x8, RZ ;  /* 0x0000000838027824 */ /* 0x000fe400078e00ff */
[----:B------:R-:W-:Y:S03]  /*63b0*/  LDS.64 R24, [R70+0x100] ;  /* 0x0001000046187984 */ /* 0x000fe60000000a00 */
[----:B------:R-:W-:Y:S01]  /*63c0*/  LOP3.LUT R2, R2, 0x1f00, RZ, 0xc0, !PT ;  /* 0x00001f0002027812 */ /* 0x000fe200078ec0ff */
[----:B------:R-:W-:Y:S04]  /*63d0*/  LDS.64 R60, [R60+0x200] ;  /* 0x000200003c3c7984 */ /* 0x000fe80000000a00 */
[----:B------:R-:W-:Y:S04]  /*63e0*/  LDS.64 R26, [R69+0x300] ;  /* 0x00030000451a7984 */ /* 0x000fe80000000a00 */
[----:B------:R-:W-:Y:S04]  /*63f0*/  LDS.64 R66, [R66+0x400] ;  /* 0x0004000042427984 */ /* 0x000fe80000000a00 */
[----:B------:R-:W-:Y:S04]  /*6400*/  LDS.64 R6, [R65+0x500] ;  /* 0x0005000041067984 */ /* 0x000fe80000000a00 */
[----:B------:R-:W-:Y:S04]  /*6410*/  LDS.64 R4, [R64+0x600] ;  /* 0x0006000040047984 */ /* 0x000fe80000000a00 */
[----:B------:R-:W-:Y:S04]  /*6420*/  LDS.64 R28, [R63+0x700] ;  /* 0x000700003f1c7984 */ /* 0x000fe80000000a00 */
[----:B------:R-:W-:Y:S01]  /*6430*/  @!P0 STS [UR4+0x4200], R55 ;  /* 0x00420037ff008988 */ /* 0x000fe20008000804 */
[----:B------:R-:W-:Y:S06]  /*6440*/  BAR.SYNC.DEFER_BLOCKING 0x0 ;  /* 0x0000000000007b1d */ /* 0x000fec0000010000 */
[----:B------:R-:W1:Y:S01]  /*6450*/  S2R R68, SR_CTAID.X ;  /* 0x0000000000447919 */ /* 0x000e620000002500 */
[----:B------:R-:W5:Y:S01]  /*6460*/  LDS R0, [UR4+0x4200] ;  /* 0x00420004ff007984 */ /* 0x000f620008000800 */
[----:B-1----:R-:W-:-:S05]  /*6470*/  IMAD R3, R68, 0x800, R3 ;  /* 0x0000080044037824 */ /* 0x002fca00078e0203 */
[----:B------:R-:W-:-:S05]  /*6480*/  IADD3 R30, P0, PT, R2, R3, RZ ;  /* 0x00000003021e7210 */ /* 0x000fca0007f1e0ff */
[----:B------:R-:W-:Y:S01]  /*6490*/  IMAD.X R31, RZ, RZ, RZ, P0 ;  /* 0x000000ffff1f7224 */ /* 0x000fe200000e06ff */
[----:B0-----:R-:W-:-:S04]  /*64a0*/  LEA R2, P0, R30, UR8, 0x3 ;  /* 0x000000081e027c11 */ /* 0x001fc8000f8018ff */
[----:B------:R-:W-:Y:S01]  /*64b0*/  LEA.HI.X R3, R30, UR9, R31, 0x3, P0 ;  /* 0x000000091e037c11 */ /* 0x000fe200080f1c1f */
[----:B------:R-:W0:Y:S01]  /*64c0*/  LDCU.64 UR8, c[0x0][0x3a0] ;  /* 0x00007400ff0877ac */ /* 0x000e220008000a00 */
[-C--:B-----5:R-:W-:Y:S02]  /*64d0*/  ISETP.GE.AND P2, PT, R62, R0.reuse, PT ;  /* 0x000000003e00720c */ /* 0x0a0fe40003f46270 */
[-C--:B------:R-:W-:Y:S02]  /*64e0*/  ISETP.GE.AND P0, PT, R57, R0.reuse, PT ;  /* 0x000000003900720c */ /* 0x080fe40003f06270 */
[-C--:B------:R-:W-:Y:S02]  /*64f0*/  ISETP.GE.AND P1, PT, R53, R0.reuse, PT ;  /* 0x000000003500720c */ /* 0x080fe40003f26270 */
[-C--:B------:R-:W-:Y:S02]  /*6500*/  ISETP.GE.AND P6, PT, R48, R0.reuse, PT ;  /* 0x000000003000720c */ /* 0x080fe40003fc6270 */
[----:B------:R-:W-:-:S02]  /*6510*/  ISETP.GE.AND P5, PT, R52, R0, PT ;  /* 0x000000003400720c */ /* 0x000fc40003fa6270 */
        /* <DEDUP_REMOVED lines=14> */
[----:B--2---:R-:W-:Y:S04]  /*6600*/  STS [R14+0x4], R17 ;  /* 0x000004110e007388 */ /* 0x004fe80000000800 */
[----:B---3--:R-:W-:Y:S04]  /*6610*/  STS [R15+0x8], R18 ;  /* 0x000008120f007388 */ /* 0x008fe80000000800 */
[----:B----4-:R-:W-:Y:S04]  /*6620*/  STS [R12+0xc], R19 ;  /* 0x00000c130c007388 */ /* 0x010fe80000000800 */
        /* <DEDUP_REMOVED lines=36> */
.L_x_276:
        /* <DEDUP_REMOVED lines=11> */
[----:B------:R-:W-:Y:S04]  /*6920*/  LDS.64 R58, [R71] ;  /* 0x00000000473a7984 */ /* 0x000fe80000000a00 */
        /* <DEDUP_REMOVED lines=9> */
[----:B-1----:R-:W1:Y:S01]  /*69c0*/  S2R R3, SR_CTAID.X ;  /* 0x0000000000037919 */ /* 0x002e620000002500 */
[----:B------:R-:W5:Y:S01]  /*69d0*/  LDS R0, [UR4+0x4200] ;  /* 0x00420004ff007984 */ /* 0x000f620008000800 */
[----:B-1----:R-:W-:-:S05]  /*69e0*/  LEA R32, P0, R3, R62, 0xb ;  /* 0x0000003e03207211 */ /* 0x002fca00078058ff */
        /* <DEDUP_REMOVED lines=62> */
.L_x_277:
        /* <DEDUP_REMOVED lines=11> */
.L_x_408:


//--------------------- .text._ZN3cub18CUB_300001_SM_10006detail9transform16transform_kernelINS2_10policy_hubILb1EN4cuda3std3__45tupleIJN6thrust24THRUST_300001_SM_1000_NS6detail15normal_iteratorINSA_10device_ptrIdEEEESF_EEEE10policy1000El9haversineIdESF_JPdSL_EEEvT0_iT1_T2_DpNS2_10kernel_argIT3_EE --------------------------
	.section	.text._ZN3cub18CUB_300001_SM_10006detail9transform16transform_kernelINS2_10policy_hubILb1EN4cuda3std3__45tupleIJN6thrust24THRUST_300001_SM_1000_NS6detail15normal_iteratorINSA_10device_ptrIdEEEESF_EEEE10policy1000El9haversineIdESF_JPdSL_EEEvT0_iT1_T2_DpNS2_10kernel_argIT3_EE,"ax",@progbits
	.align	128
        .global         _ZN3cub18CUB_300001_SM_10006detail9transform16transform_kernelINS2_10policy_hubILb1EN4cuda3std3__45tupleIJN6thrust24THRUST_300001_SM_1000_NS6detail15normal_iteratorINSA_10device_ptrIdEEEESF_EEEE10policy1000El9haversineIdESF_JPdSL_EEEvT0_iT1_T2_DpNS2_10kernel_argIT3_EE
        .type           _ZN3cub18CUB_300001_SM_10006detail9transform16transform_kernelINS2_10policy_hubILb1EN4cuda3std3__45tupleIJN6thrust24THRUST_300001_SM_1000_NS6detail15normal_iteratorINSA_10device_ptrIdEEEESF_EEEE10policy1000El9haversineIdESF_JPdSL_EEEvT0_iT1_T2_DpNS2_10kernel_argIT3_EE,@function
        .size           _ZN3cub18CUB_300001_SM_10006detail9transform16transform_kernelINS2_10policy_hubILb1EN4cuda3std3__45tupleIJN6thrust24THRUST_300001_SM_1000_NS6detail15normal_iteratorINSA_10device_ptrIdEEEESF_EEEE10policy1000El9haversineIdESF_JPdSL_EEEvT0_iT1_T2_DpNS2_10kernel_argIT3_EE,(.L_x_400 - _ZN3cub18CUB_300001_SM_10006detail9transform16transform_kernelINS2_10policy_hubILb1EN4cuda3std3__45tupleIJN6thrust24THRUST_300001_SM_1000_NS6detail15normal_iteratorINSA_10device_ptrIdEEEESF_EEEE10policy1000El9haversineIdESF_JPdSL_EEEvT0_iT1_T2_DpNS2_10kernel_argIT3_EE)
        .other          _ZN3cub18CUB_300001_SM_10006detail9transform16transform_kernelINS2_10policy_hubILb1EN4cuda3std3__45tupleIJN6thrust24THRUST_300001_SM_1000_NS6detail15normal_iteratorINSA_10device_ptrIdEEEESF_EEEE10policy1000El9haversineIdESF_JPdSL_EEEvT0_iT1_T2_DpNS2_10kernel_argIT3_EE,@"STO_CUDA_ENTRY STV_DEFAULT"
_ZN3cub18CUB_300001_SM_10006detail9transform16transform_kernelINS2_10policy_hubILb1EN4cuda3std3__45tupleIJN6thrust24THRUST_300001_SM_1000_NS6detail15normal_iteratorINSA_10device_ptrIdEEEESF_EEEE10policy1000El9haversineIdESF_JPdSL_EEEvT0_iT1_T2_DpNS2_10kernel_argIT3_EE:
.text._ZN3cub18CUB_300001_SM_10006detail9transform16transform_kernelINS2_10policy_hubILb1EN4cuda3std3__45tupleIJN6thrust24THRUST_300001_SM_1000_NS6detail15normal_iteratorINSA_10device_ptrIdEEEESF_EEEE10policy1000El9haversineIdESF_JPdSL_EEEvT0_iT1_T2_DpNS2_10kernel_argIT3_EE:
[----:B------:R-:W0:Y:S01]  /*0000*/  LDC R1, c[0x0][0x37c] ;  /* 0x0000df00ff017b82 */ /* 0x000e220000000800 */
[----:B------:R-:W1:Y:S07]  /*0010*/  LDCU UR26, c[0x0][0x388] ;  /* 0x00007100ff1a77ac */ /* 0x000e6e0008000800 */
[----:B------:R-:W2:Y:S01]  /*0020*/  S2UR UR4, SR_CTAID.X ;  /* 0x00000000000479c3 */ /* 0x000ea20000002500 */
[----:B------:R-:W3:Y:S01]  /*0030*/  S2R R0, SR_TID.X ;  /* 0x0000000000007919 */ /* 0x000ee20000002100 */
[----:B------:R-:W-:Y:S01]  /*0040*/  BSSY.RECONVERGENT B0, `(.L_x_278) ;  /* 0x000002e000007945 */ /* 0x000fe20003800200 */
[----:B------:R-:W4:Y:S01]  /*0050*/  LDCU.64 UR6, c[0x0][0x380] ;  /* 0x00007000ff0677ac */ /* 0x000f220008000a00 */
[----:B0-----:R-:W-:Y:S01]  /*0060*/  VIADD R1, R1, 0xffffffd8 ;  /* 0xffffffd801017836 */ /* 0x001fe20000000000 */
[----:B-1----:R-:W-:-:S04]  /*0070*/  USHF.L.U32 UR8, UR26, 0x7, URZ ;  /* 0x000000071a087899 */ /* 0x002fc800080006ff */
[----:B------:R-:W-:Y:S02]  /*0080*/  USHF.R.S32.HI UR9, URZ, 0x1f, UR8 ;  /* 0x0000001fff097899 */ /* 0x000fe40008011408 */
[----:B--2---:R-:W-:Y:S02]  /*0090*/  UIMAD.WIDE.U32 UR18, UR8, UR4, URZ ;  /* 0x00000004081272a5 */ /* 0x004fe4000f8e00ff */
[----:B------:R-:W-:Y:S02]  /*00a0*/  UIMAD UR11, UR9, UR4, URZ ;  /* 0x00000004090b72a4 */ /* 0x000fe4000f8e02ff */
[----:B----4-:R-:W-:Y:S02]  /*00b0*/  UIADD3 UR4, UP1, UPT, -UR18, UR6, URZ ;  /* 0x0000000612047290 */ /* 0x010fe4000ff3e1ff */
[----:B------:R-:W-:Y:S02]  /*00c0*/  UIADD3 UR11, UPT, UPT, UR19, UR11, URZ ;  /* 0x0000000b130b7290 */ /* 0x000fe4000fffe0ff */
[----:B------:R-:W-:Y:S01]  /*00d0*/  UISETP.LT.U32.AND UP0, UPT, UR4, UR8, UPT ;  /* 0x000000080400728c */ /* 0x000fe2000bf01070 */
[----:B---3--:R-:W-:Y:S01]  /*00e0*/  IMAD.SHL.U32 R4, R0, 0x80, RZ ;  /* 0x0000008000047824 */ /* 0x008fe200078e00ff */
[----:B------:R-:W-:-:S04]  /*00f0*/  UIADD3.X UR5, UPT, UPT, ~UR11, UR7, URZ, UP1, !UPT ;  /* 0x000000070b057290 */ /* 0x000fc80008ffe5ff */
[----:B------:R-:W-:-:S04]  /*0100*/  UISETP.LT.AND.EX UP0, UPT, UR5, UR9, UPT, UP0 ;  /* 0x000000090500728c */ /* 0x000fc8000bf01300 */
[----:B------:R-:W-:-:S04]  /*0110*/  USEL UR4, UR4, UR8, UP0 ;  /* 0x0000000804047287 */ /* 0x000fc80008000000 */
[----:B------:R-:W-:-:S06]  /*0120*/  USHF.L.U32 UR5, UR4, 0x3, URZ ;  /* 0x0000000304057899 */ /* 0x000fcc00080006ff */
[----:B------:R-:W-:-:S13]  /*0130*/  ISETP.GE.AND P0, PT, R4, UR5, PT ;  /* 0x0000000504007c0c */ /* 0x000fda000bf06270 */
[----:B------:R-:W-:Y:S05]  /*0140*/  @P0 BRA `(.L_x_279) ;  /* 0x0000000000740947 */ /* 0x000fea0003800000 */
[----:B------:R-:W0:Y:S01]  /*0150*/  LDCU.64 UR6, c[0x0][0x3a8] ;  /* 0x00007500ff0677ac */ /* 0x000e220008000a00 */
[----:B------:R-:W-:Y:S01]  /*0160*/  IMAD.U32 R2, RZ, RZ, UR18 ;  /* 0x00000012ff027e24 */ /* 0x000fe2000f8e00ff */
[----:B------:R-:W-:Y:S01]  /*0170*/  BSSY.RECONVERGENT B1, `(.L_x_280) ;  /* 0x0000010000017945 */ /* 0x000fe20003800200 */
[----:B------:R-:W-:Y:S02]  /*0180*/  IMAD.U32 R7, RZ, RZ, UR11 ;  /* 0x0000000bff077e24 */ /* 0x000fe4000f8e00ff */
[----:B------:R-:W-:Y:S02]  /*0190*/  IMAD.U32 R8, RZ, RZ, UR18 ;  /* 0x00000012ff087e24 */ /* 0x000fe4000f8e00ff */
[----:B------:R-:W-:Y:S02]  /*01a0*/  IMAD.SHL.U32 R6, R2, 0x8, RZ ;  /* 0x0000000802067824 */ /* 0x000fe400078e00ff */
[----:B------:R-:W-:Y:S01]  /*01b0*/  IMAD.U32 R3, RZ, RZ, UR19 ;  /* 0x00000013ff037e24 */ /* 0x000fe2000f8e00ff */
[----:B------:R-:W-:Y:S01]  /*01c0*/  SHF.L.U64.HI R7, R8, 0x3, R7 ;  /* 0x0000000308077819 */ /* 0x000fe20000010207 */
[----:B------:R-:W-:Y:S01]  /*01d0*/  IMAD.MOV.U32 R5, RZ, RZ, R4 ;  /* 0x000000ffff057224 */ /* 0x000fe200078e0004 */
[----:B0-----:R-:W-:-:S04]  /*01e0*/  IADD3 R2, P0, PT, R6, UR6, RZ ;  /* 0x0000000606027c10 */ /* 0x001fc8000ff1e0ff */
[----:B------:R-:W-:-:S03]  /*01f0*/  IADD3.X R3, PT, PT, R7, UR7, RZ, P0, !PT ;  /* 0x0000000707037c10 */ /* 0x000fc600087fe4ff */
[----:B------:R-:W-:-:S07]  /*0200*/  IMAD.WIDE.U32 R2, R0, 0x80, R2 ;  /* 0x0000008000027825 */ /* 0x000fce00078e0002 */
.L_x_281:
[----:B------:R-:W-:Y:S01]  /*0210*/  VIADD R5, R5, 0x4000 ;  /* 0x0000400005057836 */ /* 0x000fe20000000000 */
[----:B------:R0:W-:Y:S04]  /*0220*/  CCTL.E.PF2 [R2] ;  /* 0x000000000200798f */ /* 0x0001e80000800100 */
[----:B------:R-:W-:Y:S02]  /*0230*/  ISETP.GE.AND P0, PT, R5, UR5, PT ;  /* 0x0000000505007c0c */ /* 0x000fe4000bf06270 */
[----:B0-----:R-:W-:-:S05]  /*0240*/  IADD3 R2, P1, PT, R2, 0x4000, RZ ;  /* 0x0000400002027810 */ /* 0x001fca0007f3e0ff */
[----:B------:R-:W-:-:S06]  /*0250*/  IMAD.X R3, RZ, RZ, R3, P1 ;  /* 0x000000ffff037224 */ /* 0x000fcc00008e0603 */
[----:B------:R-:W-:Y:S05]  /*0260*/  @!P0 BRA `(.L_x_281) ;  /* 0xfffffffc00e88947 */ /* 0x000fea000383ffff */
[----:B------:R-:W-:Y:S05]  /*0270*/  BSYNC.RECONVERGENT B1 ;  /* 0x0000000000017941 */ /* 0x000fea0003800200 */
.L_x_280:
[----:B------:R-:W0:Y:S02]  /*0280*/  LDCU.64 UR6, c[0x0][0x3b8] ;  /* 0x00007700ff0677ac */ /* 0x000e240008000a00 */
[----:B0-----:R-:W-:-:S04]  /*0290*/  IADD3 R2, P0, PT, R6, UR6, RZ ;  /* 0x0000000606027c10 */ /* 0x001fc8000ff1e0ff */
[----:B------:R-:W-:-:S03]  /*02a0*/  IADD3.X R3, PT, PT, R7, UR7, RZ, P0, !PT ;  /* 0x0000000707037c10 */ /* 0x000fc600087fe4ff */
[----:B------:R-:W-:-:S07]  /*02b0*/  IMAD.WIDE.U32 R2, R0, 0x80, R2 ;  /* 0x0000008000027825 */ /* 0x000fce00078e0002 */
.L_x_282:
[----:B------:R-:W-:Y:S01]  /*02c0*/  VIADD R4, R4, 0x4000 ;  /* 0x0000400004047836 */ /* 0x000fe20000000000 */
[----:B------:R0:W-:Y:S04]  /*02d0*/  CCTL.E.PF2 [R2] ;  /* 0x000000000200798f */ /* 0x0001e80000800100 */
[----:B------:R-:W-:Y:S02]  /*02e0*/  ISETP.GE.AND P0, PT, R4, UR5, PT ;  /* 0x0000000504007c0c */ /* 0x000fe4000bf06270 */
[----:B0-----:R-:W-:-:S05]  /*02f0*/  IADD3 R2, P1, PT, R2, 0x4000, RZ ;  /* 0x0000400002027810 */ /* 0x001fca0007f3e0ff */
[----:B------:R-:W-:-:S06]  /*0300*/  IMAD.X R3, RZ, RZ, R3, P1 ;  /* 0x000000ffff037224 */ /* 0x000fcc00008e0603 */
[----:B------:R-:W-:Y:S05]  /*0310*/  @!P0 BRA `(.L_x_282) ;  /* 0xfffffffc00e88947 */ /* 0x000fea000383ffff */
.L_x_279:
[----:B------:R-:W-:Y:S05]  /*0320*/  BSYNC.RECONVERGENT B0 ;  /* 0x0000000000007941 */ /* 0x000fea0003800200 */
.L_x_278:
[----:B------:R-:W-:Y:S01]  /*0330*/  UISETP.NE.AND UP0, UPT, UR8, UR4, UPT ;  /* 0x000000040800728c */ /* 0x000fe2000bf05270 */
[----:B------:R-:W0:Y:S08]  /*0340*/  LDCU.64 UR24, c[0x0][0x358] ;  /* 0x00006b00ff1877ac */ /* 0x000e300008000a00 */
[----:B------:R-:W-:Y:S05]  /*0350*/  BRA.U !UP0, `(.L_x_283) ;  /* 0x0000001908a47547 */ /* 0x000fea000b800000 */
[----:B------:R-:W-:-:S06]  /*0360*/  UISETP.GE.AND UP0, UPT, UR26, 0x1, UPT ;  /* 0x000000011a00788c */ /* 0x000fcc000bf06270 */
[----:B------:R-:W-:-:S13]  /*0370*/  PLOP3.LUT P0, PT, PT, PT, UP0, 0x80, 0x8 ;  /* 0x000000000008781c */ /* 0x000fda0003f0f008 */
[----:B0-----:R-:W-:Y:S05]  /*0380*/  @!P0 EXIT ;  /* 0x000000000000894d */ /* 0x001fea0003800000 */
[----:B------:R-:W0:Y:S01]  /*0390*/  LDC.64 R4, c[0x3][RZ] ;  /* 0x00c00000ff047b82 */ /* 0x000e220000000a00 */
[----:B------:R-:W0:Y:S01]  /*03a0*/  LDCU.64 UR6, c[0x0][0x390] ;  /* 0x00007200ff0677ac */ /* 0x000e220008000a00 */
[----:B------:R-:W1:Y:S01]  /*03b0*/  LDCU.128 UR12, c[0x0][0x3a0] ;  /* 0x00007400ff0c77ac */ /* 0x000e620008000c00 */
[----:B------:R-:W-:Y:S01]  /*03c0*/  UMOV UR8, 0x54442d18 ;  /* 0x54442d1800087882 */ /* 0x000fe20000000000 */
[----:B------:R-:W-:Y:S01]  /*03d0*/  UMOV UR9, 0x3ff921fb ;  /* 0x3ff921fb00097882 */ /* 0x000fe20000000000 */
[----:B------:R-:W2:Y:S01]  /*03e0*/  LDCU.64 UR16, c[0x0][0x3b8] ;  /* 0x00007700ff1077ac */ /* 0x000ea20008000a00 */
[----:B------:R-:W-:Y:S01]  /*03f0*/  UMOV UR32, 0x33145c00 ;  /* 0x33145c0000207882 */ /* 0x000fe20000000000 */
[----:B------:R-:W-:Y:S01]  /*0400*/  UMOV UR33, 0x3c91a626 ;  /* 0x3c91a62600217882 */ /* 0x000fe20000000000 */
[----:B------:R-:W-:Y:S01]  /*0410*/  USHF.L.U64.HI UR10, UR18, 0x3, UR11 ;  /* 0x00000003120a7899 */ /* 0x000fe2000801020b */
[----:B------:R-:W3:Y:S01]  /*0420*/  LDCU.64 UR28, c[0x3][URZ] ;  /* 0x00c00000ff1c77ac */ /* 0x000ee20008000a00 */
[----:B------:R-:W4:Y:S01]  /*0430*/  LDCU.64 UR30, c[0x4][0x170] ;  /* 0x01002e00ff1e77ac */ /* 0x000f220008000a00 */
[----:B0-----:R-:W-:Y:S01]  /*0440*/  DMUL R4, R4, UR6 ;  /* 0x0000000604047c28 */ /* 0x001fe20008000000 */
[----:B------:R-:W-:Y:S01]  /*0450*/  UMOV UR6, 0x6dc9c883 ;  /* 0x6dc9c88300067882 */ /* 0x000fe20000000000 */
[----:B------:R-:W-:Y:S01]  /*0460*/  UMOV UR7, 0x3fe45f30 ;  /* 0x3fe45f3000077882 */ /* 0x000fe20000000000 */
[----:B------:R-:W0:Y:S05]  /*0470*/  LDCU.128 UR20, c[0x0][0x390] ;  /* 0x00007200ff1477ac */ /* 0x000e2a0008000c00 */
[----:B------:R-:W-:Y:S01]  /*0480*/  DMUL R24, R4, UR6 ;  /* 0x0000000604187c28 */ /* 0x000fe20008000000 */
[----:B------:R-:W-:-:S04]  /*0490*/  USHF.L.U32 UR7, UR18, 0x3, URZ ;  /* 0x0000000312077899 */ /* 0x000fc800080006ff */
[----:B-1----:R-:W-:Y:S02]  /*04a0*/  UIADD3 UR6, UP2, UPT, UR7, UR14, URZ ;  /* 0x0000000e07067290 */ /* 0x002fe4000ff5e0ff */
[----:B------:R-:W-:Y:S01]  /*04b0*/  UIADD3 UR5, UP0, UPT, UR7, UR12, URZ ;  /* 0x0000000c07057290 */ /* 0x000fe2000ff1e0ff */
[----:B------:R-:W-:Y:S02]  /*04c0*/  UMOV UR14, 0x252049c0 ;  /* 0x252049c0000e7882 */ /* 0x000fe40000000000 */
[----:B------:R-:W1:Y:S01]  /*04d0*/  F2I.F64 R24, R24 ;  /* 0x0000001800187311 */ /* 0x000e620000301100 */
[----:B--2---:R-:W-:Y:S02]  /*04e0*/  UIADD3 UR7, UP1, UPT, UR7, UR16, URZ ;  /* 0x0000001007077290 */ /* 0x004fe4000ff3e0ff */
[----:B------:R-:W-:-:S05]  /*04f0*/  UIADD3 UR12, UPT, UPT, -UR26, URZ, URZ ;  /* 0x000000ff1a0c7290 */ /* 0x000fca000fffe1ff */
[----:B-1----:R-:W1:Y:S02]  /*0500*/  I2F.F64 R6, R24 ;  /* 0x0000001800067312 */ /* 0x002e640000201c00 */
[----:B-1----:R-:W-:Y:S01]  /*0510*/  DFMA R2, R6, -UR8, R4 ;  /* 0x8000000806027c2b */ /* 0x002fe20008000004 */
[----:B------:R-:W-:Y:S02]  /*0520*/  UIADD3.X UR9, UPT, UPT, UR10, UR15, URZ, UP2, !UPT ;  /* 0x0000000f0a097290 */ /* 0x000fe400097fe4ff */
[----:B------:R-:W-:Y:S01]  /*0530*/  UIADD3.X UR8, UPT, UPT, UR10, UR13, URZ, UP0, !UPT ;  /* 0x0000000d0a087290 */ /* 0x000fe200087fe4ff */
[----:B------:R-:W-:Y:S01]  /*0540*/  UMOV UR15, 0x397b839a ;  /* 0x397b839a000f7882 */ /* 0x000fe20000000000 */
[----:B------:R-:W-:-:S03]  /*0550*/  UIADD3.X UR10, UPT, UPT, UR10, UR17, URZ, UP1, !UPT ;  /* 0x000000110a0a7290 */ /* 0x000fc60008ffe4ff */
[----:B------:R-:W-:-:S08]  /*0560*/  DFMA R2, R6, -UR32, R2 ;  /* 0x8000002006027c2b */ /* 0x000fd00008000002 */
[----:B0--34-:R-:W-:-:S11]  /*0570*/  DFMA R6, R6, -UR14, R2 ;  /* 0x8000000e06067c2b */ /* 0x019fd60008000002 */
.L_x_302:
[----:B------:R-:W-:Y:S01]  /*0580*/  ISETP.GE.AND P0, PT, R0, UR4, PT ;  /* 0x0000000400007c0c */ /* 0x000fe2000bf06270 */
[----:B------:R-:W-:Y:S01]  /*0590*/  UIADD3 UR12, UPT, UPT, UR12, 0x1, URZ ;  /* 0x000000010c0c7890 */ /* 0x000fe2000fffe0ff */
[----:B------:R-:W-:Y:S03]  /*05a0*/  BSSY.RECONVERGENT B2, `(.L_x_284) ;  /* 0x0000181000027945 */ /* 0x000fe60003800200 */
[----:B------:R-:W-:-:S08]  /*05b0*/  UISETP.NE.AND UP0, UPT, UR12, URZ, UPT ;  /* 0x000000ff0c00728c */ /* 0x000fd0000bf05270 */
[----:B0-----:R-:W-:Y:S05]  /*05c0*/  @P0 BRA `(.L_x_285) ;  /* 0x0000001400f80947 */ /* 0x001fea0003800000 */
[----:B------:R-:W-:Y:S02]  /*05d0*/  IMAD.U32 R10, RZ, RZ, UR6 ;  /* 0x00000006ff0a7e24 */ /* 0x000fe4000f8e00ff */
[----:B------:R-:W-:Y:S02]  /*05e0*/  IMAD.U32 R11, RZ, RZ, UR9 ;  /* 0x00000009ff0b7e24 */ /* 0x000fe4000f8e00ff */
[----:B------:R-:W-:-:S06]  /*05f0*/  IMAD.WIDE R10, R0, 0x8, R10 ;  /* 0x00000008000a7825 */ /* 0x000fcc00078e020a */
[----:B------:R-:W2:Y:S01]  /*0600*/  LDG.E.64 R10, desc[UR24][R10.64] ;  /* 0x000000180a0a7981 */ /* 0x000ea2000c1e1b00 */
[----:B------:R-:W-:Y:S02]  /*0610*/  IMAD.U32 R12, RZ, RZ, UR7 ;  /* 0x00000007ff0c7e24 */ /* 0x000fe4000f8e00ff */
[----:B------:R-:W-:Y:S02]  /*0620*/  IMAD.U32 R13, RZ, RZ, UR10 ;  /* 0x0000000aff0d7e24 */ /* 0x000fe4000f8e00ff */
[----:B------:R-:W-:-:S05]  /*0630*/  IMAD.WIDE R12, R0, 0x8, R12 ;  /* 0x00000008000c7825 */ /* 0x000fca00078e020c */
[----:B------:R-:W3:Y:S01]  /*0640*/  LDG.E.64 R8, desc[UR24][R12.64] ;  /* 0x000000180c087981 */ /* 0x000ee2000c1e1b00 */
[----:B------:R-:W-:Y:S01]  /*0650*/  BSSY.RECONVERGENT B3, `(.L_x_286) ;  /* 0x000001e000037945 */ /* 0x000fe20003800200 */
[----:B--2---:R-:W-:-:S08]  /*0660*/  DADD R2, R10, -UR20 ;  /* 0x800000140a027e29 */ /* 0x004fd00008000000 */
[----:B------:R-:W-:Y:S02]  /*0670*/  DMUL R2, R2, UR28 ;  /* 0x0000001c02027c28 */ /* 0x000fe40008000000 */
[----:B---3--:R-:W-:-:S06]  /*0680*/  DADD R8, R8, -UR22 ;  /* 0x8000001608087e29 */ /* 0x008fcc0008000000 */
[----:B------:R-:W-:-:S08]  /*0690*/  DMUL R22, R2, 0.5 ;  /* 0x3fe0000002167828 */ /* 0x000fd00000000000 */
[----:B------:R-:W-:-:S14]  /*06a0*/  DSETP.NEU.AND P0, PT, |R22|, +INF , PT ;  /* 0x7ff000001600742a */ /* 0x000fdc0003f0d200 */
[----:B------:R-:W-:Y:S01]  /*06b0*/  @!P0 DMUL R26, RZ, R22 ;  /* 0x00000016ff1a8228 */ /* 0x000fe20000000000 */
[----:B------:R-:W-:Y:S01]  /*06c0*/  @!P0 IMAD.MOV.U32 R2, RZ, RZ, RZ ;  /* 0x000000ffff028224 */ /* 0x000fe200078e00ff */
[----:B------:R-:W-:Y:S09]  /*06d0*/  @!P0 BRA `(.L_x_287) ;  /* 0x0000000000548947 */ /* 0x000ff20003800000 */
[----:B------:R-:W-:Y:S01]  /*06e0*/  UMOV UR14, 0x6dc9c883 ;  /* 0x6dc9c883000e7882 */ /* 0x000fe20000000000 */
[----:B------:R-:W-:Y:S01]  /*06f0*/  UMOV UR15, 0x3fe45f30 ;  /* 0x3fe45f30000f7882 */ /* 0x000fe20000000000 */
[C---:B------:R-:W-:Y:S02]  /*0700*/  DSETP.GE.AND P0, PT, |R22|.reuse, 2.14748364800000000000e+09, PT ;  /* 0x41e000001600742a */ /* 0x040fe40003f06200 */
[----:B------:R-:W-:Y:S01]  /*0710*/  DMUL R2, R22, UR14 ;  /* 0x0000000e16027c28 */ /* 0x000fe20008000000 */
[----:B------:R-:W-:Y:S01]  /*0720*/  UMOV UR14, 0x54442d18 ;  /* 0x54442d18000e7882 */ /* 0x000fe20000000000 */
[----:B------:R-:W-:-:S08]  /*0730*/  UMOV UR15, 0x3ff921fb ;  /* 0x3ff921fb000f7882 */ /* 0x000fd00000000000 */
[----:B------:R-:W0:Y:S08]  /*0740*/  F2I.F64 R2, R2 ;  /* 0x0000000200027311 */ /* 0x000e300000301100 */
[----:B0-----:R-:W0:Y:S02]  /*0750*/  I2F.F64 R26, R2 ;  /* 0x00000002001a7312 */ /* 0x001e240000201c00 */
[----:B0-----:R-:W-:Y:S01]  /*0760*/  DFMA R12, R26, -UR14, R22 ;  /* 0x8000000e1a0c7c2b */ /* 0x001fe20008000016 */
[----:B------:R-:W-:Y:S01]  /*0770*/  UMOV UR14, 0x33145c00 ;  /* 0x33145c00000e7882 */ /* 0x000fe20000000000 */
[----:B------:R-:W-:-:S06]  /*0780*/  UMOV UR15, 0x3c91a626 ;  /* 0x3c91a626000f7882 */ /* 0x000fcc0000000000 */
[----:B------:R-:W-:Y:S01]  /*0790*/  DFMA R12, R26, -UR14, R12 ;  /* 0x8000000e1a0c7c2b */ /* 0x000fe2000800000c */
[----:B------:R-:W-:Y:S01]  /*07a0*/  UMOV UR14, 0x252049c0 ;  /* 0x252049c0000e7882 */ /* 0x000fe20000000000 */
[----:B------:R-:W-:-:S06]  /*07b0*/  UMOV UR15, 0x397b839a ;  /* 0x397b839a000f7882 */ /* 0x000fcc0000000000 */
[----:B------:R-:W-:Y:S01]  /*07c0*/  DFMA R26, R26, -UR14, R12 ;  /* 0x8000000e1a1a7c2b */ /* 0x000fe2000800000c */
[----:B------:R-:W-:Y:S10]  /*07d0*/  @!P0 BRA `(.L_x_287) ;  /* 0x0000000000148947 */ /* 0x000ff40003800000 */
[----:B------:R-:W-:Y:S01]  /*07e0*/  IMAD.MOV.U32 R12, RZ, RZ, R22 ;  /* 0x000000ffff0c7224 */ /* 0x000fe200078e0016 */
[----:B------:R-:W-:-:S07]  /*07f0*/  MOV R22, 0x810 ;  /* 0x0000081000167802 */ /* 0x000fce0000000f00 */
[----:B------:R-:W-:Y:S05]  /*0800*/  CALL.REL.NOINC `($_ZN3cub18CUB_300001_SM_10006detail9transform16transform_kernelINS2_10policy_hubILb1EN4cuda3std3__45tupleIJN6thrust24THRUST_300001_SM_1000_NS6detail15normal_iteratorINSA_10device_ptrIdEEEESF_EEEE10policy1000El9haversineIdESF_JPdSL_EEEvT0_iT1_T2_DpNS2_10kernel_argIT3_EE$__internal_trig_reduction_slowpathd) ;  /* 0x0000003000b07944 */ /* 0x000fea0003c00000 */
[----:B------:R-:W-:Y:S02]  /*0810*/  IMAD.MOV.U32 R26, RZ, RZ, R12 ;  /* 0x000000ffff1a7224 */ /* 0x000fe400078e000c */
[----:B------:R-:W-:-:S07]  /*0820*/  IMAD.MOV.U32 R27, RZ, RZ, R13 ;  /* 0x000000ffff1b7224 */ /* 0x000fce00078e000d */
.L_x_287:
[----:B------:R-:W-:Y:S05]  /*0830*/  BSYNC.RECONVERGENT B3 ;  /* 0x0000000000037941 */ /* 0x000fea0003800200 */
.L_x_286:
[----:B------:R-:W-:-:S05]  /*0840*/  IMAD.SHL.U32 R3, R2, 0x40, RZ ;  /* 0x0000004002037824 */ /* 0x000fca00078e00ff */
[----:B------:R-:W-:-:S04]  /*0850*/  LOP3.LUT R3, R3, 0x40, RZ, 0xc0, !PT ;  /* 0x0000004003037812 */ /* 0x000fc800078ec0ff */
[----:B------:R-:W-:-:S05]  /*0860*/  IADD3 R30, P0, PT, R3, UR30, RZ ;  /* 0x0000001e031e7c10 */ /* 0x000fca000ff1e0ff */
[----:B------:R-:W-:-:S05]  /*0870*/  IMAD.X R31, RZ, RZ, UR31, P0 ;  /* 0x0000001fff1f7e24 */ /* 0x000fca00080e06ff */
[----:B------:R-:W2:Y:S04]  /*0880*/  LDG.E.128.CONSTANT R12, desc[UR24][R30.64] ;  /* 0x000000181e0c7981 */ /* 0x000ea8000c1e9d00 */
[----:B------:R-:W3:Y:S04]  /*0890*/  LDG.E.128.CONSTANT R16, desc[UR24][R30.64+0x10] ;  /* 0x000010181e107981 */ /* 0x000ee8000c1e9d00 */
[----:B------:R-:W4:Y:S01]  /*08a0*/  LDG.E.128.CONSTANT R20, desc[UR24][R30.64+0x20] ;  /* 0x000020181e147981 */ /* 0x000f22000c1e9d00 */
[----:B------:R-:W-:Y:S01]  /*08b0*/  LOP3.LUT R3, R2, 0x1, RZ, 0xc0, !PT ;  /* 0x0000000102037812 */ /* 0x000fe200078ec0ff */
[----:B------:R-:W-:Y:S01]  /*08c0*/  IMAD.MOV.U32 R32, RZ, RZ, 0x20fd8164 ;  /* 0x20fd8164ff207424 */ /* 0x000fe200078e00ff */
[----:B------:R-:W-:Y:S01]  /*08d0*/  DMUL R28, R26, R26 ;  /* 0x0000001a1a1c7228 */ /* 0x000fe20000000000 */
[----:B------:R-:W-:Y:S01]  /*08e0*/  BSSY.RECONVERGENT B3, `(.L_x_288) ;  /* 0x000002e000037945 */ /* 0x000fe20003800200 */
[----:B------:R-:W-:Y:S01]  /*08f0*/  ISETP.NE.U32.AND P0, PT, R3, 0x1, PT ;  /* 0x000000010300780c */ /* 0x000fe20003f05070 */
[----:B------:R-:W-:Y:S01]  /*0900*/  IMAD.MOV.U32 R3, RZ, RZ, 0x3da8ff83 ;  /* 0x3da8ff83ff037424 */ /* 0x000fe200078e00ff */
[----:B------:R-:W-:-:S02]  /*0910*/  DMUL R8, R8, UR28 ;  /* 0x0000001c08087c28 */ /* 0x000fc40008000000 */
[----:B------:R-:W-:Y:S02]  /*0920*/  FSEL R32, R32, -8.06006814911005101289e+34, !P0 ;  /* 0xf9785eba20207808 */ /* 0x000fe40004000000 */
[----:B------:R-:W-:-:S06]  /*0930*/  FSEL R33, -R3, 0.11223486810922622681, !P0 ;  /* 0x3de5db6503217808 */ /* 0x000fcc0004000100 */
[----:B--2---:R-:W-:-:S08]  /*0940*/  DFMA R12, R28, R32, R12 ;  /* 0x000000201c0c722b */ /* 0x004fd0000000000c */
[----:B------:R-:W-:-:S08]  /*0950*/  DFMA R12, R28, R12, R14 ;  /* 0x0000000c1c0c722b */ /* 0x000fd0000000000e */
[----:B---3--:R-:W-:-:S08]  /*0960*/  DFMA R12, R28, R12, R16 ;  /* 0x0000000c1c0c722b */ /* 0x008fd00000000010 */
[----:B------:R-:W-:-:S08]  /*0970*/  DFMA R12, R28, R12, R18 ;  /* 0x0000000c1c0c722b */ /* 0x000fd00000000012 */
[----:B----4-:R-:W-:-:S08]  /*0980*/  DFMA R12, R28, R12, R20 ;  /* 0x0000000c1c0c722b */ /* 0x010fd00000000014 */
[----:B------:R-:W-:-:S08]  /*0990*/  DFMA R12, R28, R12, R22 ;  /* 0x0000000c1c0c722b */ /* 0x000fd00000000016 */
[----:B------:R-:W-:Y:S02]  /*09a0*/  DFMA R26, R12, R26, R26 ;  /* 0x0000001a0c1a722b */ /* 0x000fe4000000001a */
[----:B------:R-:W-:Y:S02]  /*09b0*/  DFMA R28, R28, R12, 1 ;  /* 0x3ff000001c1c742b */ /* 0x000fe4000000000c */
[----:B------:R-:W-:-:S08]  /*09c0*/  DMUL R12, R8, 0.5 ;  /* 0x3fe00000080c7828 */ /* 0x000fd00000000000 */
[----:B------:R-:W-:Y:S01]  /*09d0*/  FSEL R14, R28, R26, !P0 ;  /* 0x0000001a1c0e7208 */ /* 0x000fe20004000000 */
[----:B------:R-:W-:Y:S01]  /*09e0*/  DSETP.NEU.AND P1, PT, |R12|, +INF , PT ;  /* 0x7ff000000c00742a */ /* 0x000fe20003f2d200 */
[----:B------:R-:W-:Y:S02]  /*09f0*/  FSEL R15, R29, R27, !P0 ;  /* 0x0000001b1d0f7208 */ /* 0x000fe40004000000 */
[----:B------:R-:W-:-:S04]  /*0a00*/  LOP3.LUT P0, RZ, R2, 0x2, RZ, 0xc0, !PT ;  /* 0x0000000202ff7812 */ /* 0x000fc8000780c0ff */
[----:B------:R-:W-:-:S07]  /*0a10*/  DADD R8, RZ, -R14 ;  /* 0x00000000ff087229 */ /* 0x000fce000000080e */
[----:B------:R-:W-:Y:S01]  /*0a20*/  @!P1 DMUL R26, RZ, R12 ;  /* 0x0000000cff1a9228 */ /* 0x000fe20000000000 */
[----:B------:R-:W-:Y:S02]  /*0a30*/  @!P1 IMAD.MOV.U32 R2, RZ, RZ, RZ ;  /* 0x000000ffff029224 */ /* 0x000fe400078e00ff */
[----:B------:R-:W-:Y:S02]  /*0a40*/  FSEL R8, R14, R8, !P0 ;  /* 0x000000080e087208 */ /* 0x000fe40004000000 */
[----:B------:R-:W-:Y:S01]  /*0a50*/  FSEL R9, R15, R9, !P0 ;  /* 0x000000090f097208 */ /* 0x000fe20004000000 */
[----:B------:R-:W-:Y:S06]  /*0a60*/  @!P1 BRA `(.L_x_289) ;  /* 0x0000000000549947 */ /* 0x000fec0003800000 */
        /* <DEDUP_REMOVED lines=21> */
.L_x_289:
[----:B------:R-:W-:Y:S05]  /*0bc0*/  BSYNC.RECONVERGENT B3 ;  /* 0x0000000000037941 */ /* 0x000fea0003800200 */
.L_x_288:
        /* <DEDUP_REMOVED lines=12> */
[----:B------:R-:W-:-:S03]  /*0c90*/  IMAD.MOV.U32 R3, RZ, RZ, 0x3da8ff83 ;  /* 0x3da8ff83ff037424 */ /* 0x000fc600078e00ff */
        /* <DEDUP_REMOVED lines=10> */
[----:B------:R-:W-:-:S08]  /*0d40*/  DMUL R12, R10, UR28 ;  /* 0x0000001c0a0c7c28 */ /* 0x000fd00008000000 */
[----:B------:R-:W-:Y:S01]  /*0d50*/  FSEL R14, R28, R26, !P0 ;  /* 0x0000001a1c0e7208 */ /* 0x000fe20004000000 */
[----:B------:R-:W-:Y:S01]  /*0d60*/  DSETP.NEU.AND P1, PT, |R12|, +INF , PT ;  /* 0x7ff000000c00742a */ /* 0x000fe20003f2d200 */
[----:B------:R-:W-:Y:S02]  /*0d70*/  FSEL R15, R29, R27, !P0 ;  /* 0x0000001b1d0f7208 */ /* 0x000fe40004000000 */
[----:B------:R-:W-:-:S04]  /*0d80*/  LOP3.LUT P0, RZ, R2, 0x2, RZ, 0xc0, !PT ;  /* 0x0000000202ff7812 */ /* 0x000fc8000780c0ff */
[----:B------:R-:W-:-:S07]  /*0d90*/  DADD R10, RZ, -R14 ;  /* 0x00000000ff0a7229 */ /* 0x000fce000000080e */
[----:B------:R-:W-:Y:S01]  /*0da0*/  @!P1 DMUL R2, RZ, R12 ;  /* 0x0000000cff029228 */ /* 0x000fe20000000000 */
[----:B------:R-:W-:Y:S02]  /*0db0*/  @!P1 IMAD.MOV.U32 R25, RZ, RZ, 0x1 ;  /* 0x00000001ff199424 */ /* 0x000fe400078e00ff */
[----:B------:R-:W-:Y:S02]  /*0dc0*/  FSEL R10, R14, R10, !P0 ;  /* 0x0000000a0e0a7208 */ /* 0x000fe40004000000 */
[----:B------:R-:W-:Y:S01]  /*0dd0*/  FSEL R11, R15, R11, !P0 ;  /* 0x0000000b0f0b7208 */ /* 0x000fe20004000000 */
[----:B------:R-:W-:Y:S06]  /*0de0*/  @!P1 BRA `(.L_x_291) ;  /* 0x0000000000649947 */ /* 0x000fec0003800000 */
[----:B------:R-:W-:Y:S01]  /*0df0*/  UMOV UR14, 0x6dc9c883 ;  /* 0x6dc9c883000e7882 */ /* 0x000fe20000000000 */
[----:B------:R-:W-:Y:S01]  /*0e00*/  UMOV UR15, 0x3fe45f30 ;  /* 0x3fe45f30000f7882 */ /* 0x000fe20000000000 */
[C---:B------:R-:W-:Y:S01]  /*0e10*/  DSETP.GE.AND P0, PT, |R12|.reuse, 2.14748364800000000000e+09, PT ;  /* 0x41e000000c00742a */ /* 0x040fe20003f06200 */
[----:B------:R-:W-:Y:S01]  /*0e20*/  BSSY.RECONVERGENT B4, `(.L_x_292) ;  /* 0x0000014000047945 */ /* 0x000fe20003800200 */
        /* <DEDUP_REMOVED lines=17> */
[----:B------:R-:W-:Y:S02]  /*0f40*/  IMAD.MOV.U32 R2, RZ, RZ, R12 ;  /* 0x000000ffff027224 */ /* 0x000fe400078e000c */
[----:B------:R-:W-:-:S07]  /*0f50*/  IMAD.MOV.U32 R3, RZ, RZ, R13 ;  /* 0x000000ffff037224 */ /* 0x000fce00078e000d */
.L_x_293:
[----:B------:R-:W-:Y:S05]  /*0f60*/  BSYNC.RECONVERGENT B4 ;  /* 0x0000000000047941 */ /* 0x000fea0003800200 */
.L_x_292:
[----:B------:R-:W-:-:S07]  /*0f70*/  VIADD R25, R14, 0x1 ;  /* 0x000000010e197836 */ /* 0x000fce0000000000 */
.L_x_291:
[----:B------:R-:W-:Y:S05]  /*0f80*/  BSYNC.RECONVERGENT B3 ;  /* 0x0000000000037941 */ /* 0x000fea0003800200 */
.L_x_290:
        /* <DEDUP_REMOVED lines=9> */
[----:B------:R-:W-:Y:S01]  /*1020*/  DSETP.NEU.AND P1, PT, |R4|, +INF , PT ;  /* 0x7ff000000400742a */ /* 0x000fe20003f2d200 */
[----:B------:R-:W-:Y:S01]  /*1030*/  IMAD.MOV.U32 R31, RZ, RZ, 0x3da8ff83 ;  /* 0x3da8ff83ff1f7424 */ /* 0x000fe200078e00ff */
[----:B------:R-:W-:Y:S01]  /*1040*/  ISETP.NE.U32.AND P0, PT, R26, 0x1, PT ;  /* 0x000000011a00780c */ /* 0x000fe20003f05070 */
[----:B------:R-:W-:-:S03]  /*1050*/  DMUL R26, R2, R2 ;  /* 0x00000002021a7228 */ /* 0x000fc60000000000 */
        /* <DEDUP_REMOVED lines=9> */
[----:B------:R-:W-:-:S10]  /*10f0*/  DFMA R12, R26, R12, 1 ;  /* 0x3ff000001a0c742b */ /* 0x000fd4000000000c */
[----:B------:R-:W-:Y:S02]  /*1100*/  FSEL R14, R12, R2, !P0 ;  /* 0x000000020c0e7208 */ /* 0x000fe40004000000 */
[----:B------:R-:W-:Y:S01]  /*1110*/  FSEL R15, R13, R3, !P0 ;  /* 0x000000030d0f7208 */ /* 0x000fe20004000000 */
[----:B------:R-:W-:Y:S01]  /*1120*/  DMUL R2, RZ, R4 ;  /* 0x00000004ff027228 */ /* 0x000fe20000000000 */
[----:B------:R-:W-:Y:S01]  /*1130*/  LOP3.LUT P0, RZ, R25, 0x2, RZ, 0xc0, !PT ;  /* 0x0000000219ff7812 */ /* 0x000fe2000780c0ff */
[----:B------:R-:W-:-:S03]  /*1140*/  IMAD.MOV.U32 R25, RZ, RZ, 0x1 ;  /* 0x00000001ff197424 */ /* 0x000fc600078e00ff */
[----:B------:R-:W-:-:S10]  /*1150*/  DADD R12, RZ, -R14 ;  /* 0x00000000ff0c7229 */ /* 0x000fd4000000080e */
[----:B------:R-:W-:Y:S02]  /*1160*/  FSEL R26, R14, R12, !P0 ;  /* 0x0000000c0e1a7208 */ /* 0x000fe40004000000 */
[----:B------:R-:W-:Y:S01]  /*1170*/  FSEL R27, R15, R13, !P0 ;  /* 0x0000000d0f1b7208 */ /* 0x000fe20004000000 */
[----:B------:R-:W-:Y:S06]  /*1180*/  @!P1 BRA `(.L_x_294) ;  /* 0x00000000003c9947 */ /* 0x000fec0003800000 */
[----:B------:R-:W-:Y:S01]  /*1190*/  DSETP.GE.AND P0, PT, |R4|, 2.14748364800000000000e+09, PT ;  /* 0x41e000000400742a */ /* 0x000fe20003f06200 */
[----:B------:R-:W-:Y:S02]  /*11a0*/  IMAD.MOV.U32 R14, RZ, RZ, R24 ;  /* 0x000000ffff0e7224 */ /* 0x000fe400078e0018 */
[----:B------:R-:W-:Y:S02]  /*11b0*/  IMAD.MOV.U32 R2, RZ, RZ, R6 ;  /* 0x000000ffff027224 */ /* 0x000fe400078e0006 */
[----:B------:R-:W-:-:S09]  /*11c0*/  IMAD.MOV.U32 R3, RZ, RZ, R7 ;  /* 0x000000ffff037224 */ /* 0x000fd200078e0007 */
[----:B------:R-:W-:Y:S05]  /*11d0*/  @!P0 BRA `(.L_x_295) ;  /* 0x0000000000248947 */ /* 0x000fea0003800000 */
[----:B------:R-:W-:Y:S01]  /*11e0*/  BSSY.RECONVERGENT B3, `(.L_x_296) ;  /* 0x0000005000037945 */ /* 0x000fe20003800200 */
[----:B------:R-:W-:Y:S01]  /*11f0*/  IMAD.MOV.U32 R12, RZ, RZ, R4 ;  /* 0x000000ffff0c7224 */ /* 0x000fe200078e0004 */
[----:B------:R-:W-:Y:S01]  /*1200*/  MOV R22, 0x1230 ;  /* 0x0000123000167802 */ /* 0x000fe20000000f00 */
[----:B------:R-:W-:-:S07]  /*1210*/  IMAD.MOV.U32 R23, RZ, RZ, R5 ;  /* 0x000000ffff177224 */ /* 0x000fce00078e0005 */
[----:B------:R-:W-:Y:S05]  /*1220*/  CALL.REL.NOINC `($_ZN3cub18CUB_300001_SM_10006detail9transform16transform_kernelINS2_10policy_hubILb1EN4cuda3std3__45tupleIJN6thrust24THRUST_300001_SM_1000_NS6detail15normal_iteratorINSA_10device_ptrIdEEEESF_EEEE10policy1000El9haversineIdESF_JPdSL_EEEvT0_iT1_T2_DpNS2_10kernel_argIT3_EE$__internal_trig_reduction_slowpathd) ;  /* 0x0000002800287944 */ /* 0x000fea0003c00000 */
[----:B------:R-:W-:Y:S05]  /*1230*/  BSYNC.RECONVERGENT B3 ;  /* 0x0000000000037941 */ /* 0x000fea0003800200 */
.L_x_296:
[----:B------:R-:W-:Y:S02]  /*1240*/  IMAD.MOV.U32 R14, RZ, RZ, R2 ;  /* 0x000000ffff0e7224 */ /* 0x000fe400078e0002 */
[----:B------:R-:W-:Y:S02]  /*1250*/  IMAD.MOV.U32 R2, RZ, RZ, R12 ;  /* 0x000000ffff027224 */ /* 0x000fe400078e000c */
[----:B------:R-:W-:-:S07]  /*1260*/  IMAD.MOV.U32 R3, RZ, RZ, R13 ;  /* 0x000000ffff037224 */ /* 0x000fce00078e000d */
.L_x_295:
[----:B------:R-:W-:-:S07]  /*1270*/  VIADD R25, R14, 0x1 ;  /* 0x000000010e197836 */ /* 0x000fce0000000000 */
.L_x_294:
        /* <DEDUP_REMOVED lines=10> */
[----:B------:R-:W-:Y:S01]  /*1320*/  IMAD.MOV.U32 R33, RZ, RZ, 0x3da8ff83 ;  /* 0x3da8ff83ff217424 */ /* 0x000fe200078e00ff */
[----:B------:R-:W-:Y:S01]  /*1330*/  ISETP.NE.U32.AND P0, PT, R28, 0x1, PT ;  /* 0x000000011c00780c */ /* 0x000fe20003f05070 */
[----:B------:R-:W-:Y:S01]  /*1340*/  DMUL R28, R2, R2 ;  /* 0x00000002021c7228 */ /* 0x000fe20000000000 */
[----:B------:R-:W-:Y:S02]  /*1350*/  BSSY.RECONVERGENT B0, `(.L_x_297) ;  /* 0x000002a000007945 */ /* 0x000fe40003800200 */
[----:B------:R-:W-:-:S02]  /*1360*/  FSEL R32, R32, -8.06006814911005101289e+34, !P0 ;  /* 0xf9785eba20207808 */ /* 0x000fc40004000000 */
        /* <DEDUP_REMOVED lines=10> */
[----:B------:R-:W-:Y:S02]  /*1410*/  FSEL R13, R13, R3, !P0 ;  /* 0x000000030d0d7208 */ /* 0x000fe40004000000 */
[----:B------:R-:W-:-:S04]  /*1420*/  LOP3.LUT P0, RZ, R25, 0x2, RZ, 0xc0, !PT ;  /* 0x0000000219ff7812 */ /* 0x000fc8000780c0ff */
[----:B------:R-:W-:-:S10]  /*1430*/  DADD R2, RZ, -R12 ;  /* 0x00000000ff027229 */ /* 0x000fd4000000080c */
[----:B------:R-:W-:Y:S02]  /*1440*/  FSEL R2, R12, R2, !P0 ;  /* 0x000000020c027208 */ /* 0x000fe40004000000 */
[----:B------:R-:W-:-:S06]  /*1450*/  FSEL R3, R13, R3, !P0 ;  /* 0x000000030d037208 */ /* 0x000fcc0004000000 */
[----:B------:R-:W-:-:S08]  /*1460*/  DMUL R26, R26, R2 ;  /* 0x000000021a1a7228 */ /* 0x000fd00000000000 */
[----:B------:R-:W-:-:S08]  /*1470*/  DMUL R10, R26, R10 ;  /* 0x0000000a1a0a7228 */ /* 0x000fd00000000000 */
[----:B------:R-:W-:Y:S01]  /*1480*/  DFMA R12, R8, R8, R10 ;  /* 0x00000008080c722b */ /* 0x000fe2000000000a */
[----:B------:R-:W-:Y:S02]  /*1490*/  IMAD.MOV.U32 R10, RZ, RZ, 0x0 ;  /* 0x00000000ff0a7424 */ /* 0x000fe400078e00ff */
[----:B------:R-:W-:-:S03]  /*14a0*/  IMAD.MOV.U32 R11, RZ, RZ, 0x3fd80000 ;  /* 0x3fd80000ff0b7424 */ /* 0x000fc600078e00ff */
[----:B------:R-:W0:Y:S04]  /*14b0*/  MUFU.RSQ64H R9, R13 ;  /* 0x0000000d00097308 */ /* 0x000e280000001c00 */
[----:B------:R-:W-:-:S05]  /*14c0*/  VIADD R8, R13, 0xfcb00000 ;  /* 0xfcb000000d087836 */ /* 0x000fca0000000000 */
[----:B------:R-:W-:Y:S01]  /*14d0*/  ISETP.GE.U32.AND P0, PT, R8, 0x7ca00000, PT ;  /* 0x7ca000000800780c */ /* 0x000fe20003f06070 */
[----:B0-----:R-:W-:-:S08]  /*14e0*/  DMUL R2, R8, R8 ;  /* 0x0000000808027228 */ /* 0x001fd00000000000 */
[----:B------:R-:W-:-:S08]  /*14f0*/  DFMA R2, R12, -R2, 1 ;  /* 0x3ff000000c02742b */ /* 0x000fd00000000802 */
[----:B------:R-:W-:Y:S02]  /*1500*/  DFMA R10, R2, R10, 0.5 ;  /* 0x3fe00000020a742b */ /* 0x000fe4000000000a */
[----:B------:R-:W-:-:S08]  /*1510*/  DMUL R2, R8, R2 ;  /* 0x0000000208027228 */ /* 0x000fd00000000000 */
[----:B------:R-:W-:-:S08]  /*1520*/  DFMA R14, R10, R2, R8 ;  /* 0x000000020a0e722b */ /* 0x000fd00000000008 */
[----:B------:R-:W-:Y:S02]  /*1530*/  DMUL R18, R12, R14 ;  /* 0x0000000e0c127228 */ /* 0x000fe40000000000 */
[----:B------:R-:W-:Y:S02]  /*1540*/  VIADD R11, R15, 0xfff00000 ;  /* 0xfff000000f0b7836 */ /* 0x000fe40000000000 */
[----:B------:R-:W-:-:S04]  /*1550*/  IMAD.MOV.U32 R10, RZ, RZ, R14 ;  /* 0x000000ffff0a7224 */ /* 0x000fc800078e000e */
[----:B------:R-:W-:-:S08]  /*1560*/  DFMA R16, R18, -R18, R12 ;  /* 0x800000121210722b */ /* 0x000fd0000000000c */
[----:B------:R-:W-:Y:S01]  /*1570*/  DFMA R2, R16, R10, R18 ;  /* 0x0000000a1002722b */ /* 0x000fe20000000012 */
[----:B------:R-:W-:Y:S10]  /*1580*/  @!P0 BRA `(.L_x_298) ;  /* 0x0000000000188947 */ /* 0x000ff40003800000 */
[----:B------:R-:W-:Y:S01]  /*1590*/  IMAD.MOV.U32 R10, RZ, RZ, R14 ;  /* 0x000000ffff0a7224 */ /* 0x000fe200078e000e */
[----:B------:R-:W-:Y:S01]  /*15a0*/  MOV R2, 0x15d0 ;  /* 0x000015d000027802 */ /* 0x000fe20000000f00 */
[----:B------:R-:W-:-:S07]  /*15b0*/  IMAD.MOV.U32 R14, RZ, RZ, R18 ;  /* 0x000000ffff0e7224 */ /* 0x000fce00078e0012 */
[----:B------:R-:W-:Y:S05]  /*15c0*/  CALL.REL.NOINC `($__internal_0_$__cuda_sm20_dsqrt_rn_f64_mediumpath_v1) ;  /* 0x0000002000a07944 */ /* 0x000fea0003c00000 */
[----:B------:R-:W-:Y:S02]  /*15d0*/  IMAD.MOV.U32 R2, RZ, RZ, R8 ;  /* 0x000000ffff027224 */ /* 0x000fe400078e0008 */
[----:B------:R-:W-:-:S07]  /*15e0*/  IMAD.MOV.U32 R3, RZ, RZ, R9 ;  /* 0x000000ffff037224 */ /* 0x000fce00078e0009 */
.L_x_298:
[----:B------:R-:W-:Y:S05]  /*15f0*/  BSYNC.RECONVERGENT B0 ;  /* 0x0000000000007941 */ /* 0x000fea0003800200 */
.L_x_297:
[----:B------:R-:W-:Y:S01]  /*1600*/  FSETP.GEU.AND P0, PT, |R3|, 1.7687499523162841797, PT ;  /* 0x3fe266660300780b */ /* 0x000fe20003f0e200 */
[----:B------:R-:W-:-:S12]  /*1610*/  BSSY.RECONVERGENT B0, `(.L_x_299) ;  /* 0x0000072000007945 */ /* 0x000fd80003800200 */
[----:B------:R-:W-:Y:S05]  /*1620*/  @P0 BRA `(.L_x_300) ;  /* 0x0000000000a80947 */ /* 0x000fea0003800000 */
[----:B------:R-:W-:Y:S01]  /*1630*/  DMUL R8, R2, R2 ;  /* 0x0000000202087228 */ /* 0x000fe20000000000 */
[----:B------:R-:W-:Y:S01]  /*1640*/  IMAD.MOV.U32 R10, RZ, RZ, 0x180754af ;  /* 0x180754afff0a7424 */ /* 0x000fe200078e00ff */
[----:B------:R-:W-:Y:S01]  /*1650*/  UMOV UR14, 0xdc1895e9 ;  /* 0xdc1895e9000e7882 */ /* 0x000fe20000000000 */
[----:B------:R-:W-:Y:S01]  /*1660*/  IMAD.MOV.U32 R11, RZ, RZ, 0x3fb3823b ;  /* 0x3fb3823bff0b7424 */ /* 0x000fe200078e00ff */
[----:B------:R-:W-:-:S05]  /*1670*/  UMOV UR15, 0x3fb0066b ;  /* 0x3fb0066b000f7882 */ /* 0x000fca0000000000 */
[----:B------:R-:W-:Y:S01]  /*1680*/  DFMA R10, R8, UR14, -R10 ;  /* 0x0000000e080a7c2b */ /* 0x000fe2000800080a */
[----:B------:R-:W-:Y:S01]  /*1690*/  UMOV UR14, 0xcc2f79ae ;  /* 0xcc2f79ae000e7882 */ /* 0x000fe20000000000 */
[----:B------:R-:W-:-:S06]  /*16a0*/  UMOV UR15, 0x3fb11e52 ;  /* 0x3fb11e52000f7882 */ /* 0x000fcc0000000000 */
[----:B------:R-:W-:Y:S01]  /*16b0*/  DFMA R10, R8, R10, UR14 ;  /* 0x0000000e080a7e2b */ /* 0x000fe2000800000a */
[----:B------:R-:W-:Y:S01]  /*16c0*/  UMOV UR14, 0x3526861b ;  /* 0x3526861b000e7882 */ /* 0x000fe20000000000 */
[----:B------:R-:W-:-:S06]  /*16d0*/  UMOV UR15, 0x3f924eaf ;  /* 0x3f924eaf000f7882 */ /* 0x000fcc0000000000 */
[----:B------:R-:W-:Y:S01]  /*16e0*/  DFMA R10, R8, R10, -UR14 ;  /* 0x8000000e080a7e2b */ /* 0x000fe2000800000a */
[----:B------:R-:W-:Y:S01]  /*16f0*/  UMOV UR14, 0xa31e6cb7 ;  /* 0xa31e6cb7000e7882 */ /* 0x000fe20000000000 */
[----:B------:R-:W-:-:S06]  /*1700*/  UMOV UR15, 0x3f91df02 ;  /* 0x3f91df02000f7882 */ /* 0x000fcc0000000000 */
[----:B------:R-:W-:Y:S01]  /*1710*/  DFMA R10, R8, R10, UR14 ;  /* 0x0000000e080a7e2b */ /* 0x000fe2000800000a */
        /* <DEDUP_REMOVED lines=23> */
[----:B------:R-:W-:-:S08]  /*1890*/  DFMA R10, R8, R10, UR14 ;  /* 0x0000000e080a7e2b */ /* 0x000fd0000800000a */
[----:B------:R-:W-:-:S08]  /*18a0*/  DMUL R10, R8, R10 ;  /* 0x0000000a080a7228 */ /* 0x000fd00000000000 */
[----:B------:R-:W-:Y:S01]  /*18b0*/  DFMA R2, R10, R2, R2 ;  /* 0x000000020a02722b */ /* 0x000fe20000000002 */
[----:B------:R-:W-:Y:S10]  /*18c0*/  BRA `(.L_x_301) ;  /* 0x0000000400187947 */ /* 0x000ff40003800000 */
.L_x_300:
[----:B------:R-:W-:Y:S01]  /*18d0*/  IMAD.MOV.U32 R8, RZ, RZ, 0x0 ;  /* 0x00000000ff087424 */ /* 0x000fe200078e00ff */
[----:B------:R-:W-:Y:S01]  /*18e0*/  UMOV UR14, 0xdc1895e9 ;  /* 0xdc1895e9000e7882 */ /* 0x000fe20000000000 */
[----:B------:R-:W-:Y:S01]  /*18f0*/  IMAD.MOV.U32 R9, RZ, RZ, 0x3fe00000 ;  /* 0x3fe00000ff097424 */ /* 0x000fe200078e00ff */
[----:B------:R-:W-:Y:S01]  /*1900*/  UMOV UR15, 0x3fb0066b ;  /* 0x3fb0066b000f7882 */ /* 0x000fe20000000000 */
[----:B------:R-:W-:Y:S01]  /*1910*/  IMAD.MOV.U32 R10, RZ, RZ, 0x180754af ;  /* 0x180754afff0a7424 */ /* 0x000fe200078e00ff */
[----:B------:R-:W-:Y:S01]  /*1920*/  UMOV UR16, 0x54442d18 ;  /* 0x54442d1800107882 */ /* 0x000fe20000000000 */
[----:B------:R-:W-:Y:S01]  /*1930*/  IMAD.MOV.U32 R11, RZ, RZ, 0x3fb3823b ;  /* 0x3fb3823bff0b7424 */ /* 0x000fe200078e00ff */
[----:B------:R-:W-:Y:S01]  /*1940*/  UMOV UR17, 0x3fe921fb ;  /* 0x3fe921fb00117882 */ /* 0x000fe20000000000 */
[----:B------:R-:W-:-:S08]  /*1950*/  DFMA R8, |R2|, -R8, 0.5 ;  /* 0x3fe000000208742b */ /* 0x000fd00000000a08 */
[C---:B------:R-:W-:Y:S01]  /*1960*/  DFMA R10, R8.reuse, UR14, -R10 ;  /* 0x0000000e080a7c2b */ /* 0x040fe2000800080a */
[----:B------:R-:W-:Y:S01]  /*1970*/  UMOV UR14, 0xcc2f79ae ;  /* 0xcc2f79ae000e7882 */ /* 0x000fe20000000000 */
[----:B------:R-:W-:Y:S01]  /*1980*/  UMOV UR15, 0x3fb11e52 ;  /* 0x3fb11e52000f7882 */ /* 0x000fe20000000000 */
[----:B------:R-:W-:Y:S01]  /*1990*/  ISETP.GE.AND P1, PT, R9, RZ, PT ;  /* 0x000000ff0900720c */ /* 0x000fe20003f26270 */
[----:B------:R-:W-:-:S04]  /*19a0*/  DSETP.NE.AND P0, PT, R8, RZ, PT ;  /* 0x000000ff0800722a */ /* 0x000fc80003f05000 */
[----:B------:R-:W-:Y:S01]  /*19b0*/  DFMA R10, R8, R10, UR14 ;  /* 0x0000000e080a7e2b */ /* 0x000fe2000800000a */
[----:B------:R-:W-:Y:S01]  /*19c0*/  UMOV UR14, 0x3526861b ;  /* 0x3526861b000e7882 */ /* 0x000fe20000000000 */
[----:B------:R-:W-:-:S06]  /*19d0*/  UMOV UR15, 0x3f924eaf ;  /* 0x3f924eaf000f7882 */ /* 0x000fcc0000000000 */
[----:B------:R-:W-:Y:S01]  /*19e0*/  DFMA R12, R8, R10, -UR14 ;  /* 0x8000000e080c7e2b */ /* 0x000fe2000800000a */
[----:B------:R-:W-:Y:S01]  /*19f0*/  UMOV UR14, 0xa31e6cb7 ;  /* 0xa31e6cb7000e7882 */ /* 0x000fe20000000000 */
[----:B------:R-:W0:Y:S01]  /*1a00*/  MUFU.RSQ64H R11, R9 ;  /* 0x00000009000b7308 */ /* 0x000e220000001c00 */
[----:B------:R-:W-:Y:S01]  /*1a10*/  UMOV UR15, 0x3f91df02 ;  /* 0x3f91df02000f7882 */ /* 0x000fe20000000000 */
[----:B------:R-:W-:-:S04]  /*1a20*/  IMAD.MOV.U32 R10, RZ, RZ, RZ ;  /* 0x000000ffff0a7224 */ /* 0x000fc800078e00ff */
[----:B------:R-:W-:Y:S01]  /*1a30*/  DFMA R12, R8, R12, UR14 ;  /* 0x0000000e080c7e2b */ /* 0x000fe2000800000c */
[----:B------:R-:W-:Y:S01]  /*1a40*/  UMOV UR14, 0xb0eec6cc ;  /* 0xb0eec6cc000e7882 */ /* 0x000fe20000000000 */
[----:B------:R-:W-:-:S06]  /*1a50*/  UMOV UR15, 0x3f847d18 ;  /* 0x3f847d18000f7882 */ /* 0x000fcc0000000000 */
[C---:B------:R-:W-:Y:S01]  /*1a60*/  DFMA R12, R8.reuse, R12, UR14 ;  /* 0x0000000e080c7e2b */ /* 0x040fe2000800000c */
[----:B------:R-:W-:Y:S01]  /*1a70*/  UMOV UR14, 0x61ba53b0 ;  /* 0x61ba53b0000e7882 */ /* 0x000fe20000000000 */
[----:B------:R-:W-:Y:S01]  /*1a80*/  UMOV UR15, 0x3f8d0af9 ;  /* 0x3f8d0af9000f7882 */ /* 0x000fe20000000000 */
[----:B0-----:R-:W-:-:S05]  /*1a90*/  DMUL R14, R8, R10 ;  /* 0x0000000a080e7228 */ /* 0x001fca0000000000 */
[----:B------:R-:W-:Y:S01]  /*1aa0*/  DFMA R18, R8, R12, UR14 ;  /* 0x0000000e08127e2b */ /* 0x000fe2000800000c */
[----:B------:R-:W-:Y:S01]  /*1ab0*/  UMOV UR14, 0x34cf1c48 ;  /* 0x34cf1c48000e7882 */ /* 0x000fe20000000000 */
[----:B------:R-:W-:Y:S01]  /*1ac0*/  VIADD R13, R11, 0xfff00000 ;  /* 0xfff000000b0d7836 */ /* 0x000fe20000000000 */
[----:B------:R-:W-:Y:S01]  /*1ad0*/  DFMA R16, R14, -R14, R8 ;  /* 0x8000000e0e10722b */ /* 0x000fe20000000008 */
[----:B------:R-:W-:Y:S01]  /*1ae0*/  UMOV UR15, 0x3f91bf77 ;  /* 0x3f91bf77000f7882 */ /* 0x000fe20000000000 */
[----:B------:R-:W-:-:S03]  /*1af0*/  IMAD.MOV.U32 R12, RZ, RZ, RZ ;  /* 0x000000ffff0c7224 */ /* 0x000fc600078e00ff */
[----:B------:R-:W-:Y:S01]  /*1b00*/  DFMA R18, R8, R18, UR14 ;  /* 0x0000000e08127e2b */ /* 0x000fe20008000012 */
[----:B------:R-:W-:Y:S01]  /*1b10*/  UMOV UR14, 0x83144ef7 ;  /* 0x83144ef7000e7882 */ /* 0x000fe20000000000 */
[----:B------:R-:W-:Y:S01]  /*1b20*/  UMOV UR15, 0x3f96e914 ;  /* 0x3f96e914000f7882 */ /* 0x000fe20000000000 */
[----:B------:R-:W-:-:S05]  /*1b30*/  DFMA R16, R12, R16, R14 ;  /* 0x000000100c10722b */ /* 0x000fca000000000e */
[----:B------:R-:W-:Y:S01]  /*1b40*/  DFMA R18, R8, R18, UR14 ;  /* 0x0000000e08127e2b */ /* 0x000fe20008000012 */
[----:B------:R-:W-:Y:S01]  /*1b50*/  UMOV UR14, 0xa4f9f81 ;  /* 0x0a4f9f81000e7882 */ /* 0x000fe20000000000 */
[----:B------:R-:W-:Y:S01]  /*1b60*/  UMOV UR15, 0x3f9f1c6e ;  /* 0x3f9f1c6e000f7882 */ /* 0x000fe20000000000 */
[-C--:B------:R-:W-:Y:S02]  /*1b70*/  DFMA R10, R10, -R16.reuse, 1 ;  /* 0x3ff000000a0a742b */ /* 0x080fe40000000810 */
[----:B------:R-:W-:-:S03]  /*1b80*/  DFMA R14, R16, -R16, R8 ;  /* 0x80000010100e722b */ /* 0x000fc60000000008 */
[----:B------:R-:W-:Y:S01]  /*1b90*/  DFMA R18, R8, R18, UR14 ;  /* 0x0000000e08127e2b */ /* 0x000fe20008000012 */
[----:B------:R-:W-:Y:S01]  /*1ba0*/  UMOV UR14, 0xc27fa92b ;  /* 0xc27fa92b000e7882 */ /* 0x000fe20000000000 */
[----:B------:R-:W-:Y:S01]  /*1bb0*/  UMOV UR15, 0x3fa6db6d ;  /* 0x3fa6db6d000f7882 */ /* 0x000fe20000000000 */
[----:B------:R-:W-:-:S05]  /*1bc0*/  DFMA R10, R12, R10, R12 ;  /* 0x0000000a0c0a722b */ /* 0x000fca000000000c */
[----:B------:R-:W-:Y:S01]  /*1bd0*/  DFMA R18, R8, R18, UR14 ;  /* 0x0000000e08127e2b */ /* 0x000fe20008000012 */
[----:B------:R-:W-:Y:S01]  /*1be0*/  UMOV UR14, 0x3320f91b ;  /* 0x3320f91b000e7882 */ /* 0x000fe20000000000 */
[----:B------:R-:W-:Y:S01]  /*1bf0*/  UMOV UR15, 0x3fb33333 ;  /* 0x3fb33333000f7882 */ /* 0x000fe20000000000 */
[----:B------:R-:W-:-:S05]  /*1c00*/  DFMA R10, R10, R14, R16 ;  /* 0x0000000e0a0a722b */ /* 0x000fca0000000010 */
[----:B------:R-:W-:Y:S01]  /*1c10*/  DFMA R18, R8, R18, UR14 ;  /* 0x0000000e08127e2b */ /* 0x000fe20008000012 */
[----:B------:R-:W-:Y:S01]  /*1c20*/  UMOV UR14, 0x55555f4d ;  /* 0x55555f4d000e7882 */ /* 0x000fe20000000000 */
[----:B------:R-:W-:-:S03]  /*1c30*/  UMOV UR15, 0x3fc55555 ;  /* 0x3fc55555000f7882 */ /* 0x000fc60000000000 */
[----:B------:R-:W-:Y:S02]  /*1c40*/  FSEL R13, R10, RZ, P1 ;  /* 0x000000ff0a0d7208 */ /* 0x000fe40000800000 */
[----:B------:R-:W-:Y:S01]  /*1c50*/  FSEL R11, R11, -QNAN , P1 ;  /* 0xfff800000b0b7808 */ /* 0x000fe20000800000 */
[----:B------:R-:W-:Y:S01]  /*1c60*/  DFMA R18, R8, R18, UR14 ;  /* 0x0000000e08127e2b */ /* 0x000fe20008000012 */
[----:B------:R-:W-:Y:S01]  /*1c70*/  FSEL R10, R13, R8, P0 ;  /* 0x000000080d0a7208 */ /* 0x000fe20000000000 */
[----:B------:R-:W-:Y:S01]  /*1c80*/  UMOV UR14, 0x33145c07 ;  /* 0x33145c07000e7882 */ /* 0x000fe20000000000 */
[----:B------:R-:W-:Y:S01]  /*1c90*/  FSEL R11, R11, R9, P0 ;  /* 0x000000090b0b7208 */ /* 0x000fe20000000000 */
[----:B------:R-:W-:-:S04]  /*1ca0*/  UMOV UR15, 0x3c91a626 ;  /* 0x3c91a626000f7882 */ /* 0x000fc80000000000 */
[----:B------:R-:W-:Y:S02]  /*1cb0*/  DMUL R18, R8, R18 ;  /* 0x0000001208127228 */ /* 0x000fe40000000000 */
[----:B------:R-:W-:-:S08]  /*1cc0*/  DMUL R10, R10, -2 ;  /* 0xc00000000a0a7828 */ /* 0x000fd00000000000 */
[----:B------:R-:W-:Y:S02]  /*1cd0*/  DADD R8, R10, UR16 ;  /* 0x000000100a087e29 */ /* 0x000fe40008000000 */
[----:B------:R-:W-:-:S08]  /*1ce0*/  DFMA R18, R18, R10, UR14 ;  /* 0x0000000e12127e2b */ /* 0x000fd0000800000a */
[----:B------:R-:W-:-:S08]  /*1cf0*/  DADD R8, R18, R8 ;  /* 0x0000000012087229 */ /* 0x000fd00000000008 */
[----:B------:R-:W-:-:S10]  /*1d00*/  DADD R8, R8, UR16 ;  /* 0x0000001008087e29 */ /* 0x000fd40008000000 */
[----:B------:R-:W-:Y:S01]  /*1d10*/  LOP3.LUT R3, R9, 0x80000000, R3, 0xb8, !PT ;  /* 0x8000000009037812 */ /* 0x000fe200078eb803 */
[----:B------:R-:W-:-:S07]  /*1d20*/  IMAD.MOV.U32 R2, RZ, RZ, R8 ;  /* 0x000000ffff027224 */ /* 0x000fce00078e0008 */
.L_x_301:
[----:B------:R-:W-:Y:S05]  /*1d30*/  BSYNC.RECONVERGENT B0 ;  /* 0x0000000000007941 */ /* 0x000fea0003800200 */
.L_x_299:
[----:B------:R-:W0:Y:S01]  /*1d40*/  LDC.64 R8, c[0x3][0x8] ;  /* 0x00c00200ff087b82 */ /* 0x000e220000000a00 */
[----:B------:R-:W-:Y:S02]  /*1d50*/  IMAD.U32 R10, RZ, RZ, UR5 ;  /* 0x00000005ff0a7e24 */ /* 0x000fe4000f8e00ff */
[----:B------:R-:W-:Y:S01]  /*1d60*/  IMAD.U32 R11, RZ, RZ, UR8 ;  /* 0x00000008ff0b7e24 */ /* 0x000fe2000f8e00ff */
[----:B0-----:R-:W-:-:S08]  /*1d70*/  DADD R8, R8, R8 ;  /* 0x0000000008087229 */ /* 0x001fd00000000008 */
[----:B------:R-:W-:Y:S01]  /*1d80*/  DMUL R8, R8, R2 ;  /* 0x0000000208087228 */ /* 0x000fe20000000000 */
[----:B------:R-:W-:-:S06]  /*1d90*/  IMAD.WIDE R2, R0, 0x8, R10 ;  /* 0x0000000800027825 */ /* 0x000fcc00078e020a */
[----:B------:R0:W-:Y:S04]  /*1da0*/  STG.E.64 desc[UR24][R2.64], R8 ;  /* 0x0000000802007986 */ /* 0x0001e8000c101b18 */
.L_x_285:
[----:B------:R-:W-:Y:S05]  /*1db0*/  BSYNC.RECONVERGENT B2 ;  /* 0x0000000000027941 */ /* 0x000fea0003800200 */
.L_x_284:
[----:B------:R-:W-:Y:S01]  /*1dc0*/  VIADD R0, R0, 0x80 ;  /* 0x0000008000007836 */ /* 0x000fe20000000000 */
[----:B------:R-:W-:Y:S06]  /*1dd0*/  BRA.U UP0, `(.L_x_302) ;  /* 0xffffffe500e87547 */ /* 0x000fec000b83ffff */
[----:B------:R-:W-:Y:S05]  /*1de0*/  EXIT ;  /* 0x000000000000794d */ /* 0x000fea0003800000 */
.L_x_283:
[----:B------:R-:W-:-:S06]  /*1df0*/  UISETP.GE.AND UP0, UPT, UR26, 0x1, UPT ;  /* 0x000000011a00788c */ /* 0x000fcc000bf06270 */
[----:B------:R-:W-:-:S13]  /*1e00*/  PLOP3.LUT P0, PT, PT, PT, UP0, 0x80, 0x8 ;  /* 0x000000000008781c */ /* 0x000fda0003f0f008 */
[----:B0-----:R-:W-:Y:S05]  /*1e10*/  @!P0 EXIT ;  /* 0x000000000000894d */ /* 0x001fea0003800000 */
[----:B------:R-:W0:Y:S01]  /*1e20*/  LDC.64 R4, c[0x3][RZ] ;  /* 0x00c00000ff047b82 */ /* 0x000e220000000a00 */
[----:B------:R-:W0:Y:S01]  /*1e30*/  LDCU.64 UR4, c[0x0][0x390] ;  /* 0x00007200ff0477ac */ /* 0x000e220008000a00 */
[----:B------:R-:W1:Y:S01]  /*1e40*/  LDCU.128 UR12, c[0x0][0x3a0] ;  /* 0x00007400ff0c77ac */ /* 0x000e620008000c00 */
[----:B------:R-:W2:Y:S01]  /*1e50*/  LDCU.64 UR16, c[0x0][0x3b8] ;  /* 0x00007700ff1077ac */ /* 0x000ea20008000a00 */
[----:B------:R-:W-:Y:S01]  /*1e60*/  USHF.L.U32 UR6, UR18, 0x3, URZ ;  /* 0x0000000312067899 */ /* 0x000fe200080006ff */
        /* <DEDUP_REMOVED lines=10> */
[----:B------:R-:W-:Y:S01]  /*1f10*/  UMOV UR4, 0x54442d18 ;  /* 0x54442d1800047882 */ /* 0x000fe20000000000 */
[----:B------:R-:W-:Y:S01]  /*1f20*/  UMOV UR5, 0x3ff921fb ;  /* 0x3ff921fb00057882 */ /* 0x000fe20000000000 */
[----:B------:R-:W-:-:S07]  /*1f30*/  UIADD3 UR10, UPT, UPT, -UR26, URZ, URZ ;  /* 0x000000ff1a0a7290 */ /* 0x000fce000fffe1ff */
[----:B------:R-:W5:Y:S08]  /*1f40*/  F2I.F64 R24, R24 ;  /* 0x0000001800187311 */ /* 0x000f700000301100 */
[----:B-----5:R-:W5:Y:S02]  /*1f50*/  I2F.F64 R6, R24 ;  /* 0x0000001800067312 */ /* 0x020f640000201c00 */
[----:B-----5:R-:W-:Y:S01]  /*1f60*/  DFMA R2, R6, -UR4, R4 ;  /* 0x8000000406027c2b */ /* 0x020fe20008000004 */
[----:B-1----:R-:W-:-:S02]  /*1f70*/  UIADD3 UR4, UP0, UPT, UR6, UR12, URZ ;  /* 0x0000000c06047290 */ /* 0x002fc4000ff1e0ff */
[----:B------:R-:W-:Y:S02]  /*1f80*/  UIADD3 UR5, UP2, UPT, UR6, UR14, URZ ;  /* 0x0000000e06057290 */ /* 0x000fe4000ff5e0ff */
[----:B------:R-:W-:Y:S01]  /*1f90*/  UIADD3.X UR7, UPT, UPT, UR9, UR13, URZ, UP0, !UPT ;  /* 0x0000000d09077290 */ /* 0x000fe200087fe4ff */
[----:B------:R-:W-:Y:S02]  /*1fa0*/  UMOV UR12, 0x252049c0 ;  /* 0x252049c0000c7882 */ /* 0x000fe40000000000 */
[----:B------:R-:W-:Y:S01]  /*1fb0*/  DFMA R2, R6, -UR32, R2 ;  /* 0x8000002006027c2b */ /* 0x000fe20008000002 */
[----:B------:R-:W-:Y:S01]  /*1fc0*/  UMOV UR13, 0x397b839a ;  /* 0x397b839a000d7882 */ /* 0x000fe20000000000 */
[----:B--2---:R-:W-:Y:S02]  /*1fd0*/  UIADD3 UR6, UP1, UPT, UR6, UR16, URZ ;  /* 0x0000001006067290 */ /* 0x004fe4000ff3e0ff */
[----:B------:R-:W-:Y:S02]  /*1fe0*/  UIADD3.X UR8, UPT, UPT, UR9, UR15, URZ, UP2, !UPT ;  /* 0x0000000f09087290 */ /* 0x000fe400097fe4ff */
[----:B------:R-:W-:-:S02]  /*1ff0*/  UIADD3.X UR9, UPT, UPT, UR9, UR17, URZ, UP1, !UPT ;  /* 0x0000001109097290 */ /* 0x000fc40008ffe4ff */
[----:B0--34-:R-:W-:-:S11]  /*2000*/  DFMA R6, R6, -UR12, R2 ;  /* 0x8000000c06067c2b */ /* 0x019fd60008000002 */
.L_x_319:
[----:B------:R-:W-:Y:S02]  /*2010*/  IMAD.U32 R10, RZ, RZ, UR5 ;  /* 0x00000005ff0a7e24 */ /* 0x000fe4000f8e00ff */
[----:B------:R-:W-:Y:S02]  /*2020*/  IMAD.U32 R11, RZ, RZ, UR8 ;  /* 0x00000008ff0b7e24 */ /* 0x000fe4000f8e00ff */
[----:B------:R-:W-:-:S06]  /*2030*/  IMAD.WIDE R10, R0, 0x8, R10 ;  /* 0x00000008000a7825 */ /* 0x000fcc00078e020a */
[----:B------:R-:W2:Y:S01]  /*2040*/  LDG.E.64 R10, desc[UR24][R10.64] ;  /* 0x000000180a0a7981 */ /* 0x000ea2000c1e1b00 */
[----:B------:R-:W-:Y:S02]  /*2050*/  IMAD.U32 R12, RZ, RZ, UR6 ;  /* 0x00000006ff0c7e24 */ /* 0x000fe4000f8e00ff */
[----:B------:R-:W-:Y:S02]  /*2060*/  IMAD.U32 R13, RZ, RZ, UR9 ;  /* 0x00000009ff0d7e24 */ /* 0x000fe4000f8e00ff */
[----:B------:R-:W-:-:S05]  /*2070*/  IMAD.WIDE R12, R0, 0x8, R12 ;  /* 0x00000008000c7825 */ /* 0x000fca00078e020c */
[----:B0-----:R-:W3:Y:S01]  /*2080*/  LDG.E.64 R8, desc[UR24][R12.64] ;  /* 0x000000180c087981 */ /* 0x001ee2000c1e1b00 */
        /* <DEDUP_REMOVED lines=30> */
.L_x_304:
[----:B------:R-:W-:Y:S05]  /*2270*/  BSYNC.RECONVERGENT B2 ;  /* 0x0000000000027941 */ /* 0x000fea0003800200 */
.L_x_303:
        /* <DEDUP_REMOVED lines=56> */
.L_x_306:
[----:B------:R-:W-:Y:S05]  /*2600*/  BSYNC.RECONVERGENT B2 ;  /* 0x0000000000027941 */ /* 0x000fea0003800200 */
.L_x_305:
        /* <DEDUP_REMOVED lines=57> */
.L_x_310:
[----:B------:R-:W-:Y:S05]  /*29a0*/  BSYNC.RECONVERGENT B3 ;  /* 0x0000000000037941 */ /* 0x000fea0003800200 */
.L_x_309:
[----:B------:R-:W-:-:S07]  /*29b0*/  VIADD R25, R14, 0x1 ;  /* 0x000000010e197836 */ /* 0x000fce0000000000 */
.L_x_308:
[----:B------:R-:W-:Y:S05]  /*29c0*/  BSYNC.RECONVERGENT B2 ;  /* 0x0000000000027941 */ /* 0x000fea0003800200 */
.L_x_307:
        /* <DEDUP_REMOVED lines=43> */
.L_x_313:
[----:B------:R-:W-:Y:S02]  /*2c80*/  IMAD.MOV.U32 R14, RZ, RZ, R2 ;  /* 0x000000ffff0e7224 */ /* 0x000fe400078e0002 */
[----:B------:R-:W-:Y:S02]  /*2c90*/  IMAD.MOV.U32 R2, RZ, RZ, R12 ;  /* 0x000000ffff027224 */ /* 0x000fe400078e000c */
[----:B------:R-:W-:-:S07]  /*2ca0*/  IMAD.MOV.U32 R3, RZ, RZ, R13 ;  /* 0x000000ffff037224 */ /* 0x000fce00078e000d */
.L_x_312:
[----:B------:R-:W-:-:S07]  /*2cb0*/  VIADD R25, R14, 0x1 ;  /* 0x000000010e197836 */ /* 0x000fce0000000000 */
.L_x_311:
        /* <DEDUP_REMOVED lines=55> */
.L_x_315:
[----:B------:R-:W-:Y:S05]  /*3030*/  BSYNC.RECONVERGENT B0 ;  /* 0x0000000000007941 */ /* 0x000fea0003800200 */
.L_x_314:
        /* <DEDUP_REMOVED lines=45> */
.L_x_317:
        /* <DEDUP_REMOVED lines=70> */
.L_x_318:
[----:B------:R-:W-:Y:S05]  /*3770*/  BSYNC.RECONVERGENT B0 ;  /* 0x0000000000007941 */ /* 0x000fea0003800200 */
.L_x_316:
[----:B------:R-:W0:Y:S01]  /*3780*/  LDC.64 R8, c[0x3][0x8] ;  /* 0x00c00200ff087b82 */ /* 0x000e220000000a00 */
[----:B------:R-:W-:Y:S01]  /*3790*/  UIADD3 UR11, UPT, UPT, UR10, 0x1, URZ ;  /* 0x000000010a0b7890 */ /* 0x000fe2000fffe0ff */
[----:B------:R-:W-:Y:S02]  /*37a0*/  IMAD.U32 R10, RZ, RZ, UR4 ;  /* 0x00000004ff0a7e24 */ /* 0x000fe4000f8e00ff */
[----:B------:R-:W-:-:S03]  /*37b0*/  IMAD.U32 R11, RZ, RZ, UR7 ;  /* 0x00000007ff0b7e24 */ /* 0x000fc6000f8e00ff */
[----:B------:R-:W-:Y:S01]  /*37c0*/  ISETP.NE.AND P0, PT, RZ, UR11, PT ;  /* 0x0000000bff007c0c */ /* 0x000fe2000bf05270 */
[----:B0-----:R-:W-:-:S08]  /*37d0*/  DADD R8, R8, R8 ;  /* 0x0000000008087229 */ /* 0x001fd00000000008 */
[----:B------:R-:W-:Y:S01]  /*37e0*/  DMUL R2, R8, R2 ;  /* 0x0000000208027228 */ /* 0x000fe20000000000 */
[----:B------:R-:W-:-:S06]  /*37f0*/  IMAD.WIDE R8, R0, 0x8, R10 ;  /* 0x0000000800087825 */ /* 0x000fcc00078e020a */
[----:B------:R0:W-:Y:S01]  /*3800*/  STG.E.64 desc[UR24][R8.64], R2 ;  /* 0x0000000208007986 */ /* 0x0001e2000c101b18 */
[----:B------:R-:W-:Y:S05]  /*3810*/  @!P0 EXIT ;  /* 0x000000000000894d */ /* 0x000fea0003800000 */
[----:B------:R-:W-:Y:S01]  /*3820*/  VIADD R0, R0, 0x80 ;  /* 0x0000008000007836 */ /* 0x000fe20000000000 */
[----:B------:R-:W-:Y:S01]  /*3830*/  UMOV UR10, UR11 ;  /* 0x0000000b000a7c82 */ /* 0x000fe20008000000 */
[----:B------:R-:W-:Y:S05]  /*3840*/  BRA `(.L_x_319) ;  /* 0xffffffe400f07947 */ /* 0x000fea000383ffff */
        .weak           $__internal_0_$__cuda_sm20_dsqrt_rn_f64_mediumpath_v1
        .type           $__internal_0_$__cuda_sm20_dsqrt_rn_f64_mediumpath_v1,@function
        .size           $__internal_0_$__cuda_sm20_dsqrt_rn_f64_mediumpath_v1,($_ZN3cub18CUB_300001_SM_10006detail9transform16transform_kernelINS2_10policy_hubILb1EN4cuda3std3__45tupleIJN6thrust24THRUST_300001_SM_1000_NS6detail15normal_iteratorINSA_10device_ptrIdEEEESF_EEEE10policy1000El9haversineIdESF_JPdSL_EEEvT0_iT1_T2_DpNS2_10kernel_argIT3_EE$__internal_trig_reduction_slowpathd - $__internal_0_$__cuda_sm20_dsqrt_rn_f64_mediumpath_v1)
$__internal_0_$__cuda_sm20_dsqrt_rn_f64_mediumpath_v1:
[----:B------:R-:W-:Y:S01]  /*3850*/  ISETP.GE.U32.AND P0, PT, R8, -0x3400000, PT ;  /* 0xfcc000000800780c */ /* 0x000fe20003f06070 */
[----:B------:R-:W-:Y:S01]  /*3860*/  BSSY.RECONVERGENT B1, `(.L_x_320) ;  /* 0x0000024000017945 */ /* 0x000fe20003800200 */
[----:B------:R-:W-:-:S11]  /*3870*/  IMAD.MOV.U32 R15, RZ, RZ, R19 ;  /* 0x000000ffff0f7224 */ /* 0x000fd600078e0013 */
[----:B------:R-:W-:Y:S05]  /*3880*/  @!P0 BRA `(.L_x_321) ;  /* 0x0000000000208947 */ /* 0x000fea0003800000 */
[----:B------:R-:W-:-:S10]  /*3890*/  DFMA.RM R8, R16, R10, R14 ;  /* 0x0000000a1008722b */ /* 0x000fd4000000400e */
[----:B------:R-:W-:-:S05]  /*38a0*/  IADD3 R10, P0, PT, R8, 0x1, RZ ;  /* 0x00000001080a7810 */ /* 0x000fca0007f1e0ff */
[----:B------:R-:W-:-:S06]  /*38b0*/  IMAD.X R11, RZ, RZ, R9, P0 ;  /* 0x000000ffff0b7224 */ /* 0x000fcc00000e0609 */
[----:B------:R-:W-:-:S08]  /*38c0*/  DFMA.RP R12, -R8, R10, R12 ;  /* 0x0000000a080c722b */ /* 0x000fd0000000810c */
[----:B------:R-:W-:-:S06]  /*38d0*/  DSETP.GT.AND P0, PT, R12, RZ, PT ;  /* 0x000000ff0c00722a */ /* 0x000fcc0003f04000 */
[----:B------:R-:W-:Y:S02]  /*38e0*/  FSEL R8, R10, R8, P0 ;  /* 0x000000080a087208 */ /* 0x000fe40000000000 */
[----:B------:R-:W-:Y:S01]  /*38f0*/  FSEL R9, R11, R9, P0 ;  /* 0x000000090b097208 */ /* 0x000fe20000000000 */
[----:B------:R-:W-:Y:S06]  /*3900*/  BRA `(.L_x_322) ;  /* 0x0000000000647947 */ /* 0x000fec0003800000 */
.L_x_321:
[----:B------:R-:W-:-:S14]  /*3910*/  DSETP.NE.AND P0, PT, R12, RZ, PT ;  /* 0x000000ff0c00722a */ /* 0x000fdc0003f05000 */
[----:B------:R-:W-:Y:S05]  /*3920*/  @!P0 BRA `(.L_x_323) ;  /* 0x0000000000588947 */ /* 0x000fea0003800000 */
[----:B------:R-:W-:-:S13]  /*3930*/  ISETP.GE.AND P0, PT, R13, RZ, PT ;  /* 0x000000ff0d00720c */ /* 0x000fda0003f06270 */
[----:B------:R-:W-:Y:S02]  /*3940*/  @!P0 IMAD.MOV.U32 R8, RZ, RZ, 0x0 ;  /* 0x00000000ff088424 */ /* 0x000fe400078e00ff */
[----:B------:R-:W-:Y:S01]  /*3950*/  @!P0 IMAD.MOV.U32 R9, RZ, RZ, -0x80000 ;  /* 0xfff80000ff098424 */ /* 0x000fe200078e00ff */
[----:B------:R-:W-:Y:S06]  /*3960*/  @!P0 BRA `(.L_x_322) ;  /* 0x00000000004c8947 */ /* 0x000fec0003800000 */
[----:B------:R-:W-:-:S13]  /*3970*/  ISETP.GT.AND P0, PT, R13, 0x7fefffff, PT ;  /* 0x7fefffff0d00780c */ /* 0x000fda0003f04270 */
[----:B------:R-:W-:Y:S05]  /*3980*/  @P0 BRA `(.L_x_323) ;  /* 0x0000000000400947 */ /* 0x000fea0003800000 */
[----:B------:R-:W-:Y:S01]  /*3990*/  DMUL R12, R12, 8.11296384146066816958e+31 ;  /* 0x469000000c0c7828 */ /* 0x000fe20000000000 */
[----:B------:R-:W-:Y:S02]  /*39a0*/  IMAD.MOV.U32 R8, RZ, RZ, RZ ;  /* 0x000000ffff087224 */ /* 0x000fe400078e00ff */
[----:B------:R-:W-:Y:S02]  /*39b0*/  IMAD.MOV.U32 R14, RZ, RZ, 0x0 ;  /* 0x00000000ff0e7424 */ /* 0x000fe400078e00ff */
[----:B------:R-:W-:Y:S01]  /*39c0*/  IMAD.MOV.U32 R15, RZ, RZ, 0x3fd80000 ;  /* 0x3fd80000ff0f7424 */ /* 0x000fe200078e00ff */
[----:B------:R-:W0:Y:S02]  /*39d0*/  MUFU.RSQ64H R9, R13 ;  /* 0x0000000d00097308 */ /* 0x000e240000001c00 */
[----:B0-----:R-:W-:-:S08]  /*39e0*/  DMUL R10, R8, R8 ;  /* 0x00000008080a7228 */ /* 0x001fd00000000000 */
[----:B------:R-:W-:-:S08]  /*39f0*/  DFMA R10, R12, -R10, 1 ;  /* 0x3ff000000c0a742b */ /* 0x000fd0000000080a */
[----:B------:R-:W-:Y:S02]  /*3a00*/  DFMA R14, R10, R14, 0.5 ;  /* 0x3fe000000a0e742b */ /* 0x000fe4000000000e */
[----:B------:R-:W-:-:S08]  /*3a10*/  DMUL R10, R8, R10 ;  /* 0x0000000a080a7228 */ /* 0x000fd00000000000 */
[----:B------:R-:W-:-:S08]  /*3a20*/  DFMA R10, R14, R10, R8 ;  /* 0x0000000a0e0a722b */ /* 0x000fd00000000008 */
[----:B------:R-:W-:Y:S02]  /*3a30*/  DMUL R8, R12, R10 ;  /* 0x0000000a0c087228 */ /* 0x000fe40000000000 */
[----:B------:R-:W-:-:S06]  /*3a40*/  VIADD R11, R11, 0xfff00000 ;  /* 0xfff000000b0b7836 */ /* 0x000fcc0000000000 */
[----:B------:R-:W-:-:S08]  /*3a50*/  DFMA R14, R8, -R8, R12 ;  /* 0x80000008080e722b */ /* 0x000fd0000000000c */
[----:B------:R-:W-:-:S10]  /*3a60*/  DFMA R8, R10, R14, R8 ;  /* 0x0000000e0a08722b */ /* 0x000fd40000000008 */
[----:B------:R-:W-:Y:S01]  /*3a70*/  VIADD R9, R9, 0xfcb00000 ;  /* 0xfcb0000009097836 */ /* 0x000fe20000000000 */
[----:B------:R-:W-:Y:S06]  /*3a80*/  BRA `(.L_x_322) ;  /* 0x0000000000047947 */ /* 0x000fec0003800000 */
.L_x_323:
[----:B------:R-:W-:-:S11]  /*3a90*/  DADD R8, R12, R12 ;  /* 0x000000000c087229 */ /* 0x000fd6000000000c */
.L_x_322:
[----:B------:R-:W-:Y:S05]  /*3aa0*/  BSYNC.RECONVERGENT B1 ;  /* 0x0000000000017941 */ /* 0x000fea0003800200 */
.L_x_320:
[----:B------:R-:W-:-:S04]  /*3ab0*/  IMAD.MOV.U32 R3, RZ, RZ, 0x0 ;  /* 0x00000000ff037424 */ /* 0x000fc800078e00ff */
[----:B------:R-:W-:Y:S05]  /*3ac0*/  RET.REL.NODEC R2 `(_ZN3cub18CUB_300001_SM_10006detail9transform16transform_kernelINS2_10policy_hubILb1EN4cuda3std3__45tupleIJN6thrust24THRUST_300001_SM_1000_NS6detail15normal_iteratorINSA_10device_ptrIdEEEESF_EEEE10policy1000El9haversineIdESF_JPdSL_EEEvT0_iT1_T2_DpNS2_10kernel_argIT3_EE) ;  /* 0xffffffc4024c7950 */ /* 0x000fea0003c3ffff */
        .type           $_ZN3cub18CUB_300001_SM_10006detail9transform16transform_kernelINS2_10policy_hubILb1EN4cuda3std3__45tupleIJN6thrust24THRUST_300001_SM_1000_NS6detail15normal_iteratorINSA_10device_ptrIdEEEESF_EEEE10policy1000El9haversineIdESF_JPdSL_EEEvT0_iT1_T2_DpNS2_10kernel_argIT3_EE$__internal_trig_reduction_slowpathd,@function
        .size           $_ZN3cub18CUB_300001_SM_10006detail9transform16transform_kernelINS2_10policy_hubILb1EN4cuda3std3__45tupleIJN6thrust24THRUST_300001_SM_1000_NS6detail15normal_iteratorINSA_10device_ptrIdEEEESF_EEEE10policy1000El9haversineIdESF_JPdSL_EEEvT0_iT1_T2_DpNS2_10kernel_argIT3_EE$__internal_trig_reduction_slowpathd,(.L_x_400 - $_ZN3cub18CUB_300001_SM_10006detail9transform16transform_kernelINS2_10policy_hubILb1EN4cuda3std3__45tupleIJN6thrust24THRUST_300001_SM_1000_NS6detail15normal_iteratorINSA_10device_ptrIdEEEESF_EEEE10policy1000El9haversineIdESF_JPdSL_EEEvT0_iT1_T2_DpNS2_10kernel_argIT3_EE$__internal_trig_reduction_slowpathd)
$_ZN3cub18CUB_300001_SM_10006detail9transform16transform_kernelINS2_10policy_hubILb1EN4cuda3std3__45tupleIJN6thrust24THRUST_300001_SM_1000_NS6detail15normal_iteratorINSA_10device_ptrIdEEEESF_EEEE10policy1000El9haversineIdESF_JPdSL_EEEvT0_iT1_T2_DpNS2_10kernel_argIT3_EE$__internal_trig_reduction_slowpathd:
[----:B------:R-:W-:Y:S01]  /*3ad0*/  SHF.R.U32.HI R25, RZ, 0x14, R23 ;  /* 0x00000014ff197819 */ /* 0x000fe20000011617 */
[----:B------:R-:W-:-:S03]  /*3ae0*/  IMAD.MOV.U32 R2, RZ, RZ, RZ ;  /* 0x000000ffff027224 */ /* 0x000fc600078e00ff */
[----:B------:R-:W-:-:S04]  /*3af0*/  LOP3.LUT R3, R25, 0x7ff, RZ, 0xc0, !PT ;  /* 0x000007ff19037812 */ /* 0x000fc800078ec0ff */
[----:B------:R-:W-:-:S13]  /*3b00*/  ISETP.NE.AND P0, PT, R3, 0x7ff, PT ;  /* 0x000007ff0300780c */ /* 0x000fda0003f05270 */
[----:B------:R-:W-:Y:S05]  /*3b10*/  @!P0 BRA `(.L_x_324) ;  /* 0x0000000800488947 */ /* 0x000fea0003800000 */
[----:B------:R-:W-:Y:S01]  /*3b20*/  VIADD R3, R3, 0xfffffc00 ;  /* 0xfffffc0003037836 */ /* 0x000fe20000000000 */
[----:B------:R-:W-:Y:S01]  /*3b30*/  BSSY.RECONVERGENT B0, `(.L_x_325) ;  /* 0x000002f000007945 */ /* 0x000fe20003800200 */
[----:B------:R-:W-:-:S03]  /*3b40*/  CS2R R32, SRZ ;  /* 0x0000000000207805 */ /* 0x000fc6000001ff00 */
[----:B------:R-:W-:Y:S02]  /*3b50*/  SHF.R.U32.HI R2, RZ, 0x6, R3 ;  /* 0x00000006ff027819 */ /* 0x000fe40000011603 */
[----:B------:R-:W-:Y:S02]  /*3b60*/  ISETP.GE.U32.AND P0, PT, R3, 0x80, PT ;  /* 0x000000800300780c */ /* 0x000fe40003f06070 */
[C---:B------:R-:W-:Y:S02]  /*3b70*/  IADD3 R13, PT, PT, -R2.reuse, 0x13, RZ ;  /* 0x00000013020d7810 */ /* 0x040fe40007ffe1ff */
[----:B------:R-:W-:Y:S02]  /*3b80*/  IADD3 R3, PT, PT, -R2, 0xf, RZ ;  /* 0x0000000f02037810 */ /* 0x000fe40007ffe1ff */
[----:B------:R-:W-:-:S04]  /*3b90*/  SEL R13, R13, 0x12, P0 ;  /* 0x000000120d0d7807 */ /* 0x000fc80000000000 */
[----:B------:R-:W-:-:S13]  /*3ba0*/  ISETP.GE.AND P0, PT, R3, R13, PT ;  /* 0x0000000d0300720c */ /* 0x000fda0003f06270 */
[----:B------:R-:W-:Y:S05]  /*3bb0*/  @P0 BRA `(.L_x_326) ;  /* 0x0000000000980947 */ /* 0x000fea0003800000 */
[----:B------:R-:W0:Y:S01]  /*3bc0*/  LDC.64 R28, c[0x0][0x358] ;  /* 0x0000d600ff1c7b82 */ /* 0x000e220000000a00 */
[C---:B------:R-:W-:Y:S01]  /*3bd0*/  SHF.L.U64.HI R14, R12.reuse, 0xb, R23 ;  /* 0x0000000b0c0e7819 */ /* 0x040fe20000010217 */
[----:B------:R-:W-:Y:S01]  /*3be0*/  BSSY.RECONVERGENT B1, `(.L_x_327) ;  /* 0x0000022000017945 */ /* 0x000fe20003800200 */
[----:B------:R-:W-:Y:S01]  /*3bf0*/  IMAD.SHL.U32 R12, R12, 0x800, RZ ;  /* 0x000008000c0c7824 */ /* 0x000fe200078e00ff */
[----:B------:R-:W-:Y:S01]  /*3c00*/  IADD3 R20, PT, PT, RZ, -R2, -R13 ;  /* 0x80000002ff147210 */ /* 0x000fe20007ffe80d */
[----:B------:R-:W-:Y:S01]  /*3c10*/  IMAD.MOV.U32 R19, RZ, RZ, RZ ;  /* 0x000000ffff137224 */ /* 0x000fe200078e00ff */
[----:B------:R-:W-:Y:S02]  /*3c20*/  CS2R R32, SRZ ;  /* 0x0000000000207805 */ /* 0x000fe4000001ff00 */
[----:B------:R-:W-:-:S07]  /*3c30*/  LOP3.LUT R14, R14, 0x80000000, RZ, 0xfc, !PT ;  /* 0x800000000e0e7812 */ /* 0x000fce00078efcff */
.L_x_328:
[----:B------:R-:W1:Y:S01]  /*3c40*/  LDC.64 R16, c[0x4][0x168] ;  /* 0x01005a00ff107b82 */ /* 0x000e620000000a00 */
[----:B0-----:R-:W-:Y:S02]  /*3c50*/  R2UR UR14, R28 ;  /* 0x000000001c0e72ca */ /* 0x001fe400000e0000 */
[----:B------:R-:W-:Y:S01]  /*3c60*/  R2UR UR15, R29 ;  /* 0x000000001d0f72ca */ /* 0x000fe200000e0000 */
[----:B-1----:R-:W-:-:S12]  /*3c70*/  IMAD.WIDE R30, R3, 0x8, R16 ;  /* 0x00000008031e7825 */ /* 0x002fd800078e0210 */
[----:B------:R-:W2:Y:S01]  /*3c80*/  LDG.E.64.CONSTANT R30, desc[UR14][R30.64] ;  /* 0x0000000e1e1e7981 */ /* 0x000ea2000c1e9b00 */
[----:B------:R-:W-:Y:S02]  /*3c90*/  VIADD R20, R20, 0x1 ;  /* 0x0000000114147836 */ /* 0x000fe40000000000 */
[C---:B------:R-:W-:Y:S02]  /*3ca0*/  IMAD R21, R19.reuse, 0x8, R1 ;  /* 0x0000000813157824 */ /* 0x040fe400078e0201 */
[----:B------:R-:W-:Y:S02]  /*3cb0*/  VIADD R19, R19, 0x1 ;  /* 0x0000000113137836 */ /* 0x000fe40000000000 */
[----:B------:R-:W-:Y:S02]  /*3cc0*/  VIADD R3, R3, 0x1 ;  /* 0x0000000103037836 */ /* 0x000fe40000000000 */
[----:B--2---:R-:W-:-:S04]  /*3cd0*/  IMAD.WIDE.U32 R32, P2, R30, R12, R32 ;  /* 0x0000000c1e207225 */ /* 0x004fc80007840020 */
[----:B------:R-:W-:Y:S02]  /*3ce0*/  IMAD R16, R30, R14, RZ ;  /* 0x0000000e1e107224 */ /* 0x000fe400078e02ff */
[C---:B------:R-:W-:Y:S02]  /*3cf0*/  IMAD R15, R31.reuse, R12, RZ ;  /* 0x0000000c1f0f7224 */ /* 0x040fe400078e02ff */
[CC--:B------:R-:W-:Y:S01]  /*3d00*/  IMAD R18, R31.reuse, R14.reuse, RZ ;  /* 0x0000000e1f127224 */ /* 0x0c0fe200078e02ff */
[----:B------:R-:W-:Y:S01]  /*3d10*/  IADD3 R16, P0, PT, R16, R33, RZ ;  /* 0x0000002110107210 */ /* 0x000fe20007f1e0ff */
[----:B------:R-:W-:-:S03]  /*3d20*/  IMAD.HI.U32 R17, R31, R14, RZ ;  /* 0x0000000e1f117227 */ /* 0x000fc600078e00ff */
[----:B------:R-:W-:Y:S01]  /*3d30*/  IADD3 R33, P1, PT, R15, R16, RZ ;  /* 0x000000100f217210 */ /* 0x000fe20007f3e0ff */
[----:B------:R-:W-:-:S04]  /*3d40*/  IMAD.HI.U32 R16, R30, R14, RZ ;  /* 0x0000000e1e107227 */ /* 0x000fc800078e00ff */
[----:B------:R-:W-:Y:S01]  /*3d50*/  IMAD.HI.U32 R15, R31, R12, RZ ;  /* 0x0000000c1f0f7227 */ /* 0x000fe200078e00ff */
[----:B------:R0:W-:Y:S03]  /*3d60*/  STL.64 [R21], R32 ;  /* 0x0000002015007387 */ /* 0x0001e60000100a00 */
[----:B------:R-:W-:-:S05]  /*3d70*/  IMAD.X R16, RZ, RZ, R16, P2 ;  /* 0x000000ffff107224 */ /* 0x000fca00010e0610 */
[----:B------:R-:W-:-:S04]  /*3d80*/  IADD3.X R15, P0, PT, R15, R16, RZ, P0, !PT ;  /* 0x000000100f0f7210 */ /* 0x000fc8000071e4ff */
[----:B------:R-:W-:Y:S01]  /*3d90*/  IADD3.X R18, P1, PT, R18, R15, RZ, P1, !PT ;  /* 0x0000000f12127210 */ /* 0x000fe20000f3e4ff */
[----:B------:R-:W-:Y:S01]  /*3da0*/  IMAD.X R15, RZ, RZ, R17, P0 ;  /* 0x000000ffff0f7224 */ /* 0x000fe200000e0611 */
[----:B------:R-:W-:-:S03]  /*3db0*/  ISETP.NE.AND P0, PT, R20, -0xf, PT ;  /* 0xfffffff11400780c */ /* 0x000fc60003f05270 */
[----:B------:R-:W-:Y:S02]  /*3dc0*/  IMAD.X R15, RZ, RZ, R15, P1 ;  /* 0x000000ffff0f7224 */ /* 0x000fe400008e060f */
[----:B0-----:R-:W-:Y:S02]  /*3dd0*/  IMAD.MOV.U32 R32, RZ, RZ, R18 ;  /* 0x000000ffff207224 */ /* 0x001fe400078e0012 */
[----:B------:R-:W-:-:S06]  /*3de0*/  IMAD.MOV.U32 R33, RZ, RZ, R15 ;  /* 0x000000ffff217224 */ /* 0x000fcc00078e000f */
[----:B------:R-:W-:Y:S05]  /*3df0*/  @P0 BRA `(.L_x_328) ;  /* 0xfffffffc00900947 */ /* 0x000fea000383ffff */
[----:B------:R-:W-:Y:S05]  /*3e00*/  BSYNC.RECONVERGENT B1 ;  /* 0x0000000000017941 */ /* 0x000fea0003800200 */
.L_x_327:
[----:B------:R-:W-:-:S07]  /*3e10*/  IMAD.MOV.U32 R3, RZ, RZ, R13 ;  /* 0x000000ffff037224 */ /* 0x000fce00078e000d */
.L_x_326:
[----:B------:R-:W-:Y:S05]  /*3e20*/  BSYNC.RECONVERGENT B0 ;  /* 0x0000000000007941 */ /* 0x000fea0003800200 */
.L_x_325:
[----:B------:R-:W-:Y:S01]  /*3e30*/  LOP3.LUT P0, R25, R25, 0x3f, RZ, 0xc0, !PT ;  /* 0x0000003f19197812 */ /* 0x000fe2000780c0ff */
[----:B------:R-:W-:-:S04]  /*3e40*/  IMAD.IADD R2, R2, 0x1, R3 ;  /* 0x0000000102027824 */ /* 0x000fc800078e0203 */
[----:B------:R-:W-:-:S05]  /*3e50*/  IMAD.U32 R29, R2, 0x8, R1 ;  /* 0x00000008021d7824 */ /* 0x000fca00078e0001 */
[----:B------:R0:W-:Y:S04]  /*3e60*/  STL.64 [R29+-0x78], R32 ;  /* 0xffff88201d007387 */ /* 0x0001e80000100a00 */
[----:B------:R-:W2:Y:S04]  /*3e70*/  @P0 LDL.64 R14, [R1+0x8] ;  /* 0x00000800010e0983 */ /* 0x000ea80000100a00 */
[----:B------:R-:W3:Y:S04]  /*3e80*/  LDL.64 R12, [R1+0x10] ;  /* 0x00001000010c7983 */ /* 0x000ee80000100a00 */
[----:B------:R-:W4:Y:S01]  /*3e90*/  LDL.64 R2, [R1+0x18] ;  /* 0x0000180001027983 */ /* 0x000f220000100a00 */
[----:B------:R-:W-:Y:S01]  /*3ea0*/  BSSY.RECONVERGENT B0, `(.L_x_329) ;  /* 0x0000035000007945 */ /* 0x000fe20003800200 */
[----:B--2---:R-:W-:-:S02]  /*3eb0*/  @P0 SHF.R.U64 R19, R14, 0x1, R15 ;  /* 0x000000010e130819 */ /* 0x004fc4000000120f */
[----:B------:R-:W-:Y:S02]  /*3ec0*/  @P0 SHF.R.U32.HI R21, RZ, 0x1, R15 ;  /* 0x00000001ff150819 */ /* 0x000fe4000001160f */
[----:B------:R-:W-:Y:S02]  /*3ed0*/  @P0 LOP3.LUT R14, R25, 0x3f, RZ, 0x3c, !PT ;  /* 0x0000003f190e0812 */ /* 0x000fe400078e3cff */
[C---:B---3--:R-:W-:Y:S02]  /*3ee0*/  @P0 SHF.L.U32 R18, R12.reuse, R25, RZ ;  /* 0x000000190c120219 */ /* 0x048fe400000006ff */
[----:B------:R-:W-:Y:S02]  /*3ef0*/  @P0 SHF.R.U64 R19, R19, R14, R21 ;  /* 0x0000000e13130219 */ /* 0x000fe40000001215 */
[--C-:B------:R-:W-:Y:S02]  /*3f00*/  @P0 SHF.R.U32.HI R15, RZ, 0x1, R13.reuse ;  /* 0x00000001ff0f0819 */ /* 0x100fe4000001160d */
[----:B------:R-:W-:-:S02]  /*3f10*/  @P0 SHF.R.U64 R16, R12, 0x1, R13 ;  /* 0x000000010c100819 */ /* 0x000fc4000000120d */
[----:B------:R-:W-:Y:S02]  /*3f20*/  @P0 SHF.L.U64.HI R17, R12, R25, R13 ;  /* 0x000000190c110219 */ /* 0x000fe4000001020d */
[-C--:B------:R-:W-:Y:S02]  /*3f30*/  @P0 SHF.R.U32.HI R20, RZ, R14.reuse, R21 ;  /* 0x0000000eff140219 */ /* 0x080fe40000011615 */
[----:B------:R-:W-:Y:S02]  /*3f40*/  @P0 LOP3.LUT R12, R18, R19, RZ, 0xfc, !PT ;  /* 0x00000013120c0212 */ /* 0x000fe400078efcff */
[----:B----4-:R-:W-:Y:S02]  /*3f50*/  @P0 SHF.L.U32 R21, R2, R25, RZ ;  /* 0x0000001902150219 */ /* 0x010fe400000006ff */
[----:B------:R-:W-:Y:S02]  /*3f60*/  @P0 SHF.R.U64 R16, R16, R14, R15 ;  /* 0x0000000e10100219 */ /* 0x000fe4000000120f */
[----:B------:R-:W-:-:S02]  /*3f70*/  @P0 LOP3.LUT R13, R17, R20, RZ, 0xfc, !PT ;  /* 0x00000014110d0212 */ /* 0x000fc400078efcff */
[----:B------:R-:W-:Y:S01]  /*3f80*/  @P0 SHF.R.U32.HI R14, RZ, R14, R15 ;  /* 0x0000000eff0e0219 */ /* 0x000fe2000001160f */
[----:B------:R-:W-:Y:S01]  /*3f90*/  IMAD.SHL.U32 R15, R12, 0x4, RZ ;  /* 0x000000040c0f7824 */ /* 0x000fe200078e00ff */
[----:B------:R-:W-:Y:S02]  /*3fa0*/  @P0 SHF.L.U64.HI R25, R2, R25, R3 ;  /* 0x0000001902190219 */ /* 0x000fe40000010203 */
[----:B------:R-:W-:Y:S02]  /*3fb0*/  @P0 LOP3.LUT R2, R21, R16, RZ, 0xfc, !PT ;  /* 0x0000001015020212 */ /* 0x000fe400078efcff */
[----:B------:R-:W-:Y:S02]  /*3fc0*/  SHF.L.U64.HI R12, R12, 0x2, R13 ;  /* 0x000000020c0c7819 */ /* 0x000fe4000001020d */
[----:B------:R-:W-:Y:S02]  /*3fd0*/  @P0 LOP3.LUT R3, R25, R14, RZ, 0xfc, !PT ;  /* 0x0000000e19030212 */ /* 0x000fe400078efcff */
[----:B------:R-:W-:-:S02]  /*3fe0*/  SHF.L.W.U32.HI R13, R13, 0x2, R2 ;  /* 0x000000020d0d7819 */ /* 0x000fc40000010e02 */
[----:B------:R-:W-:Y:S02]  /*3ff0*/  IADD3 RZ, P0, PT, RZ, -R15, RZ ;  /* 0x8000000fffff7210 */ /* 0x000fe40007f1e0ff */
[----:B------:R-:W-:Y:S02]  /*4000*/  LOP3.LUT R17, RZ, R12, RZ, 0x33, !PT ;  /* 0x0000000cff117212 */ /* 0x000fe400078e33ff */
[----:B------:R-:W-:Y:S02]  /*4010*/  SHF.L.W.U32.HI R2, R2, 0x2, R3 ;  /* 0x0000000202027819 */ /* 0x000fe40000010e03 */
[----:B------:R-:W-:Y:S02]  /*4020*/  LOP3.LUT R16, RZ, R13, RZ, 0x33, !PT ;  /* 0x0000000dff107212 */ /* 0x000fe400078e33ff */
[----:B------:R-:W-:Y:S02]  /*4030*/  IADD3.X R17, P0, PT, RZ, R17, RZ, P0, !PT ;  /* 0x00000011ff117210 */ /* 0x000fe4000071e4ff */
[----:B------:R-:W-:-:S02]  /*4040*/  LOP3.LUT R19, RZ, R2, RZ, 0x33, !PT ;  /* 0x00000002ff137212 */ /* 0x000fc400078e33ff */
[----:B------:R-:W-:Y:S02]  /*4050*/  IADD3.X R16, P1, PT, RZ, R16, RZ, P0, !PT ;  /* 0x00000010ff107210 */ /* 0x000fe4000073e4ff */
[----:B------:R-:W-:-:S03]  /*4060*/  ISETP.GT.U32.AND P2, PT, R13, -0x1, PT ;  /* 0xffffffff0d00780c */ /* 0x000fc60003f44070 */
[----:B------:R-:W-:Y:S01]  /*4070*/  IMAD.X R19, RZ, RZ, R19, P1 ;  /* 0x000000ffff137224 */ /* 0x000fe200008e0613 */
[----:B------:R-:W-:-:S04]  /*4080*/  ISETP.GT.AND.EX P0, PT, R2, -0x1, PT, P2 ;  /* 0xffffffff0200780c */ /* 0x000fc80003f04320 */
[----:B------:R-:W-:Y:S02]  /*4090*/  SEL R14, R2, R19, P0 ;  /* 0x00000013020e7207 */ /* 0x000fe40000000000 */
[----:B------:R-:W-:Y:S02]  /*40a0*/  SEL R13, R13, R16, P0 ;  /* 0x000000100d0d7207 */ /* 0x000fe40000000000 */
[----:B------:R-:W-:Y:S02]  /*40b0*/  ISETP.NE.U32.AND P1, PT, R14, RZ, PT ;  /* 0x000000ff0e00720c */ /* 0x000fe40003f25070 */
[----:B------:R-:W-:Y:S02]  /*40c0*/  SEL R12, R12, R17, P0 ;  /* 0x000000110c0c7207 */ /* 0x000fe40000000000 */
[----:B------:R-:W-:Y:S01]  /*40d0*/  SEL R19, R13, R14, !P1 ;  /* 0x0000000e0d137207 */ /* 0x000fe20004800000 */
[----:B------:R-:W-:-:S03]  /*40e0*/  @!P0 IMAD.MOV R15, RZ, RZ, -R15 ;  /* 0x000000ffff0f8224 */ /* 0x000fc600078e0a0f */
[----:B------:R-:W1:Y:S02]  /*40f0*/  FLO.U32 R16, R19 ;  /* 0x0000001300107300 */ /* 0x000e6400000e0000 */
[C---:B-1----:R-:W-:Y:S02]  /*4100*/  IADD3 R18, PT, PT, -R16.reuse, 0x1f, RZ ;  /* 0x0000001f10127810 */ /* 0x042fe40007ffe1ff */
[----:B------:R-:W-:-:S03]  /*4110*/  IADD3 R16, PT, PT, -R16, 0x3f, RZ ;  /* 0x0000003f10107810 */ /* 0x000fc60007ffe1ff */
[----:B------:R-:W-:-:S05]  /*4120*/  @P1 IMAD.MOV R16, RZ, RZ, R18 ;  /* 0x000000ffff101224 */ /* 0x000fca00078e0212 */
[----:B------:R-:W-:-:S13]  /*4130*/  ISETP.NE.AND P1, PT, R16, RZ, PT ;  /* 0x000000ff1000720c */ /* 0x000fda0003f25270 */
[----:B0-----:R-:W-:Y:S05]  /*4140*/  @!P1 BRA `(.L_x_330) ;  /* 0x0000000000289947 */ /* 0x001fea0003800000 */
[C---:B------:R-:W-:Y:S02]  /*4150*/  LOP3.LUT R18, R16.reuse, 0x3f, RZ, 0xc0, !PT ;  /* 0x0000003f10127812 */ /* 0x040fe400078ec0ff */
[--C-:B------:R-:W-:Y:S02]  /*4160*/  SHF.R.U64 R15, R15, 0x1, R12.reuse ;  /* 0x000000010f0f7819 */ /* 0x100fe4000000120c */
[----:B------:R-:W-:Y:S02]  /*4170*/  SHF.R.U32.HI R12, RZ, 0x1, R12 ;  /* 0x00000001ff0c7819 */ /* 0x000fe4000001160c */
[----:B------:R-:W-:Y:S02]  /*4180*/  LOP3.LUT R17, R16, 0x3f, RZ, 0xc, !PT ;  /* 0x0000003f10117812 */ /* 0x000fe400078e0cff */
[CC--:B------:R-:W-:Y:S02]  /*4190*/  SHF.L.U64.HI R14, R13.reuse, R18.reuse, R14 ;  /* 0x000000120d0e7219 */ /* 0x0c0fe4000001020e */
[----:B------:R-:W-:-:S02]  /*41a0*/  SHF.L.U32 R13, R13, R18, RZ ;  /* 0x000000120d0d7219 */ /* 0x000fc400000006ff */
[-CC-:B------:R-:W-:Y:S02]  /*41b0*/  SHF.R.U64 R18, R15, R17.reuse, R12.reuse ;  /* 0x000000110f127219 */ /* 0x180fe4000000120c */
[----:B------:R-:W-:Y:S02]  /*41c0*/  SHF.R.U32.HI R17, RZ, R17, R12 ;  /* 0x00000011ff117219 */ /* 0x000fe4000001160c */
[----:B------:R-:W-:Y:S02]  /*41d0*/  LOP3.LUT R13, R13, R18, RZ, 0xfc, !PT ;  /* 0x000000120d0d7212 */ /* 0x000fe400078efcff */
[----:B------:R-:W-:-:S07]  /*41e0*/  LOP3.LUT R14, R14, R17, RZ, 0xfc, !PT ;  /* 0x000000110e0e7212 */ /* 0x000fce00078efcff */
.L_x_330:
[----:B------:R-:W-:Y:S05]  /*41f0*/  BSYNC.RECONVERGENT B0 ;  /* 0x0000000000007941 */ /* 0x000fea0003800200 */
.L_x_329:
[----:B------:R-:W-:Y:S01]  /*4200*/  IMAD.WIDE.U32 R20, R13, 0x2168c235, RZ ;  /* 0x2168c2350d147825 */ /* 0x000fe200078e00ff */
[----:B------:R-:W-:-:S03]  /*4210*/  SHF.R.U32.HI R3, RZ, 0x1e, R3 ;  /* 0x0000001eff037819 */ /* 0x000fc60000011603 */
[----:B------:R-:W-:Y:S01]  /*4220*/  IMAD.MOV.U32 R18, RZ, RZ, R21 ;  /* 0x000000ffff127224 */ /* 0x000fe200078e0015 */
[----:B------:R-:W-:Y:S01]  /*4230*/  IADD3 RZ, P1, PT, R20, R20, RZ ;  /* 0x0000001414ff7210 */ /* 0x000fe20007f3e0ff */
[----:B------:R-:W-:Y:S01]  /*4240*/  IMAD.MOV.U32 R19, RZ, RZ, RZ ;  /* 0x000000ffff137224 */ /* 0x000fe200078e00ff */
[----:B------:R-:W-:Y:S01]  /*4250*/  LEA.HI R2, R2, R3, RZ, 0x1 ;  /* 0x0000000302027211 */ /* 0x000fe200078f08ff */
[----:B------:R-:W-:-:S04]  /*4260*/  IMAD.HI.U32 R12, R14, -0x36f0255e, RZ ;  /* 0xc90fdaa20e0c7827 */ /* 0x000fc800078e00ff */
[----:B------:R-:W-:-:S04]  /*4270*/  IMAD.WIDE.U32 R18, R13, -0x36f0255e, R18 ;  /* 0xc90fdaa20d127825 */ /* 0x000fc800078e0012 */
[----:B------:R-:W-:-:S04]  /*4280*/  IMAD.WIDE.U32 R18, P2, R14, 0x2168c235, R18 ;  /* 0x2168c2350e127825 */ /* 0x000fc80007840012 */
[----:B------:R-:W-:Y:S01]  /*4290*/  IMAD R14, R14, -0x36f0255e, RZ ;  /* 0xc90fdaa20e0e7824 */ /* 0x000fe200078e02ff */
[----:B------:R-:W-:Y:S01]  /*42a0*/  IADD3.X RZ, P1, PT, R18, R18, RZ, P1, !PT ;  /* 0x0000001212ff7210 */ /* 0x000fe20000f3e4ff */
[----:B------:R-:W-:-:S03]  /*42b0*/  IMAD.X R12, RZ, RZ, R12, P2 ;  /* 0x000000ffff0c7224 */ /* 0x000fc600010e060c */
[----:B------:R-:W-:-:S04]  /*42c0*/  IADD3 R14, P2, PT, R14, R19, RZ ;  /* 0x000000130e0e7210 */ /* 0x000fc80007f5e0ff */
[C---:B------:R-:W-:Y:S01]  /*42d0*/  ISETP.GT.U32.AND P3, PT, R14.reuse, RZ, PT ;  /* 0x000000ff0e00720c */ /* 0x040fe20003f64070 */
[----:B------:R-:W-:Y:S01]  /*42e0*/  IMAD.X R15, RZ, RZ, R12, P2 ;  /* 0x000000ffff0f7224 */ /* 0x000fe200010e060c */
[----:B------:R-:W-:-:S04]  /*42f0*/  IADD3.X R13, P2, PT, R14, R14, RZ, P1, !PT ;  /* 0x0000000e0e0d7210 */ /* 0x000fc80000f5e4ff */
[C---:B------:R-:W-:Y:S01]  /*4300*/  ISETP.GT.AND.EX P1, PT, R15.reuse, RZ, PT, P3 ;  /* 0x000000ff0f00720c */ /* 0x040fe20003f24330 */
[----:B------:R-:W-:-:S03]  /*4310*/  IMAD.X R12, R15, 0x1, R15, P2 ;  /* 0x000000010f0c7824 */ /* 0x000fc600010e060f */
[----:B------:R-:W-:Y:S02]  /*4320*/  SEL R13, R13, R14, P1 ;  /* 0x0000000e0d0d7207 */ /* 0x000fe40000800000 */
[----:B------:R-:W-:Y:S02]  /*4330*/  SEL R12, R12, R15, P1 ;  /* 0x0000000f0c0c7207 */ /* 0x000fe40000800000 */
[----:B------:R-:W-:-:S05]  /*4340*/  IADD3 R13, P2, PT, R13, 0x1, RZ ;  /* 0x000000010d0d7810 */ /* 0x000fca0007f5e0ff */
[----:B------:R-:W-:-:S05]  /*4350*/  IMAD.X R12, RZ, RZ, R12, P2 ;  /* 0x000000ffff0c7224 */ /* 0x000fca00010e060c */
[----:B------:R-:W-:-:S04]  /*4360*/  SHF.R.U64 R13, R13, 0xa, R12 ;  /* 0x0000000a0d0d7819 */ /* 0x000fc8000000120c */
[----:B------:R-:W-:Y:S02]  /*4370*/  IADD3 R15, P2, PT, R13, 0x1, RZ ;  /* 0x000000010d0f7810 */ /* 0x000fe40007f5e0ff */
[----:B------:R-:W-:Y:S02]  /*4380*/  SEL R13, RZ, 0xffffffff, !P1 ;  /* 0xffffffffff0d7807 */ /* 0x000fe40004800000 */
[----:B------:R-:W-:Y:S02]  /*4390*/  LEA.HI.X R12, R12, RZ, RZ, 0x16, P2 ;  /* 0x000000ff0c0c7211 */ /* 0x000fe400010fb4ff */
[----:B------:R-:W-:Y:S01]  /*43a0*/  LOP3.LUT P1, R23, R23, 0x80000000, RZ, 0xc0, !PT ;  /* 0x8000000017177812 */ /* 0x000fe2000782c0ff */
[----:B------:R-:W-:Y:S01]  /*43b0*/  IMAD.IADD R13, R13, 0x1, -R16 ;  /* 0x000000010d0d7824 */ /* 0x000fe200078e0a10 */
[--C-:B------:R-:W-:Y:S02]  /*43c0*/  SHF.R.U64 R15, R15, 0x1, R12.reuse ;  /* 0x000000010f0f7819 */ /* 0x100fe4000000120c */
[----:B------:R-:W-:Y:S01]  /*43d0*/  SHF.R.U32.HI R14, RZ, 0x1, R12 ;  /* 0x00000001ff0e7819 */ /* 0x000fe2000001160c */
[----:B------:R-:W-:Y:S01]  /*43e0*/  IMAD.SHL.U32 R13, R13, 0x100000, RZ ;  /* 0x001000000d0d7824 */ /* 0x000fe200078e00ff */
[----:B------:R-:W-:-:S02]  /*43f0*/  IADD3 R12, P2, P3, RZ, RZ, R15 ;  /* 0x000000ffff0c7210 */ /* 0x000fc40007b5e00f */
[----:B------:R-:W-:Y:S02]  /*4400*/  @!P0 LOP3.LUT R23, R23, 0x80000000, RZ, 0x3c, !PT ;  /* 0x8000000017178812 */ /* 0x000fe400078e3cff */
[----:B------:R-:W-:-:S03]  /*4410*/  IADD3.X R14, PT, PT, R13, 0x3fe00000, R14, P2, P3 ;  /* 0x3fe000000d0e7810 */ /* 0x000fc600017e640e */
[----:B------:R-:W-:Y:S01]  /*4420*/  @P1 IMAD.MOV R2, RZ, RZ, -R2 ;  /* 0x000000ffff021224 */ /* 0x000fe200078e0a02 */
[----:B------:R-:W-:-:S07]  /*4430*/  LOP3.LUT R23, R14, R23, RZ, 0xfc, !PT ;  /* 0x000000170e177212 */ /* 0x000fce00078efcff */
.L_x_324:
[----:B------:R-:W-:Y:S02]  /*4440*/  IMAD.MOV.U32 R13, RZ, RZ, R23 ;  /* 0x000000ffff0d7224 */ /* 0x000fe400078e0017 */
[----:B------:R-:W-:-:S04]  /*4450*/  IMAD.MOV.U32 R23, RZ, RZ, 0x0 ;  /* 0x00000000ff177424 */ /* 0x000fc800078e00ff */
[----:B------:R-:W-:Y:S05]  /*4460*/  RET.REL.NODEC R22 `(_ZN3cub18CUB_300001_SM_10006detail9transform16transform_kernelINS2_10policy_hubILb1EN4cuda3std3__45tupleIJN6thrust24THRUST_300001_SM_1000_NS6detail15normal_iteratorINSA_10device_ptrIdEEEESF_EEEE10policy1000El9haversineIdESF_JPdSL_EEEvT0_iT1_T2_DpNS2_10kernel_argIT3_EE) ;  /* 0xffffffb816e47950 */ /* 0x000fea0003c3ffff */
.L_x_331:
        /* <DEDUP_REMOVED lines=9> */
.L_x_400:


//--------------------- .text._ZN3cub18CUB_300001_SM_10006detail9transform16transform_kernelINS2_10policy_hubILb1EN4cuda3std3__45tupleIJN6thrust24THRUST_300001_SM_1000_NS6detail15normal_iteratorINSA_10device_ptrIdEEEESF_EEEE10policy1000Ei9haversineIdESF_JPdSL_EEEvT0_iT1_T2_DpNS2_10kernel_argIT3_EE --------------------------
	.section	.text._ZN3cub18CUB_300001_SM_10006detail9transform16transform_kernelINS2_10policy_hubILb1EN4cuda3std3__45tupleIJN6thrust24THRUST_300001_SM_1000_NS6detail15normal_iteratorINSA_10device_ptrIdEEEESF_EEEE10policy1000Ei9haversineIdESF_JPdSL_EEEvT0_iT1_T2_DpNS2_10kernel_argIT3_EE,"ax",@progbits
	.align	128
        .global         _ZN3cub18CUB_300001_SM_10006detail9transform16transform_kernelINS2_10policy_hubILb1EN4cuda3std3__45tupleIJN6thrust24THRUST_300001_SM_1000_NS6detail15normal_iteratorINSA_10device_ptrIdEEEESF_EEEE10policy1000Ei9haversineIdESF_JPdSL_EEEvT0_iT1_T2_DpNS2_10kernel_argIT3_EE
        .type           _ZN3cub18CUB_300001_SM_10006detail9transform16transform_kernelINS2_10policy_hubILb1EN4cuda3std3__45tupleIJN6thrust24THRUST_300001_SM_1000_NS6detail15normal_iteratorINSA_10device_ptrIdEEEESF_EEEE10policy1000Ei9haversineIdESF_JPdSL_EEEvT0_iT1_T2_DpNS2_10kernel_argIT3_EE,@function
        .size           _ZN3cub18CUB_300001_SM_10006detail9transform16transform_kernelINS2_10policy_hubILb1EN4cuda3std3__45tupleIJN6thrust24THRUST_300001_SM_1000_NS6detail15normal_iteratorINSA_10device_ptrIdEEEESF_EEEE10policy1000Ei9haversineIdESF_JPdSL_EEEvT0_iT1_T2_DpNS2_10kernel_argIT3_EE,(.L_x_402 - _ZN3cub18CUB_300001_SM_10006detail9transform16transform_kernelINS2_10policy_hubILb1EN4cuda3std3__45tupleIJN6thrust24THRUST_300001_SM_1000_NS6detail15normal_iteratorINSA_10device_ptrIdEEEESF_EEEE10policy1000Ei9haversineIdESF_JPdSL_EEEvT0_iT1_T2_DpNS2_10kernel_argIT3_EE)
        .other          _ZN3cub18CUB_300001_SM_10006detail9transform16transform_kernelINS2_10policy_hubILb1EN4cuda3std3__45tupleIJN6thrust24THRUST_300001_SM_1000_NS6detail15normal_iteratorINSA_10device_ptrIdEEEESF_EEEE10policy1000Ei9haversineIdESF_JPdSL_EEEvT0_iT1_T2_DpNS2_10kernel_argIT3_EE,@"STO_CUDA_ENTRY STV_DEFAULT"
_ZN3cub18CUB_300001_SM_10006detail9transform16transform_kernelINS2_10policy_hubILb1EN4cuda3std3__45tupleIJN6thrust24THRUST_300001_SM_1000_NS6detail15normal_iteratorINSA_10device_ptrIdEEEESF_EEEE10policy1000Ei9haversineIdESF_JPdSL_EEEvT0_iT1_T2_DpNS2_10kernel_argIT3_EE:
.text._ZN3cub18CUB_300001_SM_10006detail9transform16transform_kernelINS2_10policy_hubILb1EN4cuda3std3__45tupleIJN6thrust24THRUST_300001_SM_1000_NS6detail15normal_iteratorINSA_10device_ptrIdEEEESF_EEEE10policy1000Ei9haversineIdESF_JPdSL_EEEvT0_iT1_T2_DpNS2_10kernel_argIT3_EE:
[----:B------:R-:W0:Y:S08]  /*0000*/  LDC R1, c[0x0][0x37c] ;  /* 0x0000df00ff017b82 */ /* 0x000e300000000800 */
[----:B------:R-:W1:Y:S01]  /*0010*/  S2UR UR12, SR_CTAID.X ;  /* 0x00000000000c79c3 */ /* 0x000e620000002500 */
[----:B------:R-:W2:Y:S01]  /*0020*/  LDCU.64 UR6, c[0x0][0x380] ;  /* 0x00007000ff0677ac */ /* 0x000ea20008000a00 */
[----:B------:R-:W3:Y:S01]  /*0030*/  S2R R0, SR_TID.X ;  /* 0x0000000000007919 */ /* 0x000ee20000002100 */
[----:B------:R-:W-:Y:S01]  /*0040*/  BSSY.RECONVERGENT B0, `(.L_x_332) ;  /* 0x0000021000007945 */ /* 0x000fe20003800200 */
[----:B0-----:R-:W-:Y:S01]  /*0050*/  VIADD R1, R1, 0xffffffd8 ;  /* 0xffffffd801017836 */ /* 0x001fe20000000000 */
[----:B--2---:R-:W-:-:S04]  /*0060*/  USHF.L.U32 UR4, UR7, 0x7, URZ ;  /* 0x0000000707047899 */ /* 0x004fc800080006ff */
[----:B-1----:R-:W-:-:S04]  /*0070*/  UIMAD UR12, UR4, UR12, URZ ;  /* 0x0000000c040c72a4 */ /* 0x002fc8000f8e02ff */
[----:B------:R-:W-:-:S04]  /*0080*/  UIADD3 UR6, UPT, UPT, -UR12, UR6, URZ ;  /* 0x000000060c067290 */ /* 0x000fc8000fffe1ff */
[----:B------:R-:W-:Y:S01]  /*0090*/  UISETP.LT.AND UP0, UPT, UR4, UR6, UPT ;  /* 0x000000060400728c */ /* 0x000fe2000bf01270 */
[----:B---3--:R-:W-:-:S03]  /*00a0*/  IMAD.SHL.U32 R4, R0, 0x80, RZ ;  /* 0x0000008000047824 */ /* 0x008fc600078e00ff */
[----:B------:R-:W-:-:S04]  /*00b0*/  USEL UR13, UR4, UR6, UP0 ;  /* 0x00000006040d7287 */ /* 0x000fc80008000000 */
[----:B------:R-:W-:-:S06]  /*00c0*/  USHF.L.U32 UR5, UR13, 0x3, URZ ;  /* 0x000000030d057899 */ /* 0x000fcc00080006ff */
[----:B------:R-:W-:-:S13]  /*00d0*/  ISETP.GE.AND P0, PT, R4, UR5, PT ;  /* 0x0000000504007c0c */ /* 0x000fda000bf06270 */
[----:B------:R-:W-:Y:S05]  /*00e0*/  @P0 BRA `(.L_x_333) ;  /* 0x0000000000580947 */ /* 0x000fea0003800000 */
[----:B------:R-:W0:Y:S01]  /*00f0*/  LDC.64 R2, c[0x0][0x3a0] ;  /* 0x0000e800ff027b82 */ /* 0x000e220000000a00 */
[----:B------:R-:W-:Y:S01]  /*0100*/  IMAD.U32 R7, RZ, RZ, UR12 ;  /* 0x0000000cff077e24 */ /* 0x000fe2000f8e00ff */
[----:B------:R-:W-:Y:S01]  /*0110*/  BSSY.RECONVERGENT B1, `(.L_x_334) ;  /* 0x000000a000017945 */ /* 0x000fe20003800200 */
[----:B------:R-:W-:Y:S02]  /*0120*/  IMAD.MOV.U32 R5, RZ, RZ, R4 ;  /* 0x000000ffff057224 */ /* 0x000fe400078e0004 */
[----:B0-----:R-:W-:-:S04]  /*0130*/  IMAD.WIDE.U32 R2, R0, 0x80, R2 ;  /* 0x0000008000027825 */ /* 0x001fc800078e0002 */
[----:B------:R-:W-:-:S07]  /*0140*/  IMAD.WIDE R2, R7, 0x8, R2 ;  /* 0x0000000807027825 */ /* 0x000fce00078e0202 */
.L_x_335:
[----:B------:R-:W-:Y:S01]  /*0150*/  VIADD R5, R5, 0x4000 ;  /* 0x0000400005057836 */ /* 0x000fe20000000000 */
[----:B------:R0:W-:Y:S04]  /*0160*/  CCTL.E.PF2 [R2] ;  /* 0x000000000200798f */ /* 0x0001e80000800100 */
[----:B------:R-:W-:Y:S02]  /*0170*/  ISETP.GE.AND P0, PT, R5, UR5, PT ;  /* 0x0000000505007c0c */ /* 0x000fe4000bf06270 */
[----:B0-----:R-:W-:-:S05]  /*0180*/  IADD3 R2, P1, PT, R2, 0x4000, RZ ;  /* 0x0000400002027810 */ /* 0x001fca0007f3e0ff */
[----:B------:R-:W-:-:S06]  /*0190*/  IMAD.X R3, RZ, RZ, R3, P1 ;  /* 0x000000ffff037224 */ /* 0x000fcc00008e0603 */
[----:B------:R-:W-:Y:S05]  /*01a0*/  @!P0 BRA `(.L_x_335) ;  /* 0xfffffffc00e88947 */ /* 0x000fea000383ffff */
[----:B------:R-:W-:Y:S05]  /*01b0*/  BSYNC.RECONVERGENT B1 ;  /* 0x0000000000017941 */ /* 0x000fea0003800200 */
.L_x_334:
[----:B------:R-:W0:Y:S02]  /*01c0*/  LDC.64 R2, c[0x0][0x3b0] ;  /* 0x0000ec00ff027b82 */ /* 0x000e240000000a00 */
[----:B0-----:R-:W-:-:S04]  /*01d0*/  IMAD.WIDE.U32 R2, R0, 0x80, R2 ;  /* 0x0000008000027825 */ /* 0x001fc800078e0002 */
[----:B------:R-:W-:-:S07]  /*01e0*/  IMAD.WIDE R2, R7, 0x8, R2 ;  /* 0x0000000807027825 */ /* 0x000fce00078e0202 */
.L_x_336:
[----:B------:R-:W-:Y:S01]  /*01f0*/  VIADD R4, R4, 0x4000 ;  /* 0x0000400004047836 */ /* 0x000fe20000000000 */
[----:B------:R0:W-:Y:S04]  /*0200*/  CCTL.E.PF2 [R2] ;  /* 0x000000000200798f */ /* 0x0001e80000800100 */
[----:B------:R-:W-:Y:S02]  /*0210*/  ISETP.GE.AND P0, PT, R4, UR5, PT ;  /* 0x0000000504007c0c */ /* 0x000fe4000bf06270 */
[----:B0-----:R-:W-:-:S05]  /*0220*/  IADD3 R2, P1, PT, R2, 0x4000, RZ ;  /* 0x0000400002027810 */ /* 0x001fca0007f3e0ff */
[----:B------:R-:W-:-:S06]  /*0230*/  IMAD.X R3, RZ, RZ, R3, P1 ;  /* 0x000000ffff037224 */ /* 0x000fcc00008e0603 */
[----:B------:R-:W-:Y:S05]  /*0240*/  @!P0 BRA `(.L_x_336) ;  /* 0xfffffffc00e88947 */ /* 0x000fea000383ffff */
.L_x_333:
[----:B------:R-:W-:Y:S05]  /*0250*/  BSYNC.RECONVERGENT B0 ;  /* 0x0000000000007941 */ /* 0x000fea0003800200 */
.L_x_332:
[----:B------:R-:W-:Y:S01]  /*0260*/  UISETP.GT.AND UP0, UPT, UR4, UR6, UPT ;  /* 0x000000060400728c */ /* 0x000fe2000bf04270 */
[----:B------:R-:W0:Y:S08]  /*0270*/  LDCU.64 UR14, c[0x0][0x358] ;  /* 0x00006b00ff0e77ac */ /* 0x000e300008000a00 */
[----:B------:R-:W-:Y:S05]  /*0280*/  BRA.U UP0, `(.L_x_337) ;  /* 0x0000001900807547 */ /* 0x000fea000b800000 */
[----:B------:R-:W-:-:S06]  /*0290*/  UISETP.GE.AND UP0, UPT, UR7, 0x1, UPT ;  /* 0x000000010700788c */ /* 0x000fcc000bf06270 */
[----:B------:R-:W-:-:S13]  /*02a0*/  PLOP3.LUT P0, PT, PT, PT, UP0, 0x80, 0x8 ;  /* 0x000000000008781c */ /* 0x000fda0003f0f008 */
[----:B0-----:R-:W-:Y:S05]  /*02b0*/  @!P0 EXIT ;  /* 0x000000000000894d */ /* 0x001fea0003800000 */
[----:B------:R-:W0:Y:S01]  /*02c0*/  LDC.64 R4, c[0x3][RZ] ;  /* 0x00c00000ff047b82 */ /* 0x000e220000000a00 */
[----:B------:R-:W0:Y:S01]  /*02d0*/  LDCU.64 UR4, c[0x0][0x388] ;  /* 0x00007100ff0477ac */ /* 0x000e220008000a00 */
[----:B------:R-:W-:Y:S01]  /*02e0*/  UMOV UR16, 0x54442d18 ;  /* 0x54442d1800107882 */ /* 0x000fe20000000000 */
[----:B------:R-:W-:Y:S01]  /*02f0*/  UMOV UR17, 0x3ff921fb ;  /* 0x3ff921fb00117882 */ /* 0x000fe20000000000 */
[----:B------:R-:W1:Y:S01]  /*0300*/  LDCU.64 UR8, c[0x0][0x3b0] ;  /* 0x00007600ff0877ac */ /* 0x000e620008000a00 */
[----:B------:R-:W2:Y:S01]  /*0310*/  LDCU.64 UR10, c[0x0][0x3a0] ;  /* 0x00007400ff0a77ac */ /* 0x000ea20008000a00 */
[----:B------:R-:W-:Y:S01]  /*0320*/  UMOV UR22, 0x33145c00 ;  /* 0x33145c0000167882 */ /* 0x000fe20000000000 */
[----:B------:R-:W-:Y:S01]  /*0330*/  UMOV UR23, 0x3c91a626 ;  /* 0x3c91a62600177882 */ /* 0x000fe20000000000 */
[----:B------:R-:W-:Y:S01]  /*0340*/  UMOV UR24, 0x252049c0 ;  /* 0x252049c000187882 */ /* 0x000fe20000000000 */
[----:B------:R-:W-:Y:S01]  /*0350*/  UMOV UR25, 0x397b839a ;  /* 0x397b839a00197882 */ /* 0x000fe20000000000 */
[----:B------:R-:W3:Y:S01]  /*0360*/  LDCU.64 UR18, c[0x0][0x388] ;  /* 0x00007100ff1277ac */ /* 0x000ee20008000a00 */
[----:B------:R-:W4:Y:S01]  /*0370*/  LDCU.64 UR20, c[0x0][0x390] ;  /* 0x00007200ff1477ac */ /* 0x000f220008000a00 */
[----:B0-----:R-:W-:Y:S01]  /*0380*/  DMUL R4, R4, UR4 ;  /* 0x0000000404047c28 */ /* 0x001fe20008000000 */
[----:B------:R-:W-:Y:S01]  /*0390*/  UMOV UR4, 0x6dc9c883 ;  /* 0x6dc9c88300047882 */ /* 0x000fe20000000000 */
[----:B------:R-:W-:Y:S01]  /*03a0*/  UMOV UR5, 0x3fe45f30 ;  /* 0x3fe45f3000057882 */ /* 0x000fe20000000000 */
[----:B------:R-:W-:-:S02]  /*03b0*/  UIADD3 UR6, UPT, UPT, -UR7, URZ, URZ ;  /* 0x000000ff07067290 */ /* 0x000fc4000fffe1ff */
[----:B-1----:R-:W-:-:S03]  /*03c0*/  UIMAD.WIDE UR8, UR12, 0x8, UR8 ;  /* 0x000000080c0878a5 */ /* 0x002fc6000f8e0208 */
[----:B------:R-:W-:Y:S01]  /*03d0*/  DMUL R24, R4, UR4 ;  /* 0x0000000404187c28 */ /* 0x000fe20008000000 */
[----:B------:R-:W0:Y:S01]  /*03e0*/  LDCU.64 UR4, c[0x0][0x398] ;  /* 0x00007300ff0477ac */ /* 0x000e220008000a00 */
[----:B--2---:R-:W-:-:S08]  /*03f0*/  UIMAD.WIDE UR10, UR12, 0x8, UR10 ;  /* 0x000000080c0a78a5 */ /* 0x004fd0000f8e020a */
[----:B------:R-:W1:Y:S01]  /*0400*/  F2I.F64 R24, R24 ;  /* 0x0000001800187311 */ /* 0x000e620000301100 */
[----:B0-----:R-:W-:-:S07]  /*0410*/  UIMAD.WIDE UR4, UR12, 0x8, UR4 ;  /* 0x000000080c0478a5 */ /* 0x001fce000f8e0204 */
[----:B-1----:R-:W0:Y:S02]  /*0420*/  I2F.F64 R6, R24 ;  /* 0x0000001800067312 */ /* 0x002e240000201c00 */
[C---:B0-----:R-:W-:Y:S01]  /*0430*/  DFMA R2, R6.reuse, -UR16, R4 ;  /* 0x8000001006027c2b */ /* 0x041fe20008000004 */
[----:B------:R-:W0:Y:S07]  /*0440*/  LDCU.64 UR16, c[0x3][URZ] ;  /* 0x00c00000ff1077ac */ /* 0x000e2e0008000a00 */
[C---:B------:R-:W-:Y:S01]  /*0450*/  DFMA R2, R6.reuse, -UR22, R2 ;  /* 0x8000001606027c2b */ /* 0x040fe20008000002 */
[----:B------:R-:W1:Y:S07]  /*0460*/  LDCU.64 UR22, c[0x4][0x170] ;  /* 0x01002e00ff1677ac */ /* 0x000e6e0008000a00 */
[----:B---34-:R-:W-:-:S11]  /*0470*/  DFMA R6, R6, -UR24, R2 ;  /* 0x8000001806067c2b */ /* 0x018fd60008000002 */
.L_x_354:
[----:B------:R-:W-:-:S04]  /*0480*/  IMAD.MOV.U32 R11, RZ, RZ, 0x8 ;  /* 0x00000008ff0b7424 */ /* 0x000fc800078e00ff */
[----:B------:R-:W-:-:S06]  /*0490*/  IMAD.WIDE R10, R0, R11, UR10 ;  /* 0x0000000a000a7e25 */ /* 0x000fcc000f8e020b */
[----:B------:R-:W2:Y:S01]  /*04a0*/  LDG.E.64 R10, desc[UR14][R10.64] ;  /* 0x0000000e0a0a7981 */ /* 0x000ea2000c1e1b00 */
[----:B------:R-:W-:-:S04]  /*04b0*/  IMAD.MOV.U32 R13, RZ, RZ, 0x8 ;  /* 0x00000008ff0d7424 */ /* 0x000fc800078e00ff */
[----:B------:R-:W-:-:S05]  /*04c0*/  IMAD.WIDE R12, R0, R13, UR8 ;  /* 0x00000008000c7e25 */ /* 0x000fca000f8e020d */
[----:B0-----:R-:W3:Y:S01]  /*04d0*/  LDG.E.64 R8, desc[UR14][R12.64] ;  /* 0x0000000e0c087981 */ /* 0x001ee2000c1e1b00 */
[----:B------:R-:W-:Y:S01]  /*04e0*/  BSSY.RECONVERGENT B2, `(.L_x_338) ;  /* 0x000001e000027945 */ /* 0x000fe20003800200 */
[----:B--2---:R-:W-:-:S08]  /*04f0*/  DADD R2, R10, -UR18 ;  /* 0x800000120a027e29 */ /* 0x004fd00008000000 */
[----:B0-----:R-:W-:Y:S02]  /*0500*/  DMUL R2, R2, UR16 ;  /* 0x0000001002027c28 */ /* 0x001fe40008000000 */
        /* <DEDUP_REMOVED lines=24> */
[----:B-1----:R-:W-:Y:S05]  /*0690*/  CALL.REL.NOINC `($_ZN3cub18CUB_300001_SM_10006detail9transform16transform_kernelINS2_10policy_hubILb1EN4cuda3std3__45tupleIJN6thrust24THRUST_300001_SM_1000_NS6detail15normal_iteratorINSA_10device_ptrIdEEEESF_EEEE10policy1000Ei9haversineIdESF_JPdSL_EEEvT0_iT1_T2_DpNS2_10kernel_argIT3_EE$__internal_trig_reduction_slowpathd) ;  /* 0x0000003000a87944 */ /* 0x002fea0003c00000 */
[----:B------:R-:W-:Y:S02]  /*06a0*/  IMAD.MOV.U32 R26, RZ, RZ, R12 ;  /* 0x000000ffff1a7224 */ /* 0x000fe400078e000c */
[----:B------:R-:W-:-:S07]  /*06b0*/  IMAD.MOV.U32 R27, RZ, RZ, R13 ;  /* 0x000000ffff1b7224 */ /* 0x000fce00078e000d */
.L_x_339:
[----:B-1----:R-:W-:Y:S05]  /*06c0*/  BSYNC.RECONVERGENT B2 ;  /* 0x0000000000027941 */ /* 0x002fea0003800200 */
.L_x_338:
        /* <DEDUP_REMOVED lines=53> */
[----:B------:R-:W-:Y:S05]  /*0a20*/  CALL.REL.NOINC `($_ZN3cub18CUB_300001_SM_10006detail9transform16transform_kernelINS2_10policy_hubILb1EN4cuda3std3__45tupleIJN6thrust24THRUST_300001_SM_1000_NS6detail15normal_iteratorINSA_10device_ptrIdEEEESF_EEEE10policy1000Ei9haversineIdESF_JPdSL_EEEvT0_iT1_T2_DpNS2_10kernel_argIT3_EE$__internal_trig_reduction_slowpathd) ;  /* 0x0000002c00c47944 */ /* 0x000fea0003c00000 */
[----:B------:R-:W-:Y:S02]  /*0a30*/  IMAD.MOV.U32 R26, RZ, RZ, R12 ;  /* 0x000000ffff1a7224 */ /* 0x000fe400078e000c */
[----:B------:R-:W-:-:S07]  /*0a40*/  IMAD.MOV.U32 R27, RZ, RZ, R13 ;  /* 0x000000ffff1b7224 */ /* 0x000fce00078e000d */
.L_x_341:
[----:B------:R-:W-:Y:S05]  /*0a50*/  BSYNC.RECONVERGENT B2 ;  /* 0x0000000000027941 */ /* 0x000fea0003800200 */
.L_x_340:
        /* <DEDUP_REMOVED lines=55> */
[----:B------:R-:W-:Y:S02]  /*0dd0*/  IMAD.MOV.U32 R2, RZ, RZ, R12 ;  /* 0x000000ffff027224 */ /* 0x000fe400078e000c */
[----:B------:R-:W-:-:S07]  /*0de0*/  IMAD.MOV.U32 R3, RZ, RZ, R13 ;  /* 0x000000ffff037224 */ /* 0x000fce00078e000d */
.L_x_345:
[----:B------:R-:W-:Y:S05]  /*0df0*/  BSYNC.RECONVERGENT B3 ;  /* 0x0000000000037941 */ /* 0x000fea0003800200 */
.L_x_344:
[----:B------:R-:W-:-:S07]  /*0e00*/  VIADD R25, R14, 0x1 ;  /* 0x000000010e197836 */ /* 0x000fce0000000000 */
.L_x_343:
[----:B------:R-:W-:Y:S05]  /*0e10*/  BSYNC.RECONVERGENT B2 ;  /* 0x0000000000027941 */ /* 0x000fea0003800200 */
.L_x_342:
        /* <DEDUP_REMOVED lines=41> */
[----:B------:R-:W-:Y:S05]  /*10b0*/  CALL.REL.NOINC `($_ZN3cub18CUB_300001_SM_10006detail9transform16transform_kernelINS2_10policy_hubILb1EN4cuda3std3__45tupleIJN6thrust24THRUST_300001_SM_1000_NS6detail15normal_iteratorINSA_10device_ptrIdEEEESF_EEEE10policy1000Ei9haversineIdESF_JPdSL_EEEvT0_iT1_T2_DpNS2_10kernel_argIT3_EE$__internal_trig_reduction_slowpathd) ;  /* 0x0000002800207944 */ /* 0x000fea0003c00000 */
[----:B------:R-:W-:Y:S05]  /*10c0*/  BSYNC.RECONVERGENT B2 ;  /* 0x0000000000027941 */ /* 0x000fea0003800200 */
.L_x_348:
[----:B------:R-:W-:Y:S02]  /*10d0*/  IMAD.MOV.U32 R14, RZ, RZ, R2 ;  /* 0x000000ffff0e7224 */ /* 0x000fe400078e0002 */
[----:B------:R-:W-:Y:S02]  /*10e0*/  IMAD.MOV.U32 R2, RZ, RZ, R12 ;  /* 0x000000ffff027224 */ /* 0x000fe400078e000c */
[----:B------:R-:W-:-:S07]  /*10f0*/  IMAD.MOV.U32 R3, RZ, RZ, R13 ;  /* 0x000000ffff037224 */ /* 0x000fce00078e000d */
.L_x_347:
[----:B------:R-:W-:-:S07]  /*1100*/  VIADD R25, R14, 0x1 ;  /* 0x000000010e197836 */ /* 0x000fce0000000000 */
.L_x_346:
        /* <DEDUP_REMOVED lines=52> */
[----:B------:R-:W-:Y:S05]  /*1450*/  CALL.REL.NOINC `($__internal_1_$__cuda_sm20_dsqrt_rn_f64_mediumpath_v1) ;  /* 0x0000002000987944 */ /* 0x000fea0003c00000 */
[----:B------:R-:W-:Y:S02]  /*1460*/  IMAD.MOV.U32 R2, RZ, RZ, R8 ;  /* 0x000000ffff027224 */ /* 0x000fe400078e0008 */
[----:B------:R-:W-:-:S07]  /*1470*/  IMAD.MOV.U32 R3, RZ, RZ, R9 ;  /* 0x000000ffff037224 */ /* 0x000fce00078e0009 */
.L_x_350:
[----:B------:R-:W-:Y:S05]  /*1480*/  BSYNC.RECONVERGENT B0 ;  /* 0x0000000000007941 */ /* 0x000fea0003800200 */
.L_x_349:
        /* <DEDUP_REMOVED lines=45> */
.L_x_352:
        /* <DEDUP_REMOVED lines=70> */
.L_x_353:
[----:B------:R-:W-:Y:S05]  /*1bc0*/  BSYNC.RECONVERGENT B0 ;  /* 0x0000000000007941 */ /* 0x000fea0003800200 */
.L_x_351:
[----:B------:R-:W0:Y:S01]  /*1bd0*/  LDC.64 R8, c[0x3][0x8] ;  /* 0x00c00200ff087b82 */ /* 0x000e220000000a00 */
[----:B------:R-:W-:Y:S01]  /*1be0*/  UIADD3 UR7, UPT, UPT, UR6, 0x1, URZ ;  /* 0x0000000106077890 */ /* 0x000fe2000fffe0ff */
[----:B------:R-:W-:-:S05]  /*1bf0*/  IMAD.MOV.U32 R11, RZ, RZ, 0x8 ;  /* 0x00000008ff0b7424 */ /* 0x000fca00078e00ff */
[----:B------:R-:W-:Y:S01]  /*1c00*/  ISETP.NE.AND P0, PT, RZ, UR7, PT ;  /* 0x00000007ff007c0c */ /* 0x000fe2000bf05270 */
[----:B0-----:R-:W-:-:S08]  /*1c10*/  DADD R8, R8, R8 ;  /* 0x0000000008087229 */ /* 0x001fd00000000008 */
[----:B------:R-:W-:Y:S01]  /*1c20*/  DMUL R8, R8, R2 ;  /* 0x0000000208087228 */ /* 0x000fe20000000000 */
[----:B------:R-:W-:-:S06]  /*1c30*/  IMAD.WIDE R2, R0, R11, UR4 ;  /* 0x0000000400027e25 */ /* 0x000fcc000f8e020b */
[----:B------:R0:W-:Y:S01]  /*1c40*/  STG.E.64 desc[UR14][R2.64], R8 ;  /* 0x0000000802007986 */ /* 0x0001e2000c101b0e */
[----:B------:R-:W-:Y:S05]  /*1c50*/  @!P0 EXIT ;  /* 0x000000000000894d */ /* 0x000fea0003800000 */
[----:B------:R-:W-:Y:S01]  /*1c60*/  VIADD R0, R0, 0x80 ;  /* 0x0000008000007836 */ /* 0x000fe20000000000 */
[----:B------:R-:W-:Y:S01]  /*1c70*/  UMOV UR6, UR7 ;  /* 0x0000000700067c82 */ /* 0x000fe20008000000 */
[----:B------:R-:W-:Y:S05]  /*1c80*/  BRA `(.L_x_354) ;  /* 0xffffffe400fc7947 */ /* 0x000fea000383ffff */
.L_x_337:
        /* <DEDUP_REMOVED lines=31> */
.L_x_373:
[----:B------:R-:W-:Y:S01]  /*1e80*/  ISETP.GE.AND P0, PT, R0, UR13, PT ;  /* 0x0000000d00007c0c */ /* 0x000fe2000bf06270 */
[----:B------:R-:W-:Y:S01]  /*1e90*/  UIADD3 UR6, UPT, UPT, UR6, 0x1, URZ ;  /* 0x0000000106067890 */ /* 0x000fe2000fffe0ff */
[----:B------:R-:W-:Y:S03]  /*1ea0*/  BSSY.RECONVERGENT B2, `(.L_x_355) ;  /* 0x000017e000027945 */ /* 0x000fe60003800200 */
[----:B------:R-:W-:-:S08]  /*1eb0*/  UISETP.NE.AND UP0, UPT, UR6, URZ, UPT ;  /* 0x000000ff0600728c */ /* 0x000fd0000bf05270 */
[----:B--2---:R-:W-:Y:S05]  /*1ec0*/  @P0 BRA `(.L_x_356) ;  /* 0x0000001400ec0947 */ /* 0x004fea0003800000 */
[----:B------:R-:W-:-:S04]  /*1ed0*/  IMAD.MOV.U32 R11, RZ, RZ, 0x8 ;  /* 0x00000008ff0b7424 */ /* 0x000fc800078e00ff */
[----:B------:R-:W-:-:S06]  /*1ee0*/  IMAD.WIDE R10, R0, R11, UR10 ;  /* 0x0000000a000a7e25 */ /* 0x000fcc000f8e020b */
[----:B------:R-:W2:Y:S01]  /*1ef0*/  LDG.E.64 R10, desc[UR14][R10.64] ;  /* 0x0000000e0a0a7981 */ /* 0x000ea2000c1e1b00 */
[----:B------:R-:W-:-:S04]  /*1f00*/  IMAD.MOV.U32 R13, RZ, RZ, 0x8 ;  /* 0x00000008ff0d7424 */ /* 0x000fc800078e00ff */
[----:B------:R-:W-:-:S05]  /*1f10*/  IMAD.WIDE R12, R0, R13, UR8 ;  /* 0x00000008000c7e25 */ /* 0x000fca000f8e020d */
[----:B------:R-:W3:Y:S01]  /*1f20*/  LDG.E.64 R8, desc[UR14][R12.64] ;  /* 0x0000000e0c087981 */ /* 0x000ee2000c1e1b00 */
        /* <DEDUP_REMOVED lines=30> */
.L_x_358:
[----:B-1----:R-:W-:Y:S05]  /*2110*/  BSYNC.RECONVERGENT B3 ;  /* 0x0000000000037941 */ /* 0x002fea0003800200 */
.L_x_357:
        /* <DEDUP_REMOVED lines=56> */
.L_x_360:
[----:B------:R-:W-:Y:S05]  /*24a0*/  BSYNC.RECONVERGENT B3 ;  /* 0x0000000000037941 */ /* 0x000fea0003800200 */
.L_x_359:
        /* <DEDUP_REMOVED lines=57> */
.L_x_364:
[----:B------:R-:W-:Y:S05]  /*2840*/  BSYNC.RECONVERGENT B4 ;  /* 0x0000000000047941 */ /* 0x000fea0003800200 */
.L_x_363:
[----:B------:R-:W-:-:S07]  /*2850*/  VIADD R25, R14, 0x1 ;  /* 0x000000010e197836 */ /* 0x000fce0000000000 */
.L_x_362:
[----:B------:R-:W-:Y:S05]  /*2860*/  BSYNC.RECONVERGENT B3 ;  /* 0x0000000000037941 */ /* 0x000fea0003800200 */
.L_x_361:
        /* <DEDUP_REMOVED lines=43> */
.L_x_367:
[----:B------:R-:W-:Y:S02]  /*2b20*/  IMAD.MOV.U32 R14, RZ, RZ, R2 ;  /* 0x000000ffff0e7224 */ /* 0x000fe400078e0002 */
[----:B------:R-:W-:Y:S02]  /*2b30*/  IMAD.MOV.U32 R2, RZ, RZ, R12 ;  /* 0x000000ffff027224 */ /* 0x000fe400078e000c */
[----:B------:R-:W-:-:S07]  /*2b40*/  IMAD.MOV.U32 R3, RZ, RZ, R13 ;  /* 0x000000ffff037224 */ /* 0x000fce00078e000d */
.L_x_366:
[----:B------:R-:W-:-:S07]  /*2b50*/  VIADD R25, R14, 0x1 ;  /* 0x000000010e197836 */ /* 0x000fce0000000000 */
.L_x_365:
        /* <DEDUP_REMOVED lines=55> */
.L_x_369:
[----:B------:R-:W-:Y:S05]  /*2ed0*/  BSYNC.RECONVERGENT B0 ;  /* 0x0000000000007941 */ /* 0x000fea0003800200 */
.L_x_368:
        /* <DEDUP_REMOVED lines=45> */
.L_x_371:
        /* <DEDUP_REMOVED lines=70> */
.L_x_372:
[----:B------:R-:W-:Y:S05]  /*3610*/  BSYNC.RECONVERGENT B0 ;  /* 0x0000000000007941 */ /* 0x000fea0003800200 */
.L_x_370:
[----:B------:R-:W0:Y:S01]  /*3620*/  LDC.64 R8, c[0x3][0x8] ;  /* 0x00c00200ff087b82 */ /* 0x000e220000000a00 */
[----:B------:R-:W-:Y:S01]  /*3630*/  IMAD.MOV.U32 R11, RZ, RZ, 0x8 ;  /* 0x00000008ff0b7424 */ /* 0x000fe200078e00ff */
[----:B0-----:R-:W-:-:S08]  /*3640*/  DADD R8, R8, R8 ;  /* 0x0000000008087229 */ /* 0x001fd00000000008 */
[----:B------:R-:W-:Y:S01]  /*3650*/  DMUL R2, R8, R2 ;  /* 0x0000000208027228 */ /* 0x000fe20000000000 */
[----:B------:R-:W-:-:S06]  /*3660*/  IMAD.WIDE R8, R0, R11, UR4 ;  /* 0x0000000400087e25 */ /* 0x000fcc000f8e020b */
[----:B------:R2:W-:Y:S04]  /*3670*/  STG.E.64 desc[UR14][R8.64], R2 ;  /* 0x0000000208007986 */ /* 0x0005e8000c101b0e */
.L_x_356:
[----:B01----:R-:W-:Y:S05]  /*3680*/  BSYNC.RECONVERGENT B2 ;  /* 0x0000000000027941 */ /* 0x003fea0003800200 */
.L_x_355:
[----:B------:R-:W-:Y:S01]  /*3690*/  VIADD R0, R0, 0x80 ;  /* 0x0000008000007836 */ /* 0x000fe20000000000 */
[----:B------:R-:W-:Y:S06]  /*36a0*/  BRA.U UP0, `(.L_x_373) ;  /* 0xffffffe500f47547 */ /* 0x000fec000b83ffff */
[----:B------:R-:W-:Y:S05]  /*36b0*/  EXIT ;  /* 0x000000000000794d */ /* 0x000fea0003800000 */
        .weak           $__internal_1_$__cuda_sm20_dsqrt_rn_f64_mediumpath_v1
        .type           $__internal_1_$__cuda_sm20_dsqrt_rn_f64_mediumpath_v1,@function
        .size           $__internal_1_$__cuda_sm20_dsqrt_rn_f64_mediumpath_v1,($_ZN3cub18CUB_300001_SM_10006detail9transform16transform_kernelINS2_10policy_hubILb1EN4cuda3std3__45tupleIJN6thrust24THRUST_300001_SM_1000_NS6detail15normal_iteratorINSA_10device_ptrIdEEEESF_EEEE10policy1000Ei9haversineIdESF_JPdSL_EEEvT0_iT1_T2_DpNS2_10kernel_argIT3_EE$__internal_trig_reduction_slowpathd - $__internal_1_$__cuda_sm20_dsqrt_rn_f64_mediumpath_v1)
$__internal_1_$__cuda_sm20_dsqrt_rn_f64_mediumpath_v1:
        /* <DEDUP_REMOVED lines=12> */
.L_x_375:
        /* <DEDUP_REMOVED lines=24> */
.L_x_377:
[----:B------:R-:W-:-:S11]  /*3900*/  DADD R8, R12, R12 ;  /* 0x000000000c087229 */ /* 0x000fd6000000000c */
.L_x_376:
[----:B------:R-:W-:Y:S05]  /*3910*/  BSYNC.RECONVERGENT B1 ;  /* 0x0000000000017941 */ /* 0x000fea0003800200 */
.L_x_374:
[----:B------:R-:W-:-:S04]  /*3920*/  IMAD.MOV.U32 R3, RZ, RZ, 0x0 ;  /* 0x00000000ff037424 */ /* 0x000fc800078e00ff */
[----:B------:R-:W-:Y:S05]  /*3930*/  RET.REL.NODEC R2 `(_ZN3cub18CUB_300001_SM_10006detail9transform16transform_kernelINS2_10policy_hubILb1EN4cuda3std3__45tupleIJN6thrust24THRUST_300001_SM_1000_NS6detail15normal_iteratorINSA_10device_ptrIdEEEESF_EEEE10policy1000Ei9haversineIdESF_JPdSL_EEEvT0_iT1_T2_DpNS2_10kernel_argIT3_EE) ;  /* 0xffffffc402b07950 */ /* 0x000fea0003c3ffff */
        .type           $_ZN3cub18CUB_300001_SM_10006detail9transform16transform_kernelINS2_10policy_hubILb1EN4cuda3std3__45tupleIJN6thrust24THRUST_300001_SM_1000_NS6detail15normal_iteratorINSA_10device_ptrIdEEEESF_EEEE10policy1000Ei9haversineIdESF_JPdSL_EEEvT0_iT1_T2_DpNS2_10kernel_argIT3_EE$__internal_trig_reduction_slowpathd,@function
        .size           $_ZN3cub18CUB_300001_SM_10006detail9transform16transform_kernelINS2_10policy_hubILb1EN4cuda3std3__45tupleIJN6thrust24THRUST_300001_SM_1000_NS6detail15normal_iteratorINSA_10device_ptrIdEEEESF_EEEE10policy1000Ei9haversineIdESF_JPdSL_EEEvT0_iT1_T2_DpNS2_10kernel_argIT3_EE$__internal_trig_reduction_slowpathd,(.L_x_402 - $_ZN3cub18CUB_300001_SM_10006detail9transform16transform_kernelINS2_10policy_hubILb1EN4cuda3std3__45tupleIJN6thrust24THRUST_300001_SM_1000_NS6detail15normal_iteratorINSA_10device_ptrIdEEEESF_EEEE10policy1000Ei9haversineIdESF_JPdSL_EEEvT0_iT1_T2_DpNS2_10kernel_argIT3_EE$__internal_trig_reduction_slowpathd)
$_ZN3cub18CUB_300001_SM_10006detail9transform16transform_kernelINS2_10policy_hubILb1EN4cuda3std3__45tupleIJN6thrust24THRUST_300001_SM_1000_NS6detail15normal_iteratorINSA_10device_ptrIdEEEESF_EEEE10policy1000Ei9haversineIdESF_JPdSL_EEEvT0_iT1_T2_DpNS2_10kernel_argIT3_EE$__internal_trig_reduction_slowpathd:
        /* <DEDUP_REMOVED lines=23> */
.L_x_382:
        /* <DEDUP_REMOVED lines=29> */
.L_x_381:
[----:B------:R-:W-:-:S07]  /*3c80*/  IMAD.MOV.U32 R3, RZ, RZ, R13 ;  /* 0x000000ffff037224 */ /* 0x000fce00078e000d */
.L_x_380:
[----:B------:R-:W-:Y:S05]  /*3c90*/  BSYNC.RECONVERGENT B0 ;  /* 0x0000000000007941 */ /* 0x000fea0003800200 */
.L_x_379:
        /* <DEDUP_REMOVED lines=60> */
.L_x_384:
[----:B------:R-:W-:Y:S05]  /*4060*/  BSYNC.RECONVERGENT B0 ;  /* 0x0000000000007941 */ /* 0x000fea0003800200 */
.L_x_383:
        /* <DEDUP_REMOVED lines=36> */
.L_x_378:
[----:B------:R-:W-:Y:S02]  /*42b0*/  IMAD.MOV.U32 R13, RZ, RZ, R23 ;  /* 0x000000ffff0d7224 */ /* 0x000fe400078e0017 */
[----:B------:R-:W-:-:S04]  /*42c0*/  IMAD.MOV.U32 R23, RZ, RZ, 0x0 ;  /* 0x00000000ff177424 */ /* 0x000fc800078e00ff */
[----:B------:R-:W-:Y:S05]  /*42d0*/  RET.REL.NODEC R22 `(_ZN3cub18CUB_300001_SM_10006detail9transform16transform_kernelINS2_10policy_hubILb1EN4cuda3std3__45tupleIJN6thrust24THRUST_300001_SM_1000_NS6detail15normal_iteratorINSA_10device_ptrIdEEEESF_EEEE10policy1000Ei9haversineIdESF_JPdSL_EEEvT0_iT1_T2_DpNS2_10kernel_argIT3_EE) ;  /* 0xffffffbc16487950 */ /* 0x000fea0003c3ffff */
.L_x_385:
        /* <DEDUP_REMOVED lines=10> */
.L_x_402:


//--------------------- .text._ZN3cub18CUB_300001_SM_10006detail8for_each13static_kernelINS2_12policy_hub_t12policy_500_tElN6thrust24THRUST_300001_SM_1000_NS8cuda_cub20__uninitialized_copy7functorINS7_6detail15normal_iteratorINS7_10device_ptrIKiEEEENS7_7pointerIiNS8_3tagENS7_11use_defaultESJ_EEEEEEvT0_T1_ --------------------------
	.section	.text._ZN3cub18CUB_300001_SM_10006detail8for_each13static_kernelINS2_12policy_hub_t12policy_500_tElN6thrust24THRUST_300001_SM_1000_NS8cuda_cub20__uninitialized_copy7functorINS7_6detail15normal_iteratorINS7_10device_ptrIKiEEEENS7_7pointerIiNS8_3tagENS7_11use_defaultESJ_EEEEEEvT0_T1_,"ax",@progbits
	.align	128
        .global         _ZN3cub18CUB_300001_SM_10006detail8for_each13static_kernelINS2_12policy_hub_t12policy_500_tElN6thrust24THRUST_300001_SM_1000_NS8cuda_cub20__uninitialized_copy7functorINS7_6detail15normal_iteratorINS7_10device_ptrIKiEEEENS7_7pointerIiNS8_3tagENS7_11use_defaultESJ_EEEEEEvT0_T1_
        .type           _ZN3cub18CUB_300001_SM_10006detail8for_each13static_kernelINS2_12policy_hub_t12policy_500_tElN6thrust24THRUST_300001_SM_1000_NS8cuda_cub20__uninitialized_copy7functorINS7_6detail15normal_iteratorINS7_10device_ptrIKiEEEENS7_7pointerIiNS8_3tagENS7_11use_defaultESJ_EEEEEEvT0_T1_,@function
        .size           _ZN3cub18CUB_300001_SM_10006detail8for_each13static_kernelINS2_12policy_hub_t12policy_500_tElN6thrust24THRUST_300001_SM_1000_NS8cuda_cub20__uninitialized_copy7functorINS7_6detail15normal_iteratorINS7_10device_ptrIKiEEEENS7_7pointerIiNS8_3tagENS7_11use_defaultESJ_EEEEEEvT0_T1_,(.L_x_411 - _ZN3cub18CUB_300001_SM_10006detail8for_each13static_kernelINS2_12policy_hub_t12policy_500_tElN6thrust24THRUST_300001_SM_1000_NS8cuda_cub20__uninitialized_copy7functorINS7_6detail15normal_iteratorINS7_10device_ptrIKiEEEENS7_7pointerIiNS8_3tagENS7_11use_defaultESJ_EEEEEEvT0_T1_)
        .other          _ZN3cub18CUB_300001_SM_10006detail8for_each13static_kernelINS2_12policy_hub_t12policy_500_tElN6thrust24THRUST_300001_SM_1000_NS8cuda_cub20__uninitialized_copy7functorINS7_6detail15normal_iteratorINS7_10device_ptrIKiEEEENS7_7pointerIiNS8_3tagENS7_11use_defaultESJ_EEEEEEvT0_T1_,@"STO_CUDA_ENTRY STV_DEFAULT"
_ZN3cub18CUB_300001_SM_10006detail8for_each13static_kernelINS2_12policy_hub_t12policy_500_tElN6thrust24THRUST_300001_SM_1000_NS8cuda_cub20__uninitialized_copy7functorINS7_6detail15normal_iteratorINS7_10device_ptrIKiEEEENS7_7pointerIiNS8_3tagENS7_11use_defaultESJ_EEEEEEvT0_T1_:
.text._ZN3cub18CUB_300001_SM_10006detail8for_each13static_kernelINS2_12policy_hub_t12policy_500_tElN6thrust24THRUST_300001_SM_1000_NS8cuda_cub20__uninitialized_copy7functorINS7_6detail15normal_iteratorINS7_10device_ptrIKiEEEENS7_7pointerIiNS8_3tagENS7_11use_defaultESJ_EEEEEEvT0_T1_:
[----:B------:R-:W-:Y:S08]  /*0000*/  LDC R1, c[0x0][0x37c] ;  /* 0x0000df00ff017b82 */ /* 0x000ff00000000800 */
[----:B------:R-:W0:Y:S01]  /*0010*/  S2UR UR4, SR_CTAID.X ;  /* 0x00000000000479c3 */ /* 0x000e220000002500 */
[----:B------:R-:W1:Y:S01]  /*0020*/  LDCU.64 UR6, c[0x0][0x380] ;  /* 0x00007000ff0677ac */ /* 0x000e620008000a00 */
[----:B------:R-:W2:Y:S01]  /*0030*/  LDCU.64 UR8, c[0x0][0x358] ;  /* 0x00006b00ff0877ac */ /* 0x000ea20008000a00 */
[----:B0-----:R-:W-:-:S04]  /*0040*/  UIMAD.WIDE.U32 UR4, UR4, 0x200, URZ ;  /* 0x00000200040478a5 */ /* 0x001fc8000f8e00ff */
[----:B-1----:R-:W-:-:S04]  /*0050*/  UIADD3 UR6, UP0, UPT, -UR4, UR6, URZ ;  /* 0x0000000604067290 */ /* 0x002fc8000ff1e1ff */
[----:B------:R-:W-:Y:S02]  /*0060*/  UIADD3.X UR7, UPT, UPT, ~UR5, UR7, URZ, UP0, !UPT ;  /* 0x0000000705077290 */ /* 0x000fe400087fe5ff */
[----:B------:R-:W-:-:S04]  /*0070*/  UISETP.GE.U32.AND UP0, UPT, UR6, 0x200, UPT ;  /* 0x000002000600788c */ /* 0x000fc8000bf06070 */
[----:B------:R-:W-:-:S09]  /*0080*/  UISETP.GE.AND.EX UP0, UPT, UR7, URZ, UPT, UP0 ;  /* 0x000000ff0700728c */ /* 0x000fd2000bf06300 */
[----:B--2---:R-:W-:Y:S05]  /*0090*/  BRA.U !UP0, `(.L_x_386) ;  /* 0x0000000108407547 */ /* 0x004fea000b800000 */
[----:B------:R-:W0:Y:S01]  /*00a0*/  S2R R0, SR_TID.X ;  /* 0x0000000000007919 */ /* 0x000e220000002100 */
[----:B------:R-:W1:Y:S01]  /*00b0*/  LDCU.64 UR10, c[0x0][0x388] ;  /* 0x00007100ff0a77ac */ /* 0x000e620008000a00 */
[----:B0-----:R-:W-:-:S05]  /*00c0*/  IADD3 R0, P0, PT, R0, UR4, RZ ;  /* 0x0000000400007c10 */ /* 0x001fca000ff1e0ff */
[----:B------:R-:W-:Y:S02]  /*00d0*/  IMAD.X R3, RZ, RZ, UR5, P0 ;  /* 0x00000005ff037e24 */ /* 0x000fe400080e06ff */
[----:B------:R-:W-:-:S03]  /*00e0*/  IMAD.SHL.U32 R4, R0, 0x4, RZ ;  /* 0x0000000400047824 */ /* 0x000fc600078e00ff */
[----:B------:R-:W-:Y:S02]  /*00f0*/  SHF.L.U64.HI R0, R0, 0x2, R3 ;  /* 0x0000000200007819 */ /* 0x000fe40000010203 */
[----:B-1----:R-:W-:-:S04]  /*0100*/  IADD3 R2, P0, PT, R4, UR10, RZ ;  /* 0x0000000a04027c10 */ /* 0x002fc8000ff1e0ff */
[----:B------:R-:W-:Y:S01]  /*0110*/  IADD3.X R3, PT, PT, R0, UR11, RZ, P0, !PT ;  /* 0x0000000b00037c10 */ /* 0x000fe200087fe4ff */
[----:B------:R-:W0:Y:S04]  /*0120*/  LDCU.64 UR10, c[0x0][0x390] ;  /* 0x00007200ff0a77ac */ /* 0x000e280008000a00 */
[----:B------:R-:W2:Y:S01]  /*0130*/  LDG.E R7, desc[UR8][R2.64] ;  /* 0x0000000802077981 */ /* 0x000ea2000c1e1900 */
[----:B0-----:R-:W-:-:S04]  /*0140*/  IADD3 R4, P0, PT, R4, UR10, RZ ;  /* 0x0000000a04047c10 */ /* 0x001fc8000ff1e0ff */
[----:B------:R-:W-:-:S05]  /*0150*/  IADD3.X R5, PT, PT, R0, UR11, RZ, P0, !PT ;  /* 0x0000000b00057c10 */ /* 0x000fca00087fe4ff */
[----:B--2---:R-:W-:Y:S04]  /*0160*/  STG.E desc[UR8][R4.64], R7 ;  /* 0x0000000704007986 */ /* 0x004fe8000c101908 */
[----:B------:R-:W2:Y:S04]  /*0170*/  LDG.E R9, desc[UR8][R2.64+0x400] ;  /* 0x0004000802097981 */ /* 0x000ea8000c1e1900 */
[----:B--2---:R-:W-:Y:S01]  /*0180*/  STG.E desc[UR8][R4.64+0x400], R9 ;  /* 0x0004000904007986 */ /* 0x004fe2000c101908 */
[----:B------:R-:W-:Y:S05]  /*0190*/  EXIT ;  /* 0x000000000000794d */ /* 0x000fea0003800000 */
.L_x_386:
[----:B------:R-:W0:Y:S01]  /*01a0*/  S2R R0, SR_TID.X ;  /* 0x0000000000007919 */ /* 0x000e220000002100 */
[----:B------:R-:W-:Y:S01]  /*01b0*/  USHF.R.S32.HI UR7, URZ, 0x1f, UR6 ;  /* 0x0000001fff077899 */ /* 0x000fe20008011406 */
[----:B------:R-:W-:Y:S05]  /*01c0*/  BSSY.RECONVERGENT B0, `(.L_x_387) ;  /* 0x0000015000007945 */ /* 0x000fea0003800200 */
[----:B------:R-:W-:Y:S01]  /*01d0*/  IMAD.U32 R3, RZ, RZ, UR7 ;  /* 0x00000007ff037e24 */ /* 0x000fe2000f8e00ff */
[C---:B0-----:R-:W-:Y:S01]  /*01e0*/  ISETP.LT.U32.AND P0, PT, R0.reuse, UR6, PT ;  /* 0x0000000600007c0c */ /* 0x041fe2000bf01070 */
[----:B------:R-:W-:-:S03]  /*01f0*/  VIADD R2, R0, 0x100 ;  /* 0x0000010000027836 */ /* 0x000fc60000000000 */
[----:B------:R-:W-:Y:S02]  /*0200*/  ISETP.GT.AND.EX P0, PT, R3, RZ, PT, P0 ;  /* 0x000000ff0300720c */ /* 0x000fe40003f04300 */
[----:B------:R-:W-:Y:S01]  /*0210*/  ISETP.LT.U32.AND P1, PT, R2, UR6, PT ;  /* 0x0000000602007c0c */ /* 0x000fe2000bf21070 */
[----:B------:R-:W-:-:S05]  /*0220*/  IMAD.U32 R2, RZ, RZ, UR7 ;  /* 0x00000007ff027e24 */ /* 0x000fca000f8e00ff */
[----:B------:R-:W-:-:S05]  /*0230*/  ISETP.GT.AND.EX P1, PT, R2, RZ, PT, P1 ;  /* 0x000000ff0200720c */ /* 0x000fca0003f24310 */
[----:B------:R-:W-:Y:S08]  /*0240*/  @!P0 BRA `(.L_x_388) ;  /* 0x0000000000308947 */ /* 0x000ff00003800000 */
[----:B------:R-:W0:Y:S01]  /*0250*/  LDCU.64 UR10, c[0x0][0x388] ;  /* 0x00007100ff0a77ac */ /* 0x000e220008000a00 */
[----:B------:R-:W-:-:S05]  /*0260*/  IADD3 R2, P0, PT, R0, UR4, RZ ;  /* 0x0000000400027c10 */ /* 0x000fca000ff1e0ff */
[----:B------:R-:W-:Y:S02]  /*0270*/  IMAD.X R3, RZ, RZ, UR5, P0 ;  /* 0x00000005ff037e24 */ /* 0x000fe400080e06ff */
[----:B------:R-:W-:-:S03]  /*0280*/  IMAD.SHL.U32 R4, R2, 0x4, RZ ;  /* 0x0000000402047824 */ /* 0x000fc600078e00ff */
[----:B------:R-:W-:Y:S02]  /*0290*/  SHF.L.U64.HI R5, R2, 0x2, R3 ;  /* 0x0000000202057819 */ /* 0x000fe40000010203 */
[----:B0-----:R-:W-:-:S04]  /*02a0*/  IADD3 R2, P0, PT, R4, UR10, RZ ;  /* 0x0000000a04027c10 */ /* 0x001fc8000ff1e0ff */
[----:B------:R-:W-:Y:S01]  /*02b0*/  IADD3.X R3, PT, PT, R5, UR11, RZ, P0, !PT ;  /* 0x0000000b05037c10 */ /* 0x000fe200087fe4ff */
[----:B------:R-:W0:Y:S05]  /*02c0*/  LDCU.64 UR10, c[0x0][0x390] ;  /* 0x00007200ff0a77ac */ /* 0x000e2a0008000a00 */
[----:B------:R-:W2:Y:S01]  /*02d0*/  LDG.E R3, desc[UR8][R2.64] ;  /* 0x0000000802037981 */ /* 0x000ea2000c1e1900 */
[----:B0-----:R-:W-:-:S04]  /*02e0*/  IADD3 R4, P0, PT, R4, UR10, RZ ;  /* 0x0000000a04047c10 */ /* 0x001fc8000ff1e0ff */
[----:B------:R-:W-:-:S05]  /*02f0*/  IADD3.X R5, PT, PT, R5, UR11, RZ, P0, !PT ;  /* 0x0000000b05057c10 */ /* 0x000fca00087fe4ff */
[----:B--2---:R0:W-:Y:S04]  /*0300*/  STG.E desc[UR8][R4.64], R3 ;  /* 0x0000000304007986 */ /* 0x0041e8000c101908 */
.L_x_388:
[----:B------:R-:W-:Y:S05]  /*0310*/  BSYNC.RECONVERGENT B0 ;  /* 0x0000000000007941 */ /* 0x000fea0003800200 */
.L_x_387:
[----:B------:R-:W-:Y:S05]  /*0320*/  @!P1 EXIT ;  /* 0x000000000000994d */ /* 0x000fea0003800000 */
[----:B------:R-:W1:Y:S01]  /*0330*/  LDCU.64 UR6, c[0x0][0x388] ;  /* 0x00007100ff0677ac */ /* 0x000e620008000a00 */
[----:B------:R-:W-:-:S05]  /*0340*/  IADD3 R0, P0, PT, R0, UR4, RZ ;  /* 0x0000000400007c10 */ /* 0x000fca000ff1e0ff */
[----:B0-----:R-:W-:Y:S02]  /*0350*/  IMAD.X R3, RZ, RZ, UR5, P0 ;  /* 0x00000005ff037e24 */ /* 0x001fe400080e06ff */
[----:B------:R-:W-:-:S03]  /*0360*/  IMAD.SHL.U32 R4, R0, 0x4, RZ ;  /* 0x0000000400047824 */ /* 0x000fc600078e00ff */
[----:B------:R-:W-:Y:S02]  /*0370*/  SHF.L.U64.HI R0, R0, 0x2, R3 ;  /* 0x0000000200007819 */ /* 0x000fe40000010203 */
[----:B-1----:R-:W-:-:S04]  /*0380*/  IADD3 R2, P0, PT, R4, UR6, RZ ;  /* 0x0000000604027c10 */ /* 0x002fc8000ff1e0ff */
[----:B------:R-:W-:Y:S01]  /*0390*/  IADD3.X R3, PT, PT, R0, UR7, RZ, P0, !PT ;  /* 0x0000000700037c10 */ /* 0x000fe200087fe4ff */
[----:B------:R-:W0:Y:S05]  /*03a0*/  LDCU.64 UR6, c[0x0][0x390] ;  /* 0x00007200ff0677ac */ /* 0x000e2a0008000a00 */
[----:B------:R-:W2:Y:S01]  /*03b0*/  LDG.E R3, desc[UR8][R2.64+0x400] ;  /* 0x0004000802037981 */ /* 0x000ea2000c1e1900 */
[----:B0-----:R-:W-:-:S04]  /*03c0*/  IADD3 R4, P0, PT, R4, UR6, RZ ;  /* 0x0000000604047c10 */ /* 0x001fc8000ff1e0ff */
[----:B------:R-:W-:-:S05]  /*03d0*/  IADD3.X R5, PT, PT, R0, UR7, RZ, P0, !PT ;  /* 0x0000000700057c10 */ /* 0x000fca00087fe4ff */
[----:B--2---:R-:W-:Y:S01]  /*03e0*/  STG.E desc[UR8][R4.64+0x400], R3 ;  /* 0x0004000304007986 */ /* 0x004fe2000c101908 */
[----:B------:R-:W-:Y:S05]  /*03f0*/  EXIT ;  /* 0x000000000000794d */ /* 0x000fea0003800000 */
.L_x_389:
        /* <DEDUP_REMOVED lines=16> */
.L_x_411:


//--------------------- .text._ZN3cub18CUB_300001_SM_10006detail8for_each13static_kernelINS2_12policy_hub_t12policy_500_tElN6thrust24THRUST_300001_SM_1000_NS8cuda_cub10__tabulate7functorINS7_6detail15normal_iteratorINS7_10device_ptrIiEEEENS7_6system6detail7generic6detail22compute_sequence_valueIivEElEEEEvT0_T1_ --------------------------
	.section	.text._ZN3cub18CUB_300001_SM_10006detail8for_each13static_kernelINS2_12policy_hub_t12policy_500_tElN6thrust24THRUST_300001_SM_1000_NS8cuda_cub10__tabulate7functorINS7_6detail15normal_iteratorINS7_10device_ptrIiEEEENS7_6system6detail7generic6detail22compute_sequence_valueIivEElEEEEvT0_T1_,"ax",@progbits
	.align	128
        .global         _ZN3cub18CUB_300001_SM_10006detail8for_each13static_kernelINS2_12policy_hub_t12policy_500_tElN6thrust24THRUST_300001_SM_1000_NS8cuda_cub10__tabulate7functorINS7_6detail15normal_iteratorINS7_10device_ptrIiEEEENS7_6system6detail7generic6detail22compute_sequence_valueIivEElEEEEvT0_T1_
        .type           _ZN3cub18CUB_300001_SM_10006detail8for_each13static_kernelINS2_12policy_hub_t12policy_500_tElN6thrust24THRUST_300001_SM_1000_NS8cuda_cub10__tabulate7functorINS7_6detail15normal_iteratorINS7_10device_ptrIiEEEENS7_6system6detail7generic6detail22compute_sequence_valueIivEElEEEEvT0_T1_,@function
        .size           _ZN3cub18CUB_300001_SM_10006detail8for_each13static_kernelINS2_12policy_hub_t12policy_500_tElN6thrust24THRUST_300001_SM_1000_NS8cuda_cub10__tabulate7functorINS7_6detail15normal_iteratorINS7_10device_ptrIiEEEENS7_6system6detail7generic6detail22compute_sequence_valueIivEElEEEEvT0_T1_,(.L_x_412 - _ZN3cub18CUB_300001_SM_10006detail8for_each13static_kernelINS2_12policy_hub_t12policy_500_tElN6thrust24THRUST_300001_SM_1000_NS8cuda_cub10__tabulate7functorINS7_6detail15normal_iteratorINS7_10device_ptrIiEEEENS7_6system6detail7generic6detail22compute_sequence_valueIivEElEEEEvT0_T1_)
        .other          _ZN3cub18CUB_300001_SM_10006detail8for_each13static_kernelINS2_12policy_hub_t12policy_500_tElN6thrust24THRUST_300001_SM_1000_NS8cuda_cub10__tabulate7functorINS7_6detail15normal_iteratorINS7_10device_ptrIiEEEENS7_6system6detail7generic6detail22compute_sequence_valueIivEElEEEEvT0_T1_,@"STO_CUDA_ENTRY STV_DEFAULT"
_ZN3cub18CUB_300001_SM_10006detail8for_each13static_kernelINS2_12policy_hub_t12policy_500_tElN6thrust24THRUST_300001_SM_1000_NS8cuda_cub10__tabulate7functorINS7_6detail15normal_iteratorINS7_10device_ptrIiEEEENS7_6system6detail7generic6detail22compute_sequence_valueIivEElEEEEvT0_T1_:
.text._ZN3cub18CUB_300001_SM_10006detail8for_each13static_kernelINS2_12policy_hub_t12policy_500_tElN6thrust24THRUST_300001_SM_1000_NS8cuda_cub10__tabulate7functorINS7_6detail15normal_iteratorINS7_10device_ptrIiEEEENS7_6system6detail7generic6detail22compute_sequence_valueIivEElEEEEvT0_T1_:
        /* <DEDUP_REMOVED lines=11> */
[----:B------:R-:W1:Y:S01]  /*00b0*/  LDC.64 R6, c[0x0][0x390] ;  /* 0x0000e400ff067b82 */ /* 0x000e620000000a00 */
[----:B------:R-:W2:Y:S01]  /*00c0*/  LDCU.64 UR10, c[0x0][0x388] ;  /* 0x00007100ff0a77ac */ /* 0x000ea20008000a00 */
[----:B0-----:R-:W-:-:S05]  /*00d0*/  IADD3 R5, P0, PT, R0, UR4, RZ ;  /* 0x0000000400057c10 */ /* 0x001fca000ff1e0ff */
[----:B------:R-:W-:Y:S01]  /*00e0*/  IMAD.X R4, RZ, RZ, UR5, P0 ;  /* 0x00000005ff047e24 */ /* 0x000fe200080e06ff */
[C---:B--2---:R-:W-:Y:S01]  /*00f0*/  LEA R2, P0, R5.reuse, UR10, 0x2 ;  /* 0x0000000a05027c11 */ /* 0x044fe2000f8010ff */
[----:B------:R-:W-:-:S03]  /*0100*/  VIADD R0, R5, 0x100 ;  /* 0x0000010005007836 */ /* 0x000fc60000000000 */
[C---:B------:R-:W-:Y:S01]  /*0110*/  LEA.HI.X R3, R5.reuse, UR11, R4, 0x2, P0 ;  /* 0x0000000b05037c11 */ /* 0x040fe200080f1404 */
[-CC-:B-1----:R-:W-:Y:S02]  /*0120*/  IMAD R5, R5, R7.reuse, R6.reuse ;  /* 0x0000000705057224 */ /* 0x182fe400078e0206 */
[----:B------:R-:W-:-:S03]  /*0130*/  IMAD R7, R0, R7, R6 ;  /* 0x0000000700077224 */ /* 0x000fc600078e0206 */
[----:B------:R-:W-:Y:S04]  /*0140*/  STG.E desc[UR8][R2.64], R5 ;  /* 0x0000000502007986 */ /* 0x000fe8000c101908 */
[----:B------:R-:W-:Y:S01]  /*0150*/  STG.E desc[UR8][R2.64+0x400], R7 ;  /* 0x0004000702007986 */ /* 0x000fe2000c101908 */
[----:B------:R-:W-:Y:S05]  /*0160*/  EXIT ;  /* 0x000000000000794d */ /* 0x000fea0003800000 */
.L_x_390:
[----:B------:R-:W0:Y:S01]  /*0170*/  S2R R2, SR_TID.X ;  /* 0x0000000000027919 */ /* 0x000e220000002100 */
[----:B------:R-:W-:Y:S01]  /*0180*/  USHF.R.S32.HI UR7, URZ, 0x1f, UR6 ;  /* 0x0000001fff077899 */ /* 0x000fe20008011406 */
[----:B------:R-:W-:Y:S05]  /*0190*/  BSSY.RECONVERGENT B0, `(.L_x_391) ;  /* 0x0000011000007945 */ /* 0x000fea0003800200 */
[----:B------:R-:W-:Y:S02]  /*01a0*/  IMAD.U32 R3, RZ, RZ, UR7 ;  /* 0x00000007ff037e24 */ /* 0x000fe4000f8e00ff */
[----:B------:R-:W-:Y:S01]  /*01b0*/  IMAD.U32 R4, RZ, RZ, UR7 ;  /* 0x00000007ff047e24 */ /* 0x000fe2000f8e00ff */
[C---:B0-----:R-:W-:Y:S01]  /*01c0*/  ISETP.LT.U32.AND P0, PT, R2.reuse, UR6, PT ;  /* 0x0000000602007c0c */ /* 0x041fe2000bf01070 */
[----:B------:R-:W-:-:S03]  /*01d0*/  VIADD R0, R2, 0x100 ;  /* 0x0000010002007836 */ /* 0x000fc60000000000 */
[----:B------:R-:W-:Y:S02]  /*01e0*/  ISETP.GT.AND.EX P0, PT, R3, RZ, PT, P0 ;  /* 0x000000ff0300720c */ /* 0x000fe40003f04300 */
[----:B------:R-:W-:-:S04]  /*01f0*/  ISETP.LT.U32.AND P1, PT, R0, UR6, PT ;  /* 0x0000000600007c0c */ /* 0x000fc8000bf21070 */
[----:B------:R-:W-:-:S07]  /*0200*/  ISETP.GT.AND.EX P1, PT, R4, RZ, PT, P1 ;  /* 0x000000ff0400720c */ /* 0x000fce0003f24310 */
[----:B------:R-:W-:Y:S06]  /*0210*/  @!P0 BRA `(.L_x_392) ;  /* 0x0000000000208947 */ /* 0x000fec0003800000 */
[----:B------:R-:W0:Y:S01]  /*0220*/  LDC.64 R6, c[0x0][0x390] ;  /* 0x0000e400ff067b82 */ /* 0x000e220000000a00 */
[----:B------:R-:W1:Y:S01]  /*0230*/  LDCU.64 UR10, c[0x0][0x388] ;  /* 0x00007100ff0a77ac */ /* 0x000e620008000a00 */
[----:B------:R-:W-:-:S05]  /*0240*/  IADD3 R4, P0, PT, R2, UR4, RZ ;  /* 0x0000000402047c10 */ /* 0x000fca000ff1e0ff */
[----:B------:R-:W-:Y:S01]  /*0250*/  IMAD.X R3, RZ, RZ, UR5, P0 ;  /* 0x00000005ff037e24 */ /* 0x000fe200080e06ff */
[----:B-1----:R-:W-:-:S04]  /*0260*/  LEA R2, P0, R4, UR10, 0x2 ;  /* 0x0000000a04027c11 */ /* 0x002fc8000f8010ff */
[C---:B------:R-:W-:Y:S01]  /*0270*/  LEA.HI.X R3, R4.reuse, UR11, R3, 0x2, P0 ;  /* 0x0000000b04037c11 */ /* 0x040fe200080f1403 */
[----:B0-----:R-:W-:-:S05]  /*0280*/  IMAD R7, R4, R7, R6 ;  /* 0x0000000704077224 */ /* 0x001fca00078e0206 */
[----:B------:R0:W-:Y:S03]  /*0290*/  STG.E desc[UR8][R2.64], R7 ;  /* 0x0000000702007986 */ /* 0x0001e6000c101908 */
.L_x_392:
[----:B------:R-:W-:Y:S05]  /*02a0*/  BSYNC.RECONVERGENT B0 ;  /* 0x0000000000007941 */ /* 0x000fea0003800200 */
.L_x_391:
[----:B------:R-:W-:Y:S05]  /*02b0*/  @!P1 EXIT ;  /* 0x000000000000994d */ /* 0x000fea0003800000 */
[----:B------:R-:W1:Y:S01]  /*02c0*/  LDC.64 R4, c[0x0][0x390] ;  /* 0x0000e400ff047b82 */ /* 0x000e620000000a00 */
[----:B------:R-:W2:Y:S01]  /*02d0*/  LDCU.64 UR6, c[0x0][0x388] ;  /* 0x00007100ff0677ac */ /* 0x000ea20008000a00 */
[----:B------:R-:W-:-:S05]  /*02e0*/  IADD3 R0, P0, PT, R0, UR4, RZ ;  /* 0x0000000400007c10 */ /* 0x000fca000ff1e0ff */
[----:B0-----:R-:W-:Y:S01]  /*02f0*/  IMAD.X R3, RZ, RZ, UR5, P0 ;  /* 0x00000005ff037e24 */ /* 0x001fe200080e06ff */
[----:B--2---:R-:W-:-:S04]  /*0300*/  LEA R2, P0, R0, UR6, 0x2 ;  /* 0x0000000600027c11 */ /* 0x004fc8000f8010ff */
[C---:B------:R-:W-:Y:S01]  /*0310*/  LEA.HI.X R3, R0.reuse, UR7, R3, 0x2, P0 ;  /* 0x0000000700037c11 */ /* 0x040fe200080f1403 */
[----:B-1----:R-:W-:-:S05]  /*0320*/  IMAD R5, R0, R5, R4 ;  /* 0x0000000500057224 */ /* 0x002fca00078e0204 */
[----:B------:R-:W-:Y:S01]  /*0330*/  STG.E desc[UR8][R2.64], R5 ;  /* 0x0000000502007986 */ /* 0x000fe2000c101908 */
[----:B------:R-:W-:Y:S05]  /*0340*/  EXIT ;  /* 0x000000000000794d */ /* 0x000fea0003800000 */
.L_x_393:
        /* <DEDUP_REMOVED lines=11> */
.L_x_412:


//--------------------- .text._ZN3cub18CUB_300001_SM_10006detail8for_each13static_kernelINS2_12policy_hub_t12policy_500_tEmN6thrust24THRUST_300001_SM_1000_NS8cuda_cub20__uninitialized_fill7functorINS7_10device_ptrIiEEiEEEEvT0_T1_ --------------------------
	.section	.text._ZN3cub18CUB_300001_SM_10006detail8for_each13static_kernelINS2_12policy_hub_t12policy_500_tEmN6thrust24THRUST_300001_SM_1000_NS8cuda_cub20__uninitialized_fill7functorINS7_10device_ptrIiEEiEEEEvT0_T1_,"ax",@progbits
	.align	128
        .global         _ZN3cub18CUB_300001_SM_10006detail8for_each13static_kernelINS2_12policy_hub_t12policy_500_tEmN6thrust24THRUST_300001_SM_1000_NS8cuda_cub20__uninitialized_fill7functorINS7_10device_ptrIiEEiEEEEvT0_T1_
        .type           _ZN3cub18CUB_300001_SM_10006detail8for_each13static_kernelINS2_12policy_hub_t12policy_500_tEmN6thrust24THRUST_300001_SM_1000_NS8cuda_cub20__uninitialized_fill7functorINS7_10device_ptrIiEEiEEEEvT0_T1_,@function
        .size           _ZN3cub18CUB_300001_SM_10006detail8for_each13static_kernelINS2_12policy_hub_t12policy_500_tEmN6thrust24THRUST_300001_SM_1000_NS8cuda_cub20__uninitialized_fill7functorINS7_10device_ptrIiEEiEEEEvT0_T1_,(.L_x_413 - _ZN3cub18CUB_300001_SM_10006detail8for_each13static_kernelINS2_12policy_hub_t12policy_500_tEmN6thrust24THRUST_300001_SM_1000_NS8cuda_cub20__uninitialized_fill7functorINS7_10device_ptrIiEEiEEEEvT0_T1_)
        .other          _ZN3cub18CUB_300001_SM_10006detail8for_each13static_kernelINS2_12policy_hub_t12policy_500_tEmN6thrust24THRUST_300001_SM_1000_NS8cuda_cub20__uninitialized_fill7functorINS7_10device_ptrIiEEiEEEEvT0_T1_,@"STO_CUDA_ENTRY STV_DEFAULT"
_ZN3cub18CUB_300001_SM_10006detail8for_each13static_kernelINS2_12policy_hub_t12policy_500_tEmN6thrust24THRUST_300001_SM_1000_NS8cuda_cub20__uninitialized_fill7functorINS7_10device_ptrIiEEiEEEEvT0_T1_:
.text._ZN3cub18CUB_300001_SM_10006detail8for_each13static_kernelINS2_12policy_hub_t12policy_500_tEmN6thrust24THRUST_300001_SM_1000_NS8cuda_cub20__uninitialized_fill7functorINS7_10device_ptrIiEEiEEEEvT0_T1_:
        /* <DEDUP_REMOVED lines=8> */
[----:B------:R-:W-:-:S09]  /*0080*/  UISETP.GE.U32.AND.EX UP0, UPT, UR7, URZ, UPT, UP0 ;  /* 0x000000ff0700728c */ /* 0x000fd2000bf06100 */
[----:B--2---:R-:W-:Y:S05]  /*0090*/  BRA.U !UP0, `(.L_x_394) ;  /* 0x0000000108287547 */ /* 0x004fea000b800000 */
[----:B------:R-:W0:Y:S01]  /*00a0*/  S2R R0, SR_TID.X ;  /* 0x0000000000007919 */ /* 0x000e220000002100 */
[----:B------:R-:W1:Y:S01]  /*00b0*/  LDCU.64 UR6, c[0x0][0x388] ;  /* 0x00007100ff0677ac */ /* 0x000e620008000a00 */
[----:B------:R-:W2:Y:S01]  /*00c0*/  LDC R5, c[0x0][0x390] ;  /* 0x0000e400ff057b82 */ /* 0x000ea20000000800 */
[----:B0-----:R-:W-:-:S05]  /*00d0*/  IADD3 R0, P0, PT, R0, UR4, RZ ;  /* 0x0000000400007c10 */ /* 0x001fca000ff1e0ff */
[----:B------:R-:W-:Y:S01]  /*00e0*/  IMAD.X R3, RZ, RZ, UR5, P0 ;  /* 0x00000005ff037e24 */ /* 0x000fe200080e06ff */
[----:B-1----:R-:W-:-:S04]  /*00f0*/  LEA R2, P0, R0, UR6, 0x2 ;  /* 0x0000000600027c11 */ /* 0x002fc8000f8010ff */
[----:B------:R-:W-:-:S05]  /*0100*/  LEA.HI.X R3, R0, UR7, R3, 0x2, P0 ;  /* 0x0000000700037c11 */ /* 0x000fca00080f1403 */
[----:B--2---:R-:W-:Y:S04]  /*0110*/  STG.E desc[UR8][R2.64], R5 ;  /* 0x0000000502007986 */ /* 0x004fe8000c101908 */
[----:B------:R-:W-:Y:S01]  /*0120*/  STG.E desc[UR8][R2.64+0x400], R5 ;  /* 0x0004000502007986 */ /* 0x000fe2000c101908 */
[----:B------:R-:W-:Y:S05]  /*0130*/  EXIT ;  /* 0x000000000000794d */ /* 0x000fea0003800000 */
.L_x_394:
[----:B------:R-:W0:Y:S01]  /*0140*/  S2R R0, SR_TID.X ;  /* 0x0000000000007919 */ /* 0x000e220000002100 */
[----:B------:R-:W-:Y:S01]  /*0150*/  IMAD.U32 R2, RZ, RZ, UR7 ;  /* 0x00000007ff027e24 */ /* 0x000fe2000f8e00ff */
[----:B------:R-:W1:Y:S01]  /*0160*/  LDCU.64 UR10, c[0x0][0x388] ;  /* 0x00007100ff0a77ac */ /* 0x000e620008000a00 */
[----:B------:R-:W-:Y:S01]  /*0170*/  IMAD.U32 R4, RZ, RZ, UR7 ;  /* 0x00000007ff047e24 */ /* 0x000fe2000f8e00ff */
[----:B0-----:R-:W-:-:S04]  /*0180*/  ISETP.LT.U32.AND P0, PT, R0, UR6, PT ;  /* 0x0000000600007c0c */ /* 0x001fc8000bf01070 */
[----:B------:R-:W-:Y:S01]  /*0190*/  ISETP.GT.U32.AND.EX P0, PT, R2, RZ, PT, P0 ;  /* 0x000000ff0200720c */ /* 0x000fe20003f04100 */
[C---:B------:R-:W-:Y:S01]  /*01a0*/  VIADD R2, R0.reuse, 0x100 ;  /* 0x0000010000027836 */ /* 0x040fe20000000000 */
[----:B------:R-:W-:-:S04]  /*01b0*/  IADD3 R0, P2, PT, R0, UR4, RZ ;  /* 0x0000000400007c10 */ /* 0x000fc8000ff5e0ff */
[----:B------:R-:W-:Y:S01]  /*01c0*/  ISETP.LT.U32.AND P1, PT, R2, UR6, PT ;  /* 0x0000000602007c0c */ /* 0x000fe2000bf21070 */
[----:B------:R-:W-:Y:S01]  /*01d0*/  IMAD.X R3, RZ, RZ, UR5, P2 ;  /* 0x00000005ff037e24 */ /* 0x000fe200090e06ff */
[----:B-1----:R-:W-:Y:S02]  /*01e0*/  LEA R2, P2, R0, UR10, 0x2 ;  /* 0x0000000a00027c11 */ /* 0x002fe4000f8410ff */
[----:B------:R-:W-:Y:S02]  /*01f0*/  ISETP.GT.U32.AND.EX P1, PT, R4, RZ, PT, P1 ;  /* 0x000000ff0400720c */ /* 0x000fe40003f24110 */
[----:B------:R-:W-:Y:S01]  /*0200*/  LEA.HI.X R3, R0, UR11, R3, 0x2, P2 ;  /* 0x0000000b00037c11 */ /* 0x000fe200090f1403 */
[----:B------:R-:W0:Y:S04]  /*0210*/  @P0 LDC R5, c[0x0][0x390] ;  /* 0x0000e400ff050b82 */ /* 0x000e280000000800 */
[----:B0-----:R0:W-:Y:S06]  /*0220*/  @P0 STG.E desc[UR8][R2.64], R5 ;  /* 0x0000000502000986 */ /* 0x0011ec000c101908 */
[----:B------:R-:W-:Y:S05]  /*0230*/  @!P1 EXIT ;  /* 0x000000000000994d */ /* 0x000fea0003800000 */
[----:B0-----:R-:W0:Y:S02]  /*0240*/  LDC R5, c[0x0][0x390] ;  /* 0x0000e400ff057b82 */ /* 0x001e240000000800 */
[----:B0-----:R-:W-:Y:S01]  /*0250*/  STG.E desc[UR8][R2.64+0x400], R5 ;  /* 0x0004000502007986 */ /* 0x001fe2000c101908 */
[----:B------:R-:W-:Y:S05]  /*0260*/  EXIT ;  /* 0x000000000000794d */ /* 0x000fea0003800000 */
.L_x_395:
        /* <DEDUP_REMOVED lines=9> */
.L_x_413:


//--------------------- .text._ZN3cub18CUB_300001_SM_10006detail8for_each13static_kernelINS2_12policy_hub_t12policy_500_tEmN6thrust24THRUST_300001_SM_1000_NS8cuda_cub20__uninitialized_fill7functorINS7_10device_ptrIdEEdEEEEvT0_T1_ --------------------------
	.section	.text._ZN3cub18CUB_300001_SM_10006detail8for_each13static_kernelINS2_12policy_hub_t12policy_500_tEmN6thrust24THRUST_300001_SM_1000_NS8cuda_cub20__uninitialized_fill7functorINS7_10device_ptrIdEEdEEEEvT0_T1_,"ax",@progbits
	.align	128
        .global         _ZN3cub18CUB_300001_SM_10006detail8for_each13static_kernelINS2_12policy_hub_t12policy_500_tEmN6thrust24THRUST_300001_SM_1000_NS8cuda_cub20__uninitialized_fill7functorINS7_10device_ptrIdEEdEEEEvT0_T1_
        .type           _ZN3cub18CUB_300001_SM_10006detail8for_each13static_kernelINS2_12policy_hub_t12policy_500_tEmN6thrust24THRUST_300001_SM_1000_NS8cuda_cub20__uninitialized_fill7functorINS7_10device_ptrIdEEdEEEEvT0_T1_,@function
        .size           _ZN3cub18CUB_300001_SM_10006detail8for_each13static_kernelINS2_12policy_hub_t12policy_500_tEmN6thrust24THRUST_300001_SM_1000_NS8cuda_cub20__uninitialized_fill7functorINS7_10device_ptrIdEEdEEEEvT0_T1_,(.L_x_414 - _ZN3cub18CUB_300001_SM_10006detail8for_each13static_kernelINS2_12policy_hub_t12policy_500_tEmN6thrust24THRUST_300001_SM_1000_NS8cuda_cub20__uninitialized_fill7functorINS7_10device_ptrIdEEdEEEEvT0_T1_)
        .other          _ZN3cub18CUB_300001_SM_10006detail8for_each13static_kernelINS2_12policy_hub_t12policy_500_tEmN6thrust24THRUST_300001_SM_1000_NS8cuda_cub20__uninitialized_fill7functorINS7_10device_ptrIdEEdEEEEvT0_T1_,@"STO_CUDA_ENTRY STV_DEFAULT"
_ZN3cub18CUB_300001_SM_10006detail8for_each13static_kernelINS2_12policy_hub_t12policy_500_tEmN6thrust24THRUST_300001_SM_1000_NS8cuda_cub20__uninitialized_fill7functorINS7_10device_ptrIdEEdEEEEvT0_T1_:
.text._ZN3cub18CUB_300001_SM_10006detail8for_each13static_kernelINS2_12policy_hub_t12policy_500_tEmN6thrust24THRUST_300001_SM_1000_NS8cuda_cub20__uninitialized_fill7functorINS7_10device_ptrIdEEdEEEEvT0_T1_:
        /* <DEDUP_REMOVED lines=12> */
[----:B------:R-:W2:Y:S01]  /*00c0*/  LDC.64 R4, c[0x0][0x390] ;  /* 0x0000e400ff047b82 */ /* 0x000ea20000000a00 */
[----:B0-----:R-:W-:-:S05]  /*00d0*/  IADD3 R0, P0, PT, R0, UR4, RZ ;  /* 0x0000000400007c10 */ /* 0x001fca000ff1e0ff */
[----:B------:R-:W-:Y:S01]  /*00e0*/  IMAD.X R3, RZ, RZ, UR5, P0 ;  /* 0x00000005ff037e24 */ /* 0x000fe200080e06ff */
[----:B-1----:R-:W-:-:S04]  /*00f0*/  LEA R2, P0, R0, UR6, 0x3 ;  /* 0x0000000600027c11 */ /* 0x002fc8000f8018ff */
[----:B------:R-:W-:-:S05]  /*0100*/  LEA.HI.X R3, R0, UR7, R3, 0x3, P0 ;  /* 0x0000000700037c11 */ /* 0x000fca00080f1c03 */
[----:B--2---:R-:W-:Y:S04]  /*0110*/  STG.E.64 desc[UR8][R2.64], R4 ;  /* 0x0000000402007986 */ /* 0x004fe8000c101b08 */
[----:B------:R-:W-:Y:S01]  /*0120*/  STG.E.64 desc[UR8][R2.64+0x800], R4 ;  /* 0x0008000402007986 */ /* 0x000fe2000c101b08 */
[----:B------:R-:W-:Y:S05]  /*0130*/  EXIT ;  /* 0x000000000000794d */ /* 0x000fea0003800000 */
.L_x_396:
        /* <DEDUP_REMOVED lines=13> */
[----:B------:R-:W0:Y:S04]  /*0210*/  @P0 LDC.64 R4, c[0x0][0x390] ;  /* 0x0000e400ff040b82 */ /* 0x000e280000000a00 */
[----:B0-----:R0:W-:Y:S06]  /*0220*/  @P0 STG.E.64 desc[UR8][R2.64], R4 ;  /* 0x0000000402000986 */ /* 0x0011ec000c101b08 */
[----:B------:R-:W-:Y:S05]  /*0230*/  @!P1 EXIT ;  /* 0x000000000000994d */ /* 0x000fea0003800000 */
[----:B0-----:R-:W0:Y:S02]  /*0240*/  LDC.64 R4, c[0x0][0x390] ;  /* 0x0000e400ff047b82 */ /* 0x001e240000000a00 */
[----:B0-----:R-:W-:Y:S01]  /*0250*/  STG.E.64 desc[UR8][R2.64+0x800], R4 ;  /* 0x0008000402007986 */ /* 0x001fe2000c101b08 */
[----:B------:R-:W-:Y:S05]  /*0260*/  EXIT ;  /* 0x000000000000794d */ /* 0x000fea0003800000 */
.L_x_397:
        /* <DEDUP_REMOVED lines=9> */
.L_x_414:


//--------------------- .text._ZN3cub18CUB_300001_SM_10006detail11EmptyKernelIvEEvv --------------------------
	.section	.text._ZN3cub18CUB_300001_SM_10006detail11EmptyKernelIvEEvv,"ax",@progbits
	.align	128
        .global         _ZN3cub18CUB_300001_SM_10006detail11EmptyKernelIvEEvv
        .type           _ZN3cub18CUB_300001_SM_10006detail11EmptyKernelIvEEvv,@function
        .size           _ZN3cub18CUB_300001_SM_10006detail11EmptyKernelIvEEvv,(.L_x_415 - _ZN3cub18CUB_300001_SM_10006detail11EmptyKernelIvEEvv)
        .other          _ZN3cub18CUB_300001_SM_10006detail11EmptyKernelIvEEvv,@"STO_CUDA_ENTRY STV_DEFAULT"
_ZN3cub18CUB_300001_SM_10006detail11EmptyKernelIvEEvv:
.text._ZN3cub18CUB_300001_SM_10006detail11EmptyKernelIvEEvv:
[----:B------:R-:W-:Y:S01]  /*0000*/  LDC R1, c[0x0][0x37c] ;  /* 0x0000df00ff017b82 */ /* 0x000fe20000000800 */
[----:B------:R-:W-:Y:S05]  /*0010*/  EXIT ;  /* 0x000000000000794d */ /* 0x000fea0003800000 */
.L_x_398:
        /* <DEDUP_REMOVED lines=14> */
.L_x_415:


//--------------------- .nv.global.init           --------------------------
	.section	.nv.global.init,"aw",@progbits
	.align	16
.nv.global.init:
	.type		__cudart_sin_cos_coeffs,@object
	.size		__cudart_sin_cos_coeffs,(__cudart_i2opi_d - __cudart_sin_cos_coeffs)
__cudart_sin_cos_coeffs:
        /*0000*/ 	.byte	0x46, 0xd2, 0xb0, 0x2c, 0xf1, 0xe5, 0x5a, 0xbe, 0x92, 0xe3, 0xac, 0x69, 0xe3, 0x1d, 0xc7, 0x3e
        /*0010*/ 	.byte	0xa1, 0x62, 0xdb, 0x19, 0xa0, 0x01, 0x2a, 0xbf, 0x18, 0x08, 0x11, 0x11, 0x11, 0x11, 0x81, 0x3f
        /*0020*/ 	.byte	0x54, 0x55, 0x55, 0x55, 0x55, 0x55, 0xc5, 0xbf, 0x00, 0x00, 0x00, 0x00, 0x00, 0x00, 0x00, 0x00
        /*0030*/ 	.byte	0x00, 0x00, 0x00, 0x00, 0x00, 0x00, 0x00, 0x00, 0x64, 0x81, 0xfd, 0x20, 0x83, 0xff, 0xa8, 0xbd
        /*0040*/ 	.byte	0x28, 0x85, 0xef, 0xc1, 0xa7, 0xee, 0x21, 0x3e, 0xd9, 0xe6, 0x06, 0x8e, 0x4f, 0x7e, 0x92, 0xbe
        /*0050*/ 	.byte	0xe9, 0xbc, 0xdd, 0x19, 0xa0, 0x01, 0xfa, 0x3e, 0x47, 0x5d, 0xc1, 0x16, 0x6c, 0xc1, 0x56, 0xbf
        /*0060*/ 	.byte	0x51, 0x55, 0x55, 0x55, 0x55, 0x55, 0xa5, 0x3f, 0x00, 0x00, 0x00, 0x00, 0x00, 0x00, 0xe0, 0xbf
        /*0070*/ 	.byte	0x00, 0x00, 0x00, 0x00, 0x00, 0x00, 0xf0, 0x3f, 0x00, 0x00, 0x00, 0x00, 0x00, 0x00, 0x00, 0x00
	.type		__cudart_i2opi_d,@object
	.size		__cudart_i2opi_d,(.L_47 - __cudart_i2opi_d)
__cudart_i2opi_d:
        /* <DEDUP_REMOVED lines=9> */
.L_47:


//--------------------- .nv.shared._ZN3cub18CUB_300001_SM_10006detail10merge_sort26DeviceMergeSortMergeKernelINS2_10policy_hubIN6thrust24THRUST_300001_SM_1000_NS6detail15normal_iteratorINS6_10device_ptrIdEEEEE9Policy600ESB_NS8_INS9_IiEEEESB_SF_mN4cuda3std3__44lessIiEEdiEEvbT2_T3_T4_PT6_PT7_T5_PSN_SN_NS1_7vsmem_tE --------------------------
	.section	.nv.shared._ZN3cub18CUB_300001_SM_10006detail10merge_sort26DeviceMergeSortMergeKernelINS2_10policy_hubIN6thrust24THRUST_300001_SM_1000_NS6detail15normal_iteratorINS6_10device_ptrIdEEEEE9Policy600ESB_NS8_INS9_IiEEEESB_SF_mN4cuda3std3__44lessIiEEdiEEvbT2_T3_T4_PT6_PT7_T5_PSN_SN_NS1_7vsmem_tE,"aw",@nobits
	.sectionflags	@""
	.align	16
.nv.shared._ZN3cub18CUB_300001_SM_10006detail10merge_sort26DeviceMergeSortMergeKernelINS2_10policy_hubIN6thrust24THRUST_300001_SM_1000_NS6detail15normal_iteratorINS6_10device_ptrIdEEEEE9Policy600ESB_NS8_INS9_IiEEEESB_SF_mN4cuda3std3__44lessIiEEdiEEvbT2_T3_T4_PT6_PT7_T5_PSN_SN_NS1_7vsmem_tE:
	.zero		17936


//--------------------- .nv.shared.reserved.0     --------------------------
	.section	.nv.shared.reserved.0,"aw",@nobits
	.weak		__nv_reservedSMEM_offset_0_alias
	.size		__nv_reservedSMEM_offset_0_alias, 0, 64
	.other		__nv_reservedSMEM_offset_0_alias,@"STO_CUDA_RESERVED_SHARED STV_DEFAULT"
__nv_reservedSMEM_offset_0_alias:
	.zero		0
	.zero		64


//--------------------- .nv.global                --------------------------
	.section	.nv.global,"aw",@nobits
.nv.global:
	.type		_ZN34_INTERNAL_0be9c4ce_4_k_cu_483930386thrust24THRUST_300001_SM_1000_NS12placeholders2_8E,@object
	.size		_ZN34_INTERNAL_0be9c4ce_4_k_cu_483930386thrust24THRUST_300001_SM_1000_NS12placeholders2_8E,(_ZN34_INTERNAL_0be9c4ce_4_k_cu_483930384cuda3std3__436_GLOBAL__N__0be9c4ce_4_k_cu_483930386ignoreE - _ZN34_INTERNAL_0be9c4ce_4_k_cu_483930386thrust24THRUST_300001_SM_1000_NS12placeholders2_8E)
_ZN34_INTERNAL_0be9c4ce_4_k_cu_483930386thrust24THRUST_300001_SM_1000_NS12placeholders2_8E:
	.zero		1
	.type		_ZN34_INTERNAL_0be9c4ce_4_k_cu_483930384cuda3std3__436_GLOBAL__N__0be9c4ce_4_k_cu_483930386ignoreE,@object
	.size		_ZN34_INTERNAL_0be9c4ce_4_k_cu_483930384cuda3std3__436_GLOBAL__N__0be9c4ce_4_k_cu_483930386ignoreE,(_ZN34_INTERNAL_0be9c4ce_4_k_cu_483930384cuda3std6ranges3__45__cpo4dataE - _ZN34_INTERNAL_0be9c4ce_4_k_cu_483930384cuda3std3__436_GLOBAL__N__0be9c4ce_4_k_cu_483930386ignoreE)
_ZN34_INTERNAL_0be9c4ce_4_k_cu_483930384cuda3std3__436_GLOBAL__N__0be9c4ce_4_k_cu_483930386ignoreE:
	.zero		1
	.type		_ZN34_INTERNAL_0be9c4ce_4_k_cu_483930384cuda3std6ranges3__45__cpo4dataE,@object
	.size		_ZN34_INTERNAL_0be9c4ce_4_k_cu_483930384cuda3std6ranges3__45__cpo4dataE,(_ZN34_INTERNAL_0be9c4ce_4_k_cu_483930386thrust24THRUST_300001_SM_1000_NS6system3cpp3parE - _ZN34_INTERNAL_0be9c4ce_4_k_cu_483930384cuda3std6ranges3__45__cpo4dataE)
_ZN34_INTERNAL_0be9c4ce_4_k_cu_483930384cuda3std6ranges3__45__cpo4dataE:
	.zero		1
	.type		_ZN34_INTERNAL_0be9c4ce_4_k_cu_483930386thrust24THRUST_300001_SM_1000_NS6system3cpp3parE,@object
	.size		_ZN34_INTERNAL_0be9c4ce_4_k_cu_483930386thrust24THRUST_300001_SM_1000_NS6system3cpp3parE,(_ZN34_INTERNAL_0be9c4ce_4_k_cu_483930384cuda3std3__45__cpo5beginE - _ZN34_INTERNAL_0be9c4ce_4_k_cu_483930386thrust24THRUST_300001_SM_1000_NS6system3cpp3parE)
_ZN34_INTERNAL_0be9c4ce_4_k_cu_483930386thrust24THRUST_300001_SM_1000_NS6system3cpp3parE:
	.zero		1
	.type		_ZN34_INTERNAL_0be9c4ce_4_k_cu_483930384cuda3std3__45__cpo5beginE,@object
	.size		_ZN34_INTERNAL_0be9c4ce_4_k_cu_483930384cuda3std3__45__cpo5beginE,(_ZN34_INTERNAL_0be9c4ce_4_k_cu_483930384cuda3std6ranges3__45__cpo5beginE - _ZN34_INTERNAL_0be9c4ce_4_k_cu_483930384cuda3std3__45__cpo5beginE)
_ZN34_INTERNAL_0be9c4ce_4_k_cu_483930384cuda3std3__45__cpo5beginE:
	.zero		1
	.type		_ZN34_INTERNAL_0be9c4ce_4_k_cu_483930384cuda3std6ranges3__45__cpo5beginE,@object
	.size		_ZN34_INTERNAL_0be9c4ce_4_k_cu_483930384cuda3std6ranges3__45__cpo5beginE,(_ZN34_INTERNAL_0be9c4ce_4_k_cu_483930386thrust24THRUST_300001_SM_1000_NS6deviceE - _ZN34_INTERNAL_0be9c4ce_4_k_cu_483930384cuda3std6ranges3__45__cpo5beginE)
_ZN34_INTERNAL_0be9c4ce_4_k_cu_483930384cuda3std6ranges3__45__cpo5beginE:
	.zero		1
	.type		_ZN34_INTERNAL_0be9c4ce_4_k_cu_483930386thrust24THRUST_300001_SM_1000_NS6deviceE,@object
	.size		_ZN34_INTERNAL_0be9c4ce_4_k_cu_483930386thrust24THRUST_300001_SM_1000_NS6deviceE,(_ZN34_INTERNAL_0be9c4ce_4_k_cu_483930384cuda3std3__47nulloptE - _ZN34_INTERNAL_0be9c4ce_4_k_cu_483930386thrust24THRUST_300001_SM_1000_NS6deviceE)
_ZN34_INTERNAL_0be9c4ce_4_k_cu_483930386thrust24THRUST_300001_SM_1000_NS6deviceE:
	.zero		1
	.type		_ZN34_INTERNAL_0be9c4ce_4_k_cu_483930384cuda3std3__47nulloptE,@object
	.size		_ZN34_INTERNAL_0be9c4ce_4_k_cu_483930384cuda3std3__47nulloptE,(_ZN34_INTERNAL_0be9c4ce_4_k_cu_483930384cuda3std6ranges3__45__cpo8distanceE - _ZN34_INTERNAL_0be9c4ce_4_k_cu_483930384cuda3std3__47nulloptE)
_ZN34_INTERNAL_0be9c4ce_4_k_cu_483930384cuda3std3__47nulloptE:
	.zero		1
	.type		_ZN34_INTERNAL_0be9c4ce_4_k_cu_483930384cuda3std6ranges3__45__cpo8distanceE,@object
	.size		_ZN34_INTERNAL_0be9c4ce_4_k_cu_483930384cuda3std6ranges3__45__cpo8distanceE,(_ZN34_INTERNAL_0be9c4ce_4_k_cu_483930386thrust24THRUST_300001_SM_1000_NS12placeholders2_4E - _ZN34_INTERNAL_0be9c4ce_4_k_cu_483930384cuda3std6ranges3__45__cpo8distanceE)
_ZN34_INTERNAL_0be9c4ce_4_k_cu_483930384cuda3std6ranges3__45__cpo8distanceE:
	.zero		1
	.type		_ZN34_INTERNAL_0be9c4ce_4_k_cu_483930386thrust24THRUST_300001_SM_1000_NS12placeholders2_4E,@object
	.size		_ZN34_INTERNAL_0be9c4ce_4_k_cu_483930386thrust24THRUST_300001_SM_1000_NS12placeholders2_4E,(_ZN34_INTERNAL_0be9c4ce_4_k_cu_483930384cuda3std3__45__cpo6rbeginE - _ZN34_INTERNAL_0be9c4ce_4_k_cu_483930386thrust24THRUST_300001_SM_1000_NS12placeholders2_4E)
_ZN34_INTERNAL_0be9c4ce_4_k_cu_483930386thrust24THRUST_300001_SM_1000_NS12placeholders2_4E:
	.zero		1
	.type		_ZN34_INTERNAL_0be9c4ce_4_k_cu_483930384cuda3std3__45__cpo6rbeginE,@object
	.size		_ZN34_INTERNAL_0be9c4ce_4_k_cu_483930384cuda3std3__45__cpo6rbeginE,(_ZN34_INTERNAL_0be9c4ce_4_k_cu_483930384cuda3std6ranges3__45__cpo7advanceE - _ZN34_INTERNAL_0be9c4ce_4_k_cu_483930384cuda3std3__45__cpo6rbeginE)
_ZN34_INTERNAL_0be9c4ce_4_k_cu_483930384cuda3std3__45__cpo6rbeginE:
	.zero		1
	.type		_ZN34_INTERNAL_0be9c4ce_4_k_cu_483930384cuda3std6ranges3__45__cpo7advanceE,@object
	.size		_ZN34_INTERNAL_0be9c4ce_4_k_cu_483930384cuda3std6ranges3__45__cpo7advanceE,(_ZN34_INTERNAL_0be9c4ce_4_k_cu_483930386thrust24THRUST_300001_SM_1000_NS12placeholders3_10E - _ZN34_INTERNAL_0be9c4ce_4_k_cu_483930384cuda3std6ranges3__45__cpo7advanceE)
_ZN34_INTERNAL_0be9c4ce_4_k_cu_483930384cuda3std6ranges3__45__cpo7advanceE:
	.zero		1
	.type		_ZN34_INTERNAL_0be9c4ce_4_k_cu_483930386thrust24THRUST_300001_SM_1000_NS12placeholders3_10E,@object
	.size		_ZN34_INTERNAL_0be9c4ce_4_k_cu_483930386thrust24THRUST_300001_SM_1000_NS12placeholders3_10E,(_ZN34_INTERNAL_0be9c4ce_4_k_cu_483930384cuda3std3__48in_placeE - _ZN34_INTERNAL_0be9c4ce_4_k_cu_483930386thrust24THRUST_300001_SM_1000_NS12placeholders3_10E)
_ZN34_INTERNAL_0be9c4ce_4_k_cu_483930386thrust24THRUST_300001_SM_1000_NS12placeholders3_10E:
	.zero		1
	.type		_ZN34_INTERNAL_0be9c4ce_4_k_cu_483930384cuda3std3__48in_placeE,@object
	.size		_ZN34_INTERNAL_0be9c4ce_4_k_cu_483930384cuda3std3__48in_placeE,(_ZN34_INTERNAL_0be9c4ce_4_k_cu_483930384cuda3std6ranges3__45__cpo4sizeE - _ZN34_INTERNAL_0be9c4ce_4_k_cu_483930384cuda3std3__48in_placeE)
_ZN34_INTERNAL_0be9c4ce_4_k_cu_483930384cuda3std3__48in_placeE:
	.zero		1
	.type		_ZN34_INTERNAL_0be9c4ce_4_k_cu_483930384cuda3std6ranges3__45__cpo4sizeE,@object
	.size		_ZN34_INTERNAL_0be9c4ce_4_k_cu_483930384cuda3std6ranges3__45__cpo4sizeE,(_ZN34_INTERNAL_0be9c4ce_4_k_cu_483930386thrust24THRUST_300001_SM_1000_NS12placeholders2_2E - _ZN34_INTERNAL_0be9c4ce_4_k_cu_483930384cuda3std6ranges3__45__cpo4sizeE)
_ZN34_INTERNAL_0be9c4ce_4_k_cu_483930384cuda3std6ranges3__45__cpo4sizeE:
	.zero		1
	.type		_ZN34_INTERNAL_0be9c4ce_4_k_cu_483930386thrust24THRUST_300001_SM_1000_NS12placeholders2_2E,@object
	.size		_ZN34_INTERNAL_0be9c4ce_4_k_cu_483930386thrust24THRUST_300001_SM_1000_NS12placeholders2_2E,(_ZN34_INTERNAL_0be9c4ce_4_k_cu_483930384cuda3std3__45__cpo6cbeginE - _ZN34_INTERNAL_0be9c4ce_4_k_cu_483930386thrust24THRUST_300001_SM_1000_NS12placeholders2_2E)
_ZN34_INTERNAL_0be9c4ce_4_k_cu_483930386thrust24THRUST_300001_SM_1000_NS12placeholders2_2E:
	.zero		1
	.type		_ZN34_INTERNAL_0be9c4ce_4_k_cu_483930384cuda3std3__45__cpo6cbeginE,@object
	.size		_ZN34_INTERNAL_0be9c4ce_4_k_cu_483930384cuda3std3__45__cpo6cbeginE,(_ZN34_INTERNAL_0be9c4ce_4_k_cu_483930384cuda3std6ranges3__45__cpo6cbeginE - _ZN34_INTERNAL_0be9c4ce_4_k_cu_483930384cuda3std3__45__cpo6cbeginE)
_ZN34_INTERNAL_0be9c4ce_4_k_cu_483930384cuda3std3__45__cpo6cbeginE:
	.zero		1
	.type		_ZN34_INTERNAL_0be9c4ce_4_k_cu_483930384cuda3std6ranges3__45__cpo6cbeginE,@object
	.size		_ZN34_INTERNAL_0be9c4ce_4_k_cu_483930384cuda3std6ranges3__45__cpo6cbeginE,(_ZN34_INTERNAL_0be9c4ce_4_k_cu_483930386thrust24THRUST_300001_SM_1000_NS12placeholders2_6E - _ZN34_INTERNAL_0be9c4ce_4_k_cu_483930384cuda3std6ranges3__45__cpo6cbeginE)
_ZN34_INTERNAL_0be9c4ce_4_k_cu_483930384cuda3std6ranges3__45__cpo6cbeginE:
	.zero		1
	.type		_ZN34_INTERNAL_0be9c4ce_4_k_cu_483930386thrust24THRUST_300001_SM_1000_NS12placeholders2_6E,@object
	.size		_ZN34_INTERNAL_0be9c4ce_4_k_cu_483930386thrust24THRUST_300001_SM_1000_NS12placeholders2_6E,(_ZN34_INTERNAL_0be9c4ce_4_k_cu_483930384cuda3std3__45__cpo7crbeginE - _ZN34_INTERNAL_0be9c4ce_4_k_cu_483930386thrust24THRUST_300001_SM_1000_NS12placeholders2_6E)
_ZN34_INTERNAL_0be9c4ce_4_k_cu_483930386thrust24THRUST_300001_SM_1000_NS12placeholders2_6E:
	.zero		1
	.type		_ZN34_INTERNAL_0be9c4ce_4_k_cu_483930384cuda3std3__45__cpo7crbeginE,@object
	.size		_ZN34_INTERNAL_0be9c4ce_4_k_cu_483930384cuda3std3__45__cpo7crbeginE,(_ZN34_INTERNAL_0be9c4ce_4_k_cu_483930384cuda3std6ranges3__45__cpo4nextE - _ZN34_INTERNAL_0be9c4ce_4_k_cu_483930384cuda3std3__45__cpo7crbeginE)
_ZN34_INTERNAL_0be9c4ce_4_k_cu_483930384cuda3std3__45__cpo7crbeginE:
	.zero		1
	.type		_ZN34_INTERNAL_0be9c4ce_4_k_cu_483930384cuda3std6ranges3__45__cpo4nextE,@object
	.size		_ZN34_INTERNAL_0be9c4ce_4_k_cu_483930384cuda3std6ranges3__45__cpo4nextE,(_ZN34_INTERNAL_0be9c4ce_4_k_cu_483930384cuda3std6ranges3__45__cpo4swapE - _ZN34_INTERNAL_0be9c4ce_4_k_cu_483930384cuda3std6ranges3__45__cpo4nextE)
_ZN34_INTERNAL_0be9c4ce_4_k_cu_483930384cuda3std6ranges3__45__cpo4nextE:
	.zero		1
	.type		_ZN34_INTERNAL_0be9c4ce_4_k_cu_483930384cuda3std6ranges3__45__cpo4swapE,@object
	.size		_ZN34_INTERNAL_0be9c4ce_4_k_cu_483930384cuda3std6ranges3__45__cpo4swapE,(_ZN34_INTERNAL_0be9c4ce_4_k_cu_483930386thrust24THRUST_300001_SM_1000_NS8cuda_cub10par_nosyncE - _ZN34_INTERNAL_0be9c4ce_4_k_cu_483930384cuda3std6ranges3__45__cpo4swapE)
_ZN34_INTERNAL_0be9c4ce_4_k_cu_483930384cuda3std6ranges3__45__cpo4swapE:
	.zero		1
	.type		_ZN34_INTERNAL_0be9c4ce_4_k_cu_483930386thrust24THRUST_300001_SM_1000_NS8cuda_cub10par_nosyncE,@object
	.size		_ZN34_INTERNAL_0be9c4ce_4_k_cu_483930386thrust24THRUST_300001_SM_1000_NS8cuda_cub10par_nosyncE,(_ZN34_INTERNAL_0be9c4ce_4_k_cu_483930386thrust24THRUST_300001_SM_1000_NS3seqE - _ZN34_INTERNAL_0be9c4ce_4_k_cu_483930386thrust24THRUST_300001_SM_1000_NS8cuda_cub10par_nosyncE)
_ZN34_INTERNAL_0be9c4ce_4_k_cu_483930386thrust24THRUST_300001_SM_1000_NS8cuda_cub10par_nosyncE:
	.zero		1
	.type		_ZN34_INTERNAL_0be9c4ce_4_k_cu_483930386thrust24THRUST_300001_SM_1000_NS3seqE,@object
	.size		_ZN34_INTERNAL_0be9c4ce_4_k_cu_483930386thrust24THRUST_300001_SM_1000_NS3seqE,(_ZN34_INTERNAL_0be9c4ce_4_k_cu_483930384cuda3std3__420unreachable_sentinelE - _ZN34_INTERNAL_0be9c4ce_4_k_cu_483930386thrust24THRUST_300001_SM_1000_NS3seqE)
_ZN34_INTERNAL_0be9c4ce_4_k_cu_483930386thrust24THRUST_300001_SM_1000_NS3seqE:
	.zero		1
	.type		_ZN34_INTERNAL_0be9c4ce_4_k_cu_483930384cuda3std3__420unreachable_sentinelE,@object
	.size		_ZN34_INTERNAL_0be9c4ce_4_k_cu_483930384cuda3std3__420unreachable_sentinelE,(_ZN34_INTERNAL_0be9c4ce_4_k_cu_483930384cuda3std6ranges3__45__cpo5ssizeE - _ZN34_INTERNAL_0be9c4ce_4_k_cu_483930384cuda3std3__420unreachable_sentinelE)
_ZN34_INTERNAL_0be9c4ce_4_k_cu_483930384cuda3std3__420unreachable_sentinelE:
	.zero		1
	.type		_ZN34_INTERNAL_0be9c4ce_4_k_cu_483930384cuda3std6ranges3__45__cpo5ssizeE,@object
	.size		_ZN34_INTERNAL_0be9c4ce_4_k_cu_483930384cuda3std6ranges3__45__cpo5ssizeE,(_ZN34_INTERNAL_0be9c4ce_4_k_cu_483930386thrust24THRUST_300001_SM_1000_NS12placeholders2_3E - _ZN34_INTERNAL_0be9c4ce_4_k_cu_483930384cuda3std6ranges3__45__cpo5ssizeE)
_ZN34_INTERNAL_0be9c4ce_4_k_cu_483930384cuda3std6ranges3__45__cpo5ssizeE:
	.zero		1
	.type		_ZN34_INTERNAL_0be9c4ce_4_k_cu_483930386thrust24THRUST_300001_SM_1000_NS12placeholders2_3E,@object
	.size		_ZN34_INTERNAL_0be9c4ce_4_k_cu_483930386thrust24THRUST_300001_SM_1000_NS12placeholders2_3E,(_ZN34_INTERNAL_0be9c4ce_4_k_cu_483930384cuda3std3__45__cpo4cendE - _ZN34_INTERNAL_0be9c4ce_4_k_cu_483930386thrust24THRUST_300001_SM_1000_NS12placeholders2_3E)
_ZN34_INTERNAL_0be9c4ce_4_k_cu_483930386thrust24THRUST_300001_SM_1000_NS12placeholders2_3E:
	.zero		1
	.type		_ZN34_INTERNAL_0be9c4ce_4_k_cu_483930384cuda3std3__45__cpo4cendE,@object
	.size		_ZN34_INTERNAL_0be9c4ce_4_k_cu_483930384cuda3std3__45__cpo4cendE,(_ZN34_INTERNAL_0be9c4ce_4_k_cu_483930384cuda3std6ranges3__45__cpo4cendE - _ZN34_INTERNAL_0be9c4ce_4_k_cu_483930384cuda3std3__45__cpo4cendE)
_ZN34_INTERNAL_0be9c4ce_4_k_cu_483930384cuda3std3__45__cpo4cendE:
	.zero		1
	.type		_ZN34_INTERNAL_0be9c4ce_4_k_cu_483930384cuda3std6ranges3__45__cpo4cendE,@object
	.size		_ZN34_INTERNAL_0be9c4ce_4_k_cu_483930384cuda3std6ranges3__45__cpo4cendE,(_ZN34_INTERNAL_0be9c4ce_4_k_cu_483930386thrust24THRUST_300001_SM_1000_NS12placeholders2_7E - _ZN34_INTERNAL_0be9c4ce_4_k_cu_483930384cuda3std6ranges3__45__cpo4cendE)
_ZN34_INTERNAL_0be9c4ce_4_k_cu_483930384cuda3std6ranges3__45__cpo4cendE:
	.zero		1
	.type		_ZN34_INTERNAL_0be9c4ce_4_k_cu_483930386thrust24THRUST_300001_SM_1000_NS12placeholders2_7E,@object
	.size		_ZN34_INTERNAL_0be9c4ce_4_k_cu_483930386thrust24THRUST_300001_SM_1000_NS12placeholders2_7E,(_ZN34_INTERNAL_0be9c4ce_4_k_cu_483930384cuda3std3__45__cpo5crendE - _ZN34_INTERNAL_0be9c4ce_4_k_cu_483930386thrust24THRUST_300001_SM_1000_NS12placeholders2_7E)
_ZN34_INTERNAL_0be9c4ce_4_k_cu_483930386thrust24THRUST_300001_SM_1000_NS12placeholders2_7E:
	.zero		1
	.type		_ZN34_INTERNAL_0be9c4ce_4_k_cu_483930384cuda3std3__45__cpo5crendE,@object
	.size		_ZN34_INTERNAL_0be9c4ce_4_k_cu_483930384cuda3std3__45__cpo5crendE,(_ZN34_INTERNAL_0be9c4ce_4_k_cu_483930384cuda3std6ranges3__45__cpo4prevE - _ZN34_INTERNAL_0be9c4ce_4_k_cu_483930384cuda3std3__45__cpo5crendE)
_ZN34_INTERNAL_0be9c4ce_4_k_cu_483930384cuda3std3__45__cpo5crendE:
	.zero		1
	.type		_ZN34_INTERNAL_0be9c4ce_4_k_cu_483930384cuda3std6ranges3__45__cpo4prevE,@object
	.size		_ZN34_INTERNAL_0be9c4ce_4_k_cu_483930384cuda3std6ranges3__45__cpo4prevE,(_ZN34_INTERNAL_0be9c4ce_4_k_cu_483930384cuda3std6ranges3__45__cpo9iter_moveE - _ZN34_INTERNAL_0be9c4ce_4_k_cu_483930384cuda3std6ranges3__45__cpo4prevE)
_ZN34_INTERNAL_0be9c4ce_4_k_cu_483930384cuda3std6ranges3__45__cpo4prevE:
	.zero		1
	.type		_ZN34_INTERNAL_0be9c4ce_4_k_cu_483930384cuda3std6ranges3__45__cpo9iter_moveE,@object
	.size		_ZN34_INTERNAL_0be9c4ce_4_k_cu_483930384cuda3std6ranges3__45__cpo9iter_moveE,(_ZN34_INTERNAL_0be9c4ce_4_k_cu_483930386thrust24THRUST_300001_SM_1000_NS6system6detail10sequential3seqE - _ZN34_INTERNAL_0be9c4ce_4_k_cu_483930384cuda3std6ranges3__45__cpo9iter_moveE)
_ZN34_INTERNAL_0be9c4ce_4_k_cu_483930384cuda3std6ranges3__45__cpo9iter_moveE:
	.zero		1
	.type		_ZN34_INTERNAL_0be9c4ce_4_k_cu_483930386thrust24THRUST_300001_SM_1000_NS6system6detail10sequential3seqE,@object
	.size		_ZN34_INTERNAL_0be9c4ce_4_k_cu_483930386thrust24THRUST_300001_SM_1000_NS6system6detail10sequential3seqE,(_ZN34_INTERNAL_0be9c4ce_4_k_cu_483930386thrust24THRUST_300001_SM_1000_NS12placeholders2_9E - _ZN34_INTERNAL_0be9c4ce_4_k_cu_483930386thrust24THRUST_300001_SM_1000_NS6system6detail10sequential3seqE)
_ZN34_INTERNAL_0be9c4ce_4_k_cu_483930386thrust24THRUST_300001_SM_1000_NS6system6detail10sequential3seqE:
	.zero		1
	.type		_ZN34_INTERNAL_0be9c4ce_4_k_cu_483930386thrust24THRUST_300001_SM_1000_NS12placeholders2_9E,@object
	.size		_ZN34_INTERNAL_0be9c4ce_4_k_cu_483930386thrust24THRUST_300001_SM_1000_NS12placeholders2_9E,(_ZN34_INTERNAL_0be9c4ce_4_k_cu_483930384cuda3std3__419piecewise_constructE - _ZN34_INTERNAL_0be9c4ce_4_k_cu_483930386thrust24THRUST_300001_SM_1000_NS12placeholders2_9E)
_ZN34_INTERNAL_0be9c4ce_4_k_cu_483930386thrust24THRUST_300001_SM_1000_NS12placeholders2_9E:
	.zero		1
	.type		_ZN34_INTERNAL_0be9c4ce_4_k_cu_483930384cuda3std3__419piecewise_constructE,@object
	.size		_ZN34_INTERNAL_0be9c4ce_4_k_cu_483930384cuda3std3__419piecewise_constructE,(_ZN34_INTERNAL_0be9c4ce_4_k_cu_483930384cuda3std6ranges3__45__cpo5cdataE - _ZN34_INTERNAL_0be9c4ce_4_k_cu_483930384cuda3std3__419piecewise_constructE)
_ZN34_INTERNAL_0be9c4ce_4_k_cu_483930384cuda3std3__419piecewise_constructE:
	.zero		1
	.type		_ZN34_INTERNAL_0be9c4ce_4_k_cu_483930384cuda3std6ranges3__45__cpo5cdataE,@object
	.size		_ZN34_INTERNAL_0be9c4ce_4_k_cu_483930384cuda3std6ranges3__45__cpo5cdataE,(_ZN34_INTERNAL_0be9c4ce_4_k_cu_483930386thrust24THRUST_300001_SM_1000_NS12placeholders2_1E - _ZN34_INTERNAL_0be9c4ce_4_k_cu_483930384cuda3std6ranges3__45__cpo5cdataE)
_ZN34_INTERNAL_0be9c4ce_4_k_cu_483930384cuda3std6ranges3__45__cpo5cdataE:
	.zero		1
	.type		_ZN34_INTERNAL_0be9c4ce_4_k_cu_483930386thrust24THRUST_300001_SM_1000_NS12placeholders2_1E,@object
	.size		_ZN34_INTERNAL_0be9c4ce_4_k_cu_483930386thrust24THRUST_300001_SM_1000_NS12placeholders2_1E,(_ZN34_INTERNAL_0be9c4ce_4_k_cu_483930384cuda3std3__45__cpo3endE - _ZN34_INTERNAL_0be9c4ce_4_k_cu_483930386thrust24THRUST_300001_SM_1000_NS12placeholders2_1E)
_ZN34_INTERNAL_0be9c4ce_4_k_cu_483930386thrust24THRUST_300001_SM_1000_NS12placeholders2_1E:
	.zero		1
	.type		_ZN34_INTERNAL_0be9c4ce_4_k_cu_483930384cuda3std3__45__cpo3endE,@object
	.size		_ZN34_INTERNAL_0be9c4ce_4_k_cu_483930384cuda3std3__45__cpo3endE,(_ZN34_INTERNAL_0be9c4ce_4_k_cu_483930384cuda3std6ranges3__45__cpo3endE - _ZN34_INTERNAL_0be9c4ce_4_k_cu_483930384cuda3std3__45__cpo3endE)
_ZN34_INTERNAL_0be9c4ce_4_k_cu_483930384cuda3std3__45__cpo3endE:
	.zero		1
	.type		_ZN34_INTERNAL_0be9c4ce_4_k_cu_483930384cuda3std6ranges3__45__cpo3endE,@object
	.size		_ZN34_INTERNAL_0be9c4ce_4_k_cu_483930384cuda3std6ranges3__45__cpo3endE,(_ZN34_INTERNAL_0be9c4ce_4_k_cu_483930386thrust24THRUST_300001_SM_1000_NS12placeholders2_5E - _ZN34_INTERNAL_0be9c4ce_4_k_cu_483930384cuda3std6ranges3__45__cpo3endE)
_ZN34_INTERNAL_0be9c4ce_4_k_cu_483930384cuda3std6ranges3__45__cpo3endE:
	.zero		1
	.type		_ZN34_INTERNAL_0be9c4ce_4_k_cu_483930386thrust24THRUST_300001_SM_1000_NS12placeholders2_5E,@object
	.size		_ZN34_INTERNAL_0be9c4ce_4_k_cu_483930386thrust24THRUST_300001_SM_1000_NS12placeholders2_5E,(_ZN34_INTERNAL_0be9c4ce_4_k_cu_483930384cuda3std3__45__cpo4rendE - _ZN34_INTERNAL_0be9c4ce_4_k_cu_483930386thrust24THRUST_300001_SM_1000_NS12placeholders2_5E)
_ZN34_INTERNAL_0be9c4ce_4_k_cu_483930386thrust24THRUST_300001_SM_1000_NS12placeholders2_5E:
	.zero		1
	.type		_ZN34_INTERNAL_0be9c4ce_4_k_cu_483930384cuda3std3__45__cpo4rendE,@object
	.size		_ZN34_INTERNAL_0be9c4ce_4_k_cu_483930384cuda3std3__45__cpo4rendE,(_ZN34_INTERNAL_0be9c4ce_4_k_cu_483930384cuda3std6ranges3__45__cpo9iter_swapE - _ZN34_INTERNAL_0be9c4ce_4_k_cu_483930384cuda3std3__45__cpo4rendE)
_ZN34_INTERNAL_0be9c4ce_4_k_cu_483930384cuda3std3__45__cpo4rendE:
	.zero		1
	.type		_ZN34_INTERNAL_0be9c4ce_4_k_cu_483930384cuda3std6ranges3__45__cpo9iter_swapE,@object
	.size		_ZN34_INTERNAL_0be9c4ce_4_k_cu_483930384cuda3std6ranges3__45__cpo9iter_swapE,(_ZN34_INTERNAL_0be9c4ce_4_k_cu_483930384cuda3std3__48unexpectE - _ZN34_INTERNAL_0be9c4ce_4_k_cu_483930384cuda3std6ranges3__45__cpo9iter_swapE)
_ZN34_INTERNAL_0be9c4ce_4_k_cu_483930384cuda3std6ranges3__45__cpo9iter_swapE:
	.zero		1
	.type		_ZN34_INTERNAL_0be9c4ce_4_k_cu_483930384cuda3std3__48unexpectE,@object
	.size		_ZN34_INTERNAL_0be9c4ce_4_k_cu_483930384cuda3std3__48unexpectE,(_ZN34_INTERNAL_0be9c4ce_4_k_cu_483930386thrust24THRUST_300001_SM_1000_NS8cuda_cub3parE - _ZN34_INTERNAL_0be9c4ce_4_k_cu_483930384cuda3std3__48unexpectE)
_ZN34_INTERNAL_0be9c4ce_4_k_cu_483930384cuda3std3__48unexpectE:
	.zero		1
	.type		_ZN34_INTERNAL_0be9c4ce_4_k_cu_483930386thrust24THRUST_300001_SM_1000_NS8cuda_cub3parE,@object
	.size		_ZN34_INTERNAL_0be9c4ce_4_k_cu_483930386thrust24THRUST_300001_SM_1000_NS8cuda_cub3parE,(.L_31 - _ZN34_INTERNAL_0be9c4ce_4_k_cu_483930386thrust24THRUST_300001_SM_1000_NS8cuda_cub3parE)
_ZN34_INTERNAL_0be9c4ce_4_k_cu_483930386thrust24THRUST_300001_SM_1000_NS8cuda_cub3parE:
	.zero		1
.L_31:


//--------------------- .nv.shared._ZN3cub18CUB_300001_SM_10006detail10merge_sort30DeviceMergeSortBlockSortKernelINS2_10policy_hubIN6thrust24THRUST_300001_SM_1000_NS6detail15normal_iteratorINS6_10device_ptrIdEEEEE9Policy600ESB_NS8_INS9_IiEEEESB_SF_mN4cuda3std3__44lessIiEEdiEEvbT0_T1_T2_T3_T4_PT6_PT7_T5_NS1_7vsmem_tE --------------------------
	.section	.nv.shared._ZN3cub18CUB_300001_SM_10006detail10merge_sort30DeviceMergeSortBlockSortKernelINS2_10policy_hubIN6thrust24THRUST_300001_SM_1000_NS6detail15normal_iteratorINS6_10device_ptrIdEEEEE9Policy600ESB_NS8_INS9_IiEEEESB_SF_mN4cuda3std3__44lessIiEEdiEEvbT0_T1_T2_T3_T4_PT6_PT7_T5_NS1_7vsmem_tE,"aw",@nobits
	.sectionflags	@""
	.align	16
.nv.shared._ZN3cub18CUB_300001_SM_10006detail10merge_sort30DeviceMergeSortBlockSortKernelINS2_10policy_hubIN6thrust24THRUST_300001_SM_1000_NS6detail15normal_iteratorINS6_10device_ptrIdEEEEE9Policy600ESB_NS8_INS9_IiEEEESB_SF_mN4cuda3std3__44lessIiEEdiEEvbT0_T1_T2_T3_T4_PT6_PT7_T5_NS1_7vsmem_tE:
	.zero		17936


//--------------------- .nv.shared._ZN3cub18CUB_300001_SM_10006detail10merge_sort26DeviceMergeSortMergeKernelINS2_10policy_hubIN6thrust24THRUST_300001_SM_1000_NS6detail15normal_iteratorINS6_10device_ptrIdEEEEE9Policy600ESB_NS8_INS9_IiEEEESB_SF_jN4cuda3std3__44lessIiEEdiEEvbT2_T3_T4_PT6_PT7_T5_PSN_SN_NS1_7vsmem_tE --------------------------
	.section	.nv.shared._ZN3cub18CUB_300001_SM_10006detail10merge_sort26DeviceMergeSortMergeKernelINS2_10policy_hubIN6thrust24THRUST_300001_SM_1000_NS6detail15normal_iteratorINS6_10device_ptrIdEEEEE9Policy600ESB_NS8_INS9_IiEEEESB_SF_jN4cuda3std3__44lessIiEEdiEEvbT2_T3_T4_PT6_PT7_T5_PSN_SN_NS1_7vsmem_tE,"aw",@nobits
	.sectionflags	@""
	.align	16
.nv.shared._ZN3cub18CUB_300001_SM_10006detail10merge_sort26DeviceMergeSortMergeKernelINS2_10policy_hubIN6thrust24THRUST_300001_SM_1000_NS6detail15normal_iteratorINS6_10device_ptrIdEEEEE9Policy600ESB_NS8_INS9_IiEEEESB_SF_jN4cuda3std3__44lessIiEEdiEEvbT2_T3_T4_PT6_PT7_T5_PSN_SN_NS1_7vsmem_tE:
	.zero		17936


//--------------------- .nv.shared._ZN3cub18CUB_300001_SM_10006detail10merge_sort30DeviceMergeSortBlockSortKernelINS2_10policy_hubIN6thrust24THRUST_300001_SM_1000_NS6detail15normal_iteratorINS6_10device_ptrIdEEEEE9Policy600ESB_NS8_INS9_IiEEEESB_SF_jN4cuda3std3__44lessIiEEdiEEvbT0_T1_T2_T3_T4_PT6_PT7_T5_NS1_7vsmem_tE --------------------------
	.section	.nv.shared._ZN3cub18CUB_300001_SM_10006detail10merge_sort30DeviceMergeSortBlockSortKernelINS2_10policy_hubIN6thrust24THRUST_300001_SM_1000_NS6detail15normal_iteratorINS6_10device_ptrIdEEEEE9Policy600ESB_NS8_INS9_IiEEEESB_SF_jN4cuda3std3__44lessIiEEdiEEvbT0_T1_T2_T3_T4_PT6_PT7_T5_NS1_7vsmem_tE,"aw",@nobits
	.sectionflags	@""
	.align	16
.nv.shared._ZN3cub18CUB_300001_SM_10006detail10merge_sort30DeviceMergeSortBlockSortKernelINS2_10policy_hubIN6thrust24THRUST_300001_SM_1000_NS6detail15normal_iteratorINS6_10device_ptrIdEEEEE9Policy600ESB_NS8_INS9_IiEEEESB_SF_jN4cuda3std3__44lessIiEEdiEEvbT0_T1_T2_T3_T4_PT6_PT7_T5_NS1_7vsmem_tE:
	.zero		17936


//--------------------- .nv.constant0._ZN3cub18CUB_300001_SM_10006detail10merge_sort26DeviceMergeSortMergeKernelINS2_10policy_hubIN6thrust24THRUST_300001_SM_1000_NS6detail15normal_iteratorINS6_10device_ptrIdEEEEE9Policy600ESB_NS8_INS9_IiEEEESB_SF_mN4cuda3std3__44lessIiEEdiEEvbT2_T3_T4_PT6_PT7_T5_PSN_SN_NS1_7vsmem_tE --------------------------
	.section	.nv.constant0._ZN3cub18CUB_300001_SM_10006detail10merge_sort26DeviceMergeSortMergeKernelINS2_10policy_hubIN6thrust24THRUST_300001_SM_1000_NS6detail15normal_iteratorINS6_10device_ptrIdEEEEE9Policy600ESB_NS8_INS9_IiEEEESB_SF_mN4cuda3std3__44lessIiEEdiEEvbT2_T3_T4_PT6_PT7_T5_PSN_SN_NS1_7vsmem_tE,"a",@progbits
	.sectionflags	@""
	.align	4
.nv.constant0._ZN3cub18CUB_300001_SM_10006detail10merge_sort26DeviceMergeSortMergeKernelINS2_10policy_hubIN6thrust24THRUST_300001_SM_1000_NS6detail15normal_iteratorINS6_10device_ptrIdEEEEE9Policy600ESB_NS8_INS9_IiEEEESB_SF_mN4cuda3std3__44lessIiEEdiEEvbT2_T3_T4_PT6_PT7_T5_PSN_SN_NS1_7vsmem_tE:
	.zero		976


//--------------------- .nv.constant0._ZN3cub18CUB_300001_SM_10006detail10merge_sort30DeviceMergeSortPartitionKernelIN6thrust24THRUST_300001_SM_1000_NS6detail15normal_iteratorINS5_10device_ptrIdEEEEmN4cuda3std3__44lessIiEEdEEvbT_PT2_T0_SJ_PSJ_T1_SJ_i --------------------------
	.section	.nv.constant0._ZN3cub18CUB_300001_SM_10006detail10merge_sort30DeviceMergeSortPartitionKernelIN6thrust24THRUST_300001_SM_1000_NS6detail15normal_iteratorINS5_10device_ptrIdEEEEmN4cuda3std3__44lessIiEEdEEvbT_PT2_T0_SJ_PSJ_T1_SJ_i,"a",@progbits
	.sectionflags	@""
	.align	4
.nv.constant0._ZN3cub18CUB_300001_SM_10006detail10merge_sort30DeviceMergeSortPartitionKernelIN6thrust24THRUST_300001_SM_1000_NS6detail15normal_iteratorINS5_10device_ptrIdEEEEmN4cuda3std3__44lessIiEEdEEvbT_PT2_T0_SJ_PSJ_T1_SJ_i:
	.zero		964


//--------------------- .nv.constant0._ZN3cub18CUB_300001_SM_10006detail10merge_sort30DeviceMergeSortBlockSortKernelINS2_10policy_hubIN6thrust24THRUST_300001_SM_1000_NS6detail15normal_iteratorINS6_10device_ptrIdEEEEE9Policy600ESB_NS8_INS9_IiEEEESB_SF_mN4cuda3std3__44lessIiEEdiEEvbT0_T1_T2_T3_T4_PT6_PT7_T5_NS1_7vsmem_tE --------------------------
	.section	.nv.constant0._ZN3cub18CUB_300001_SM_10006detail10merge_sort30DeviceMergeSortBlockSortKernelINS2_10policy_hubIN6thrust24THRUST_300001_SM_1000_NS6detail15normal_iteratorINS6_10device_ptrIdEEEEE9Policy600ESB_NS8_INS9_IiEEEESB_SF_mN4cuda3std3__44lessIiEEdiEEvbT0_T1_T2_T3_T4_PT6_PT7_T5_NS1_7vsmem_tE,"a",@progbits
	.sectionflags	@""
	.align	4
.nv.constant0._ZN3cub18CUB_300001_SM_10006detail10merge_sort30DeviceMergeSortBlockSortKernelINS2_10policy_hubIN6thrust24THRUST_300001_SM_1000_NS6detail15normal_iteratorINS6_10device_ptrIdEEEEE9Policy600ESB_NS8_INS9_IiEEEESB_SF_mN4cuda3std3__44lessIiEEdiEEvbT0_T1_T2_T3_T4_PT6_PT7_T5_NS1_7vsmem_tE:
	.zero		976


//--------------------- .nv.constant0._ZN3cub18CUB_300001_SM_10006detail10merge_sort26DeviceMergeSortMergeKernelINS2_10policy_hubIN6thrust24THRUST_300001_SM_1000_NS6detail15normal_iteratorINS6_10device_ptrIdEEEEE9Policy600ESB_NS8_INS9_IiEEEESB_SF_jN4cuda3std3__44lessIiEEdiEEvbT2_T3_T4_PT6_PT7_T5_PSN_SN_NS1_7vsmem_tE --------------------------
	.section	.nv.constant0._ZN3cub18CUB_300001_SM_10006detail10merge_sort26DeviceMergeSortMergeKernelINS2_10policy_hubIN6thrust24THRUST_300001_SM_1000_NS6detail15normal_iteratorINS6_10device_ptrIdEEEEE9Policy600ESB_NS8_INS9_IiEEEESB_SF_jN4cuda3std3__44lessIiEEdiEEvbT2_T3_T4_PT6_PT7_T5_PSN_SN_NS1_7vsmem_tE,"a",@progbits
	.sectionflags	@""
	.align	4
.nv.constant0._ZN3cub18CUB_300001_SM_10006detail10merge_sort26DeviceMergeSortMergeKernelINS2_10policy_hubIN6thrust24THRUST_300001_SM_1000_NS6detail15normal_iteratorINS6_10device_ptrIdEEEEE9Policy600ESB_NS8_INS9_IiEEEESB_SF_jN4cuda3std3__44lessIiEEdiEEvbT2_T3_T4_PT6_PT7_T5_PSN_SN_NS1_7vsmem_tE:
	.zero		976


//--------------------- .nv.constant0._ZN3cub18CUB_300001_SM_10006detail10merge_sort30DeviceMergeSortPartitionKernelIN6thrust24THRUST_300001_SM_1000_NS6detail15normal_iteratorINS5_10device_ptrIdEEEEjN4cuda3std3__44lessIiEEdEEvbT_PT2_T0_SJ_PSJ_T1_SJ_i --------------------------
	.section	.nv.constant0._ZN3cub18CUB_300001_SM_10006detail10merge_sort30DeviceMergeSortPartitionKernelIN6thrust24THRUST_300001_SM_1000_NS6detail15normal_iteratorINS5_10device_ptrIdEEEEjN4cuda3std3__44lessIiEEdEEvbT_PT2_T0_SJ_PSJ_T1_SJ_i,"a",@progbits
	.sectionflags	@""
	.align	4
.nv.constant0._ZN3cub18CUB_300001_SM_10006detail10merge_sort30DeviceMergeSortPartitionKernelIN6thrust24THRUST_300001_SM_1000_NS6detail15normal_iteratorINS5_10device_ptrIdEEEEjN4cuda3std3__44lessIiEEdEEvbT_PT2_T0_SJ_PSJ_T1_SJ_i:
	.zero		948


//--------------------- .nv.constant0._ZN3cub18CUB_300001_SM_10006detail10merge_sort30DeviceMergeSortBlockSortKernelINS2_10policy_hubIN6thrust24THRUST_300001_SM_1000_NS6detail15normal_iteratorINS6_10device_ptrIdEEEEE9Policy600ESB_NS8_INS9_IiEEEESB_SF_jN4cuda3std3__44lessIiEEdiEEvbT0_T1_T2_T3_T4_PT6_PT7_T5_NS1_7vsmem_tE --------------------------
	.section	.nv.constant0._ZN3cub18CUB_300001_SM_10006detail10merge_sort30DeviceMergeSortBlockSortKernelINS2_10policy_hubIN6thrust24THRUST_300001_SM_1000_NS6detail15normal_iteratorINS6_10device_ptrIdEEEEE9Policy600ESB_NS8_INS9_IiEEEESB_SF_jN4cuda3std3__44lessIiEEdiEEvbT0_T1_T2_T3_T4_PT6_PT7_T5_NS1_7vsmem_tE,"a",@progbits
	.sectionflags	@""
	.align	4
.nv.constant0._ZN3cub18CUB_300001_SM_10006detail10merge_sort30DeviceMergeSortBlockSortKernelINS2_10policy_hubIN6thrust24THRUST_300001_SM_1000_NS6detail15normal_iteratorINS6_10device_ptrIdEEEEE9Policy600ESB_NS8_INS9_IiEEEESB_SF_jN4cuda3std3__44lessIiEEdiEEvbT0_T1_T2_T3_T4_PT6_PT7_T5_NS1_7vsmem_tE:
	.zero		976


//--------------------- .nv.constant0._ZN3cub18CUB_300001_SM_10006detail9transform16transform_kernelINS2_10policy_hubILb1EN4cuda3std3__45tupleIJN6thrust24THRUST_300001_SM_1000_NS6detail15normal_iteratorINSA_10device_ptrIdEEEESF_EEEE10policy1000El9haversineIdESF_JPdSL_EEEvT0_iT1_T2_DpNS2_10kernel_argIT3_EE --------------------------
	.section	.nv.constant0._ZN3cub18CUB_300001_SM_10006detail9transform16transform_kernelINS2_10policy_hubILb1EN4cuda3std3__45tupleIJN6thrust24THRUST_300001_SM_1000_NS6detail15normal_iteratorINSA_10device_ptrIdEEEESF_EEEE10policy1000El9haversineIdESF_JPdSL_EEEvT0_iT1_T2_DpNS2_10kernel_argIT3_EE,"a",@progbits
	.sectionflags	@""
	.align	4
.nv.constant0._ZN3cub18CUB_300001_SM_10006detail9transform16transform_kernelINS2_10policy_hubILb1EN4cuda3std3__45tupleIJN6thrust24THRUST_300001_SM_1000_NS6detail15normal_iteratorINSA_10device_ptrIdEEEESF_EEEE10policy1000El9haversineIdESF_JPdSL_EEEvT0_iT1_T2_DpNS2_10kernel_argIT3_EE:
	.zero		968


//--------------------- .nv.constant0._ZN3cub18CUB_300001_SM_10006detail9transform16transform_kernelINS2_10policy_hubILb1EN4cuda3std3__45tupleIJN6thrust24THRUST_300001_SM_1000_NS6detail15normal_iteratorINSA_10device_ptrIdEEEESF_EEEE10policy1000Ei9haversineIdESF_JPdSL_EEEvT0_iT1_T2_DpNS2_10kernel_argIT3_EE --------------------------
	.section	.nv.constant0._ZN3cub18CUB_300001_SM_10006detail9transform16transform_kernelINS2_10policy_hubILb1EN4cuda3std3__45tupleIJN6thrust24THRUST_300001_SM_1000_NS6detail15normal_iteratorINSA_10device_ptrIdEEEESF_EEEE10policy1000Ei9haversineIdESF_JPdSL_EEEvT0_iT1_T2_DpNS2_10kernel_argIT3_EE,"a",@progbits
	.sectionflags	@""
	.align	4
.nv.constant0._ZN3cub18CUB_300001_SM_10006detail9transform16transform_kernelINS2_10policy_hubILb1EN4cuda3std3__45tupleIJN6thrust24THRUST_300001_SM_1000_NS6detail15normal_iteratorINSA_10device_ptrIdEEEESF_EEEE10policy1000Ei9haversineIdESF_JPdSL_EEEvT0_iT1_T2_DpNS2_10kernel_argIT3_EE:
	.zero		960


//--------------------- .nv.constant0._ZN3cub18CUB_300001_SM_10006detail8for_each13static_kernelINS2_12policy_hub_t12policy_500_tElN6thrust24THRUST_300001_SM_1000_NS8cuda_cub20__uninitialized_copy7functorINS7_6detail15normal_iteratorINS7_10device_ptrIKiEEEENS7_7pointerIiNS8_3tagENS7_11use_defaultESJ_EEEEEEvT0_T1_ --------------------------
	.section	.nv.constant0._ZN3cub18CUB_300001_SM_10006detail8for_each13static_kernelINS2_12policy_hub_t12policy_500_tElN6thrust24THRUST_300001_SM_1000_NS8cuda_cub20__uninitialized_copy7functorINS7_6detail15normal_iteratorINS7_10device_ptrIKiEEEENS7_7pointerIiNS8_3tagENS7_11use_defaultESJ_EEEEEEvT0_T1_,"a",@progbits
	.sectionflags	@""
	.align	4
.nv.constant0._ZN3cub18CUB_300001_SM_10006detail8for_each13static_kernelINS2_12policy_hub_t12policy_500_tElN6thrust24THRUST_300001_SM_1000_NS8cuda_cub20__uninitialized_copy7functorINS7_6detail15normal_iteratorINS7_10device_ptrIKiEEEENS7_7pointerIiNS8_3tagENS7_11use_defaultESJ_EEEEEEvT0_T1_:
	.zero		920


//--------------------- .nv.constant0._ZN3cub18CUB_300001_SM_10006detail8for_each13static_kernelINS2_12policy_hub_t12policy_500_tElN6thrust24THRUST_300001_SM_1000_NS8cuda_cub10__tabulate7functorINS7_6detail15normal_iteratorINS7_10device_ptrIiEEEENS7_6system6detail7generic6detail22compute_sequence_valueIivEElEEEEvT0_T1_ --------------------------
	.section	.nv.constant0._ZN3cub18CUB_300001_SM_10006detail8for_each13static_kernelINS2_12policy_hub_t12policy_500_tElN6thrust24THRUST_300001_SM_1000_NS8cuda_cub10__tabulate7functorINS7_6detail15normal_iteratorINS7_10device_ptrIiEEEENS7_6system6detail7generic6detail22compute_sequence_valueIivEElEEEEvT0_T1_,"a",@progbits
	.sectionflags	@""
	.align	4
.nv.constant0._ZN3cub18CUB_300001_SM_10006detail8for_each13static_kernelINS2_12policy_hub_t12policy_500_tElN6thrust24THRUST_300001_SM_1000_NS8cuda_cub10__tabulate7functorINS7_6detail15normal_iteratorINS7_10device_ptrIiEEEENS7_6system6detail7generic6detail22compute_sequence_valueIivEElEEEEvT0_T1_:
	.zero		920


//--------------------- .nv.constant0._ZN3cub18CUB_300001_SM_10006detail8for_each13static_kernelINS2_12policy_hub_t12policy_500_tEmN6thrust24THRUST_300001_SM_1000_NS8cuda_cub20__uninitialized_fill7functorINS7_10device_ptrIiEEiEEEEvT0_T1_ --------------------------
	.section	.nv.constant0._ZN3cub18CUB_300001_SM_10006detail8for_each13static_kernelINS2_12policy_hub_t12policy_500_tEmN6thrust24THRUST_300001_SM_1000_NS8cuda_cub20__uninitialized_fill7functorINS7_10device_ptrIiEEiEEEEvT0_T1_,"a",@progbits
	.sectionflags	@""
	.align	4
.nv.constant0._ZN3cub18CUB_300001_SM_10006detail8for_each13static_kernelINS2_12policy_hub_t12policy_500_tEmN6thrust24THRUST_300001_SM_1000_NS8cuda_cub20__uninitialized_fill7functorINS7_10device_ptrIiEEiEEEEvT0_T1_:
	.zero		920


//--------------------- .nv.constant0._ZN3cub18CUB_300001_SM_10006detail8for_each13static_kernelINS2_12policy_hub_t12policy_500_tEmN6thrust24THRUST_300001_SM_1000_NS8cuda_cub20__uninitialized_fill7functorINS7_10device_ptrIdEEdEEEEvT0_T1_ --------------------------
	.section	.nv.constant0._ZN3cub18CUB_300001_SM_10006detail8for_each13static_kernelINS2_12policy_hub_t12policy_500_tEmN6thrust24THRUST_300001_SM_1000_NS8cuda_cub20__uninitialized_fill7functorINS7_10device_ptrIdEEdEEEEvT0_T1_,"a",@progbits
	.sectionflags	@""
	.align	4
.nv.constant0._ZN3cub18CUB_300001_SM_10006detail8for_each13static_kernelINS2_12policy_hub_t12policy_500_tEmN6thrust24THRUST_300001_SM_1000_NS8cuda_cub20__uninitialized_fill7functorINS7_10device_ptrIdEEdEEEEvT0_T1_:
	.zero		920


//--------------------- .nv.constant0._ZN3cub18CUB_300001_SM_10006detail11EmptyKernelIvEEvv --------------------------
	.section	.nv.constant0._ZN3cub18CUB_300001_SM_10006detail11EmptyKernelIvEEvv,"a",@progbits
	.sectionflags	@""
	.align	4
.nv.constant0._ZN3cub18CUB_300001_SM_10006detail11EmptyKernelIvEEvv:
	.zero		896


//--------------------- SYMBOLS --------------------------

	.type		.nv.reservedSmem.offset0,@object
	.size		.nv.reservedSmem.offset0,0x4
	.type		.nv.reservedSmem.cap,@object
	.size		.nv.reservedSmem.cap,0x4
